	.target	sm_90a

	.elftype	@"ET_EXEC"


//--------------------- .note.nv.tkinfo           --------------------------
	.section	.note.nv.tkinfo,"",@"SHT_NOTE"
	.sectionflags	@"SHF_NOTE_NV_TKINFO"
	.tkinfo
        /*0018*/ 	.word	0x00000002
        /*0030*/ 	.string	""
        /*0030*/ 	.string	"ptxas"
        /*0030*/ 	.string	"Cuda compilation tools, release 13.0, V13.0.88"
        /*0030*/ 	.string	"Build cuda_13.0.r13.0/compiler.36424714_0"
        /*0030*/ 	.string	"-v  -suppress-debug-info  -lineinfo  -arch sm_90a "



//--------------------- .note.nv.cuinfo           --------------------------
	.section	.note.nv.cuinfo,"",@"SHT_NOTE"
	.sectionflags	@"SHF_NOTE_NV_CUINFO"
        /*0018*/ 	.short	0x0002
        /*001a*/ 	.short	0x005a
        /*001c*/ 	.short	0x0082
	.zero		2


//--------------------- .nv.info                  --------------------------
	.section	.nv.info,"",@"SHT_CUDA_INFO"
	.align	4


	//----- nvinfo : EIATTR_REGCOUNT
	.align		4
        /*0000*/ 	.byte	0x04, 0x2f
        /*0002*/ 	.short	(.L_1 - .L_0)
	.align		4
.L_0:
        /*0004*/ 	.word	index@(matmul_kernel)
        /*0008*/ 	.word	0x000000ff


	//----- nvinfo : EIATTR_FRAME_SIZE
	.align		4
.L_1:
        /*000c*/ 	.byte	0x04, 0x11
        /*000e*/ 	.short	(.L_3 - .L_2)
	.align		4
.L_2:
        /*0010*/ 	.word	index@(matmul_kernel)
        /*0014*/ 	.word	0x00001450


	//----- nvinfo : EIATTR_MIN_STACK_SIZE
	.align		4
.L_3:
        /*0018*/ 	.byte	0x04, 0x12
        /*001a*/ 	.short	(.L_5 - .L_4)
	.align		4
.L_4:
        /*001c*/ 	.word	index@(matmul_kernel)
        /*0020*/ 	.word	0x00001450
.L_5:


//--------------------- .nv.compat                --------------------------
	.section	.nv.compat,"",@"SHT_CUDA_COMPAT_INFO"
	.align	4
        /*0000*/ 	.byte	0x02, 0x09, 0x01, 0x00, 0x02, 0x02, 0x04, 0x00, 0x02, 0x05, 0x05, 0x00, 0x03, 0x07, 0x01, 0x01
        /*0010*/ 	.byte	0x02, 0x03, 0x00, 0x00, 0x02, 0x06, 0x01, 0x00, 0x04, 0x0b, 0x08, 0x00, 0x00, 0x00, 0x00, 0x00
        /*0020*/ 	.byte	0x00, 0x00, 0x00, 0x00


//--------------------- .nv.info.matmul_kernel    --------------------------
	.section	.nv.info.matmul_kernel,"",@"SHT_CUDA_INFO"
	.sectionflags	@""
	.align	4


	//----- nvinfo : EIATTR_CUDA_API_VERSION
	.align		4
        /*0000*/ 	.byte	0x04, 0x37
        /*0002*/ 	.short	(.L_7 - .L_6)
.L_6:
        /*0004*/ 	.word	0x00000082


	//----- nvinfo : EIATTR_KPARAM_INFO
	.align		4
.L_7:
        /*0008*/ 	.byte	0x04, 0x17
        /*000a*/ 	.short	(.L_9 - .L_8)
.L_8:
        /*000c*/ 	.word	0x00000000
        /*0010*/ 	.short	0x000d
        /*0012*/ 	.short	0x0048
        /*0014*/ 	.byte	0x00, 0xf4, 0x21, 0x00


	//----- nvinfo : EIATTR_KPARAM_INFO
	.align		4
.L_9:
        /*0018*/ 	.byte	0x04, 0x17
        /*001a*/ 	.short	(.L_11 - .L_10)
.L_10:
        /*001c*/ 	.word	0x00000000
        /*0020*/ 	.short	0x000c
        /*0022*/ 	.short	0x0040
        /*0024*/ 	.byte	0x00, 0xf4, 0x21, 0x00


	//----- nvinfo : EIATTR_KPARAM_INFO
	.align		4
.L_11:
        /*0028*/ 	.byte	0x04, 0x17
        /*002a*/ 	.short	(.L_13 - .L_12)
.L_12:
        /*002c*/ 	.word	0x00000000
        /*0030*/ 	.short	0x000b
        /*0032*/ 	.short	0x0038
        /*0034*/ 	.byte	0x00, 0xf0, 0x11, 0x00


	//----- nvinfo : EIATTR_KPARAM_INFO
	.align		4
.L_13:
        /*0038*/ 	.byte	0x04, 0x17
        /*003a*/ 	.short	(.L_15 - .L_14)
.L_14:
        /*003c*/ 	.word	0x00000000
        /*0040*/ 	.short	0x000a
        /*0042*/ 	.short	0x0034
        /*0044*/ 	.byte	0x00, 0xf0, 0x11, 0x00


	//----- nvinfo : EIATTR_KPARAM_INFO
	.align		4
.L_15:
        /*0048*/ 	.byte	0x04, 0x17
        /*004a*/ 	.short	(.L_17 - .L_16)
.L_16:
        /*004c*/ 	.word	0x00000000
        /*0050*/ 	.short	0x0009
        /*0052*/ 	.short	0x0030
        /*0054*/ 	.byte	0x00, 0xf0, 0x11, 0x00


	//----- nvinfo : EIATTR_KPARAM_INFO
	.align		4
.L_17:
        /*0058*/ 	.byte	0x04, 0x17
        /*005a*/ 	.short	(.L_19 - .L_18)
.L_18:
        /*005c*/ 	.word	0x00000000
        /*0060*/ 	.short	0x0008
        /*0062*/ 	.short	0x002c
        /*0064*/ 	.byte	0x00, 0xf0, 0x11, 0x00


	//----- nvinfo : EIATTR_KPARAM_INFO
	.align		4
.L_19:
        /*0068*/ 	.byte	0x04, 0x17
        /*006a*/ 	.short	(.L_21 - .L_20)
.L_20:
        /*006c*/ 	.word	0x00000000
        /*0070*/ 	.short	0x0007
        /*0072*/ 	.short	0x0028
        /*0074*/ 	.byte	0x00, 0xf0, 0x11, 0x00


	//----- nvinfo : EIATTR_KPARAM_INFO
	.align		4
.L_21:
        /*0078*/ 	.byte	0x04, 0x17
        /*007a*/ 	.short	(.L_23 - .L_22)
.L_22:
        /*007c*/ 	.word	0x00000000
        /*0080*/ 	.short	0x0006
        /*0082*/ 	.short	0x0024
        /*0084*/ 	.byte	0x00, 0xf0, 0x11, 0x00


	//----- nvinfo : EIATTR_KPARAM_INFO
	.align		4
.L_23:
        /*0088*/ 	.byte	0x04, 0x17
        /*008a*/ 	.short	(.L_25 - .L_24)
.L_24:
        /*008c*/ 	.word	0x00000000
        /*0090*/ 	.short	0x0005
        /*0092*/ 	.short	0x0020
        /*0094*/ 	.byte	0x00, 0xf0, 0x11, 0x00


	//----- nvinfo : EIATTR_KPARAM_INFO
	.align		4
.L_25:
        /*0098*/ 	.byte	0x04, 0x17
        /*009a*/ 	.short	(.L_27 - .L_26)
.L_26:
        /*009c*/ 	.word	0x00000000
        /*00a0*/ 	.short	0x0004
        /*00a2*/ 	.short	0x001c
        /*00a4*/ 	.byte	0x00, 0xf0, 0x11, 0x00


	//----- nvinfo : EIATTR_KPARAM_INFO
	.align		4
.L_27:
        /*00a8*/ 	.byte	0x04, 0x17
        /*00aa*/ 	.short	(.L_29 - .L_28)
.L_28:
        /*00ac*/ 	.word	0x00000000
        /*00b0*/ 	.short	0x0003
        /*00b2*/ 	.short	0x0018
        /*00b4*/ 	.byte	0x00, 0xf0, 0x11, 0x00


	//----- nvinfo : EIATTR_KPARAM_INFO
	.align		4
.L_29:
        /*00b8*/ 	.byte	0x04, 0x17
        /*00ba*/ 	.short	(.L_31 - .L_30)
.L_30:
        /*00bc*/ 	.word	0x00000000
        /*00c0*/ 	.short	0x0002
        /*00c2*/ 	.short	0x0010
        /*00c4*/ 	.byte	0x00, 0xf4, 0x21, 0x00


	//----- nvinfo : EIATTR_KPARAM_INFO
	.align		4
.L_31:
        /*00c8*/ 	.byte	0x04, 0x17
        /*00ca*/ 	.short	(.L_33 - .L_32)
.L_32:
        /*00cc*/ 	.word	0x00000000
        /*00d0*/ 	.short	0x0001
        /*00d2*/ 	.short	0x0008
        /*00d4*/ 	.byte	0x00, 0xf4, 0x21, 0x00


	//----- nvinfo : EIATTR_KPARAM_INFO
	.align		4
.L_33:
        /*00d8*/ 	.byte	0x04, 0x17
        /*00da*/ 	.short	(.L_35 - .L_34)
.L_34:
        /*00dc*/ 	.word	0x00000000
        /*00e0*/ 	.short	0x0000
        /*00e2*/ 	.short	0x0000
        /*00e4*/ 	.byte	0x00, 0xf4, 0x21, 0x00


	//----- nvinfo : EIATTR_SPARSE_MMA_MASK
	.align		4
.L_35:
        /*00e8*/ 	.byte	0x03, 0x50
        /*00ea*/ 	.short	0x0000


	//----- nvinfo : EIATTR_MAXREG_COUNT
	.align		4
        /*00ec*/ 	.byte	0x03, 0x1b
        /*00ee*/ 	.short	0x00ff


	//----- nvinfo : EIATTR_NUM_BARRIERS
	.align		4
        /*00f0*/ 	.byte	0x02, 0x4c
        /*00f2*/ 	.byte	0x01
	.zero		1


	//----- nvinfo : EIATTR_ANNOTATIONS
	.align		4
        /*00f4*/ 	.byte	0x04, 0x55
        /*00f6*/ 	.short	(.L_37 - .L_36)


	//   ....[0]....
.L_36:
        /*00f8*/ 	.word	0x00000001
        /*00fc*/ 	.byte	0x50, 0x0d, 0x00, 0x00, 0x01, 0x00, 0x00, 0x00, 0xa0, 0x19, 0x00, 0x00, 0x01, 0x00, 0x00, 0x00
        /* <DEDUP_REMOVED lines=2074> */
        /*82ac*/ 	.byte	0x40, 0xf9, 0x02, 0x00, 0x01, 0x00, 0x00, 0x00, 0xf0, 0x00, 0x03, 0x00


	//----- nvinfo : EIATTR_MERCURY_ISA_VERSION
	.align		4
.L_37:
        /*82b8*/ 	.byte	0x03, 0x5f
        /*82ba*/ 	.short	0x0101


	//----- nvinfo : EIATTR_EXIT_INSTR_OFFSETS
	.align		4
        /*82bc*/ 	.byte	0x04, 0x1c
        /*82be*/ 	.short	(.L_39 - .L_38)


	//   ....[0]....
.L_38:
        /*82c0*/ 	.word	0x000388f0


	//   ....[1]....
        /*82c4*/ 	.word	0x00038920


	//----- nvinfo : EIATTR_REQNTID
	.align		4
.L_39:
        /*82c8*/ 	.byte	0x04, 0x10
        /*82ca*/ 	.short	(.L_41 - .L_40)
.L_40:
        /*82cc*/ 	.word	0x00000080
        /*82d0*/ 	.word	0x00000001
        /*82d4*/ 	.word	0x00000001


	//----- nvinfo : EIATTR_CBANK_PARAM_SIZE
	.align		4
.L_41:
        /*82d8*/ 	.byte	0x03, 0x19
        /*82da*/ 	.short	0x0050


	//----- nvinfo : EIATTR_PARAM_CBANK
	.align		4
        /*82dc*/ 	.byte	0x04, 0x0a
        /*82de*/ 	.short	(.L_43 - .L_42)
	.align		4
.L_42:
        /*82e0*/ 	.word	index@(.nv.constant0.matmul_kernel)
        /*82e4*/ 	.short	0x0210
        /*82e6*/ 	.short	0x0050


	//----- nvinfo : EIATTR_SW_WAR
	.align		4
.L_43:
        /*82e8*/ 	.byte	0x04, 0x36
        /*82ea*/ 	.short	(.L_45 - .L_44)
.L_44:
        /*82ec*/ 	.word	0x00000008
.L_45:


//--------------------- .nv.callgraph             --------------------------
	.section	.nv.callgraph,"",@"SHT_CUDA_CALLGRAPH"
	.align	4
	.sectionentsize	8
	.align		4
        /*0000*/ 	.word	0x00000000
	.align		4
        /*0004*/ 	.word	0xffffffff
	.align		4
        /*0008*/ 	.word	0x00000000
	.align		4
        /*000c*/ 	.word	0xfffffffe
	.align		4
        /*0010*/ 	.word	0x00000000
	.align		4
        /*0014*/ 	.word	0xfffffffd
	.align		4
        /*0018*/ 	.word	0x00000000
	.align		4
        /*001c*/ 	.word	0xfffffffc


//--------------------- .text.matmul_kernel       --------------------------
	.section	.text.matmul_kernel,"ax",@progbits
	.align	128
        .global         matmul_kernel
        .type           matmul_kernel,@function
        .size           matmul_kernel,(.L_x_3 - matmul_kernel)
        .other          matmul_kernel,@"STO_CUDA_ENTRY STV_DEFAULT"
matmul_kernel:
.text.matmul_kernel:
[----:B------:R-:W0:Y:S08]  /*0000*/  LDC R1, c[0x0][0x28] ;  /* 0x00000a00ff017b82 */ /* 0x000e300000000800 */
[----:B------:R-:W1:Y:S01]  /*0010*/  LDC.64 R6, c[0x0][0x228] ;  /* 0x00008a00ff067b82 */ /* 0x000e620000000a00 */
[----:B------:R-:W2:Y:S01]  /*0020*/  S2R R5, SR_CTAID.X ;  /* 0x0000000000057919 */ /* 0x000ea20000002500 */
[----:B0-----:R-:W-:Y:S01]  /*0030*/  VIADD R1, R1, 0xffffebb0 ;  /* 0xffffebb001017836 */ /* 0x001fe20000000000 */
[----:B------:R-:W-:Y:S01]  /*0040*/  UMOV UR4, 0x400 ;  /* 0x0000040000047882 */ /* 0x000fe20000000000 */
[----:B------:R-:W-:Y:S01]  /*0050*/  ULDC.64 UR6, c[0x0][0x208] ;  /* 0x0000820000067ab9 */ /* 0x000fe20000000a00 */
[----:B------:R-:W0:Y:S01]  /*0060*/  S2R R15, SR_TID.X ;  /* 0x00000000000f7919 */ /* 0x000e220000002100 */
[----:B------:R-:W-:-:S02]  /*0070*/  CS2R R176, SRZ ;  /* 0x0000000000b07805 */ /* 0x000fc4000001ff00 */
[----:B------:R-:W-:Y:S01]  /*0080*/  CS2R R178, SRZ ;  /* 0x0000000000b27805 */ /* 0x000fe2000001ff00 */
[----:B------:R-:W3:Y:S01]  /*0090*/  S2UR UR5, SR_CgaCtaId ;  /* 0x00000000000579c3 */ /* 0x000ee20000008800 */
[----:B------:R-:W-:Y:S02]  /*00a0*/  CS2R R168, SRZ ;  /* 0x0000000000a87805 */ /* 0x000fe4000001ff00 */
[----:B------:R-:W-:Y:S02]  /*00b0*/  CS2R R170, SRZ ;  /* 0x0000000000aa7805 */ /* 0x000fe4000001ff00 */
[----:B------:R-:W-:Y:S02]  /*00c0*/  CS2R R160, SRZ ;  /* 0x0000000000a07805 */ /* 0x000fe4000001ff00 */
[----:B------:R-:W-:Y:S02]  /*00d0*/  CS2R R162, SRZ ;  /* 0x0000000000a27805 */ /* 0x000fe4000001ff00 */
[----:B------:R-:W-:-:S02]  /*00e0*/  CS2R R156, SRZ ;  /* 0x00000000009c7805 */ /* 0x000fc4000001ff00 */
[----:B------:R-:W-:Y:S02]  /*00f0*/  CS2R R158, SRZ ;  /* 0x00000000009e7805 */ /* 0x000fe4000001ff00 */
        /* <DEDUP_REMOVED lines=8> */
[----:B------:R-:W-:Y:S01]  /*0180*/  CS2R R56, SRZ ;  /* 0x0000000000387805 */ /* 0x000fe2000001ff00 */
[----:B-1----:R-:W-:Y:S01]  /*0190*/  VIADD R0, R7, 0xff ;  /* 0x000000ff07007836 */ /* 0x002fe20000000000 */
[----:B------:R-:W-:Y:S02]  /*01a0*/  CS2R R58, SRZ ;  /* 0x00000000003a7805 */ /* 0x000fe4000001ff00 */
[----:B------:R-:W-:-:S02]  /*01b0*/  CS2R R60, SRZ ;  /* 0x00000000003c7805 */ /* 0x000fc4000001ff00 */
[----:B------:R-:W-:Y:S02]  /*01c0*/  CS2R R62, SRZ ;  /* 0x00000000003e7805 */ /* 0x000fe4000001ff00 */
[----:B------:R-:W-:Y:S02]  /*01d0*/  CS2R R64, SRZ ;  /* 0x0000000000407805 */ /* 0x000fe4000001ff00 */
[----:B------:R-:W-:Y:S02]  /*01e0*/  SHF.R.S32.HI R3, RZ, 0x1f, R0 ;  /* 0x0000001fff037819 */ /* 0x000fe40000011400 */
[----:B------:R-:W-:Y:S02]  /*01f0*/  CS2R R66, SRZ ;  /* 0x0000000000427805 */ /* 0x000fe4000001ff00 */
[----:B------:R-:W-:Y:S01]  /*0200*/  CS2R R68, SRZ ;  /* 0x0000000000447805 */ /* 0x000fe2000001ff00 */
[----:B---3--:R-:W-:Y:S01]  /*0210*/  ULEA UR4, UR5, UR4, 0x18 ;  /* 0x0000000405047291 */ /* 0x008fe2000f8ec03f */
[----:B------:R-:W-:-:S02]  /*0220*/  LEA.HI R3, R3, R0, RZ, 0x8 ;  /* 0x0000000003037211 */ /* 0x000fc400078f40ff */
[----:B------:R-:W-:Y:S02]  /*0230*/  CS2R R70, SRZ ;  /* 0x0000000000467805 */ /* 0x000fe4000001ff00 */
[----:B--2---:R-:W-:Y:S02]  /*0240*/  IABS R10, R5 ;  /* 0x00000005000a7213 */ /* 0x004fe40000000000 */
[----:B------:R-:W-:Y:S02]  /*0250*/  CS2R R72, SRZ ;  /* 0x0000000000487805 */ /* 0x000fe4000001ff00 */
[----:B------:R-:W-:Y:S02]  /*0260*/  SHF.R.S32.HI R3, RZ, 0x8, R3 ;  /* 0x00000008ff037819 */ /* 0x000fe40000011403 */
[----:B------:R-:W-:Y:S02]  /*0270*/  CS2R R74, SRZ ;  /* 0x00000000004a7805 */ /* 0x000fe4000001ff00 */
[----:B------:R-:W-:-:S02]  /*0280*/  CS2R R76, SRZ ;  /* 0x00000000004c7805 */ /* 0x000fc4000001ff00 */
[----:B------:R-:W-:Y:S02]  /*0290*/  CS2R R78, SRZ ;  /* 0x00000000004e7805 */ /* 0x000fe4000001ff00 */
[----:B------:R-:W-:Y:S01]  /*02a0*/  CS2R R80, SRZ ;  /* 0x0000000000507805 */ /* 0x000fe2000001ff00 */
[----:B------:R-:W-:Y:S01]  /*02b0*/  IMAD.SHL.U32 R4, R3, 0x8, RZ ;  /* 0x0000000803047824 */ /* 0x000fe200078e00ff */
[----:B------:R-:W-:Y:S02]  /*02c0*/  CS2R R82, SRZ ;  /* 0x0000000000527805 */ /* 0x000fe4000001ff00 */
[----:B------:R-:W-:Y:S02]  /*02d0*/  CS2R R84, SRZ ;  /* 0x0000000000547805 */ /* 0x000fe4000001ff00 */
[----:B------:R-:W-:Y:S02]  /*02e0*/  CS2R R86, SRZ ;  /* 0x0000000000567805 */ /* 0x000fe4000001ff00 */
[----:B------:R-:W-:-:S02]  /*02f0*/  CS2R R88, SRZ ;  /* 0x0000000000587805 */ /* 0x000fc4000001ff00 */
[-C--:B------:R-:W-:Y:S02]  /*0300*/  IABS R9, R4.reuse ;  /* 0x0000000400097213 */ /* 0x080fe40000000000 */
[----:B------:R-:W-:Y:S02]  /*0310*/  CS2R R90, SRZ ;  /* 0x00000000005a7805 */ /* 0x000fe4000001ff00 */
[----:B------:R-:W-:Y:S02]  /*0320*/  IABS R12, R4 ;  /* 0x00000004000c7213 */ /* 0x000fe40000000000 */
[----:B------:R-:W-:Y:S01]  /*0330*/  CS2R R92, SRZ ;  /* 0x00000000005c7805 */ /* 0x000fe2000001ff00 */
[----:B------:R-:W1:Y:S01]  /*0340*/  I2F.RP R0, R9 ;  /* 0x0000000900007306 */ /* 0x000e620000209400 */
        /* <DEDUP_REMOVED lines=13> */
[----:B------:R-:W-:Y:S01]  /*0420*/  CS2R R120, SRZ ;  /* 0x0000000000787805 */ /* 0x000fe2000001ff00 */
[----:B-1----:R-:W1:Y:S01]  /*0430*/  MUFU.RCP R0, R0 ;  /* 0x0000000000007308 */ /* 0x002e620000001000 */
        /* <DEDUP_REMOVED lines=14> */
[----:B------:R-:W-:Y:S01]  /*0520*/  CS2R R150, SRZ ;  /* 0x0000000000967805 */ /* 0x000fe2000001ff00 */
[----:B-1----:R-:W-:Y:S02]  /*0530*/  VIADD R2, R0, 0xffffffe ;  /* 0x0ffffffe00027836 */ /* 0x002fe40000000000 */
[----:B------:R-:W-:Y:S02]  /*0540*/  IMAD.MOV R0, RZ, RZ, -R12 ;  /* 0x000000ffff007224 */ /* 0x000fe400078e0a0c */
[----:B------:R1:W2:Y:S02]  /*0550*/  F2I.FTZ.U32.TRUNC.NTZ R3, R2 ;  /* 0x0000000200037305 */ /* 0x0002a4000021f000 */
[----:B-1----:R-:W-:Y:S02]  /*0560*/  IMAD.MOV.U32 R2, RZ, RZ, RZ ;  /* 0x000000ffff027224 */ /* 0x002fe400078e00ff */
[----:B--2---:R-:W-:-:S04]  /*0570*/  IMAD.MOV R8, RZ, RZ, -R3 ;  /* 0x000000ffff087224 */ /* 0x004fc800078e0a03 */
[----:B------:R-:W-:Y:S02]  /*0580*/  IMAD R11, R8, R9, RZ ;  /* 0x00000009080b7224 */ /* 0x000fe400078e02ff */
[----:B------:R-:W-:Y:S02]  /*0590*/  IMAD.MOV.U32 R8, RZ, RZ, R10 ;  /* 0x000000ffff087224 */ /* 0x000fe400078e000a */
[----:B------:R-:W-:-:S06]  /*05a0*/  IMAD.HI.U32 R3, R3, R11, R2 ;  /* 0x0000000b03037227 */ /* 0x000fcc00078e0002 */
[----:B------:R-:W-:-:S04]  /*05b0*/  IMAD.HI.U32 R3, R3, R8, RZ ;  /* 0x0000000803037227 */ /* 0x000fc800078e00ff */
[----:B------:R-:W-:-:S05]  /*05c0*/  IMAD R0, R3, R0, R8 ;  /* 0x0000000003007224 */ /* 0x000fca00078e0208 */
[----:B------:R-:W-:-:S13]  /*05d0*/  ISETP.GT.U32.AND P1, PT, R9, R0, PT ;  /* 0x000000000900720c */ /* 0x000fda0003f24070 */
[----:B------:R-:W-:Y:S02]  /*05e0*/  @!P1 IMAD.IADD R0, R0, 0x1, -R9 ;  /* 0x0000000100009824 */ /* 0x000fe400078e0a09 */
[----:B------:R-:W-:Y:S01]  /*05f0*/  @!P1 VIADD R3, R3, 0x1 ;  /* 0x0000000103039836 */ /* 0x000fe20000000000 */
[----:B------:R-:W-:Y:S02]  /*0600*/  ISETP.NE.AND P1, PT, R4, RZ, PT ;  /* 0x000000ff0400720c */ /* 0x000fe40003f25270 */
[----:B------:R-:W-:Y:S02]  /*0610*/  ISETP.GE.U32.AND P0, PT, R0, R9, PT ;  /* 0x000000090000720c */ /* 0x000fe40003f06070 */
[----:B------:R-:W-:-:S04]  /*0620*/  LOP3.LUT R0, R5, R4, RZ, 0x3c, !PT ;  /* 0x0000000405007212 */ /* 0x000fc800078e3cff */
[----:B------:R-:W-:Y:S01]  /*0630*/  ISETP.GE.AND P2, PT, R0, RZ, PT ;  /* 0x000000ff0000720c */ /* 0x000fe20003f46270 */
[----:B------:R-:W-:-:S06]  /*0640*/  VIADD R0, R6, 0x7f ;  /* 0x0000007f06007836 */ /* 0x000fcc0000000000 */
[----:B------:R-:W-:-:S04]  /*0650*/  @P0 VIADD R3, R3, 0x1 ;  /* 0x0000000103030836 */ /* 0x000fc80000000000 */
[----:B------:R-:W-:Y:S01]  /*0660*/  IMAD.MOV.U32 R2, RZ, RZ, R3 ;  /* 0x000000ffff027224 */ /* 0x000fe200078e0003 */
[----:B------:R-:W-:-:S03]  /*0670*/  SHF.R.S32.HI R3, RZ, 0x1f, R0 ;  /* 0x0000001fff037819 */ /* 0x000fc60000011400 */
[----:B------:R-:W-:Y:S01]  /*0680*/  @!P2 IMAD.MOV R2, RZ, RZ, -R2 ;  /* 0x000000ffff02a224 */ /* 0x000fe200078e0a02 */
[----:B------:R-:W-:Y:S02]  /*0690*/  @!P1 LOP3.LUT R2, RZ, R4, RZ, 0x33, !PT ;  /* 0x00000004ff029212 */ /* 0x000fe400078e33ff */
[----:B------:R-:W-:-:S03]  /*06a0*/  LEA.HI R3, R3, R0, RZ, 0x7 ;  /* 0x0000000003037211 */ /* 0x000fc600078f38ff */
[----:B------:R-:W-:Y:S02]  /*06b0*/  IMAD.SHL.U32 R8, R2, 0x8, RZ ;  /* 0x0000000802087824 */ /* 0x000fe400078e00ff */
[----:B------:R-:W-:-:S03]  /*06c0*/  IMAD.MOV R2, RZ, RZ, -R2 ;  /* 0x000000ffff027224 */ /* 0x000fc600078e0a02 */
[----:B------:R-:W-:Y:S01]  /*06d0*/  LEA.HI.SX32 R3, R3, -R8, 0x19 ;  /* 0x8000000803037211 */ /* 0x000fe200078fcaff */
[----:B------:R-:W-:-:S03]  /*06e0*/  IMAD R10, R4, R2, R5 ;  /* 0x00000002040a7224 */ /* 0x000fc600078e0205 */
[----:B------:R-:W-:-:S04]  /*06f0*/  VIMNMX R13, R3, 0x8, PT ;  /* 0x00000008030d7848 */ /* 0x000fc80003fe0100 */
[-C--:B------:R-:W-:Y:S02]  /*0700*/  IABS R9, R13.reuse ;  /* 0x0000000d00097213 */ /* 0x080fe40000000000 */
[----:B------:R-:W-:Y:S02]  /*0710*/  IABS R4, R13 ;  /* 0x0000000d00047213 */ /* 0x000fe40000000000 */
[----:B------:R-:W1:Y:S08]  /*0720*/  I2F.RP R0, R9 ;  /* 0x0000000900007306 */ /* 0x000e700000209400 */
[----:B-1----:R-:W1:Y:S02]  /*0730*/  MUFU.RCP R0, R0 ;  /* 0x0000000000007308 */ /* 0x002e640000001000 */
[----:B-1----:R-:W-:-:S02]  /*0740*/  VIADD R3, R0, 0xffffffe ;  /* 0x0ffffffe00037836 */ /* 0x002fc40000000000 */
[----:B------:R-:W-:-:S04]  /*0750*/  IMAD.MOV R0, RZ, RZ, -R4 ;  /* 0x000000ffff007224 */ /* 0x000fc800078e0a04 */
[----:B------:R-:W1:Y:S02]  /*0760*/  F2I.FTZ.U32.TRUNC.NTZ R3, R3 ;  /* 0x0000000300037305 */ /* 0x000e64000021f000 */
[----:B-1----:R-:W-:-:S04]  /*0770*/  IMAD.MOV R11, RZ, RZ, -R3 ;  /* 0x000000ffff0b7224 */ /* 0x002fc800078e0a03 */
[----:B------:R-:W-:Y:S01]  /*0780*/  IMAD.MOV.U32 R2, RZ, RZ, R11 ;  /* 0x000000ffff027224 */ /* 0x000fe200078e000b */
[----:B------:R-:W-:-:S03]  /*0790*/  IABS R11, R10 ;  /* 0x0000000a000b7213 */ /* 0x000fc60000000000 */
[----:B------:R-:W-:Y:S02]  /*07a0*/  IMAD R5, R2, R9, RZ ;  /* 0x0000000902057224 */ /* 0x000fe400078e02ff */
[----:B------:R-:W-:-:S04]  /*07b0*/  IMAD.MOV.U32 R2, RZ, RZ, RZ ;  /* 0x000000ffff027224 */ /* 0x000fc800078e00ff */
[----:B------:R-:W-:Y:S01]  /*07c0*/  IMAD.HI.U32 R2, R3, R5, R2 ;  /* 0x0000000503027227 */ /* 0x000fe200078e0002 */
[----:B0-----:R-:W-:-:S05]  /*07d0*/  LOP3.LUT R5, R15, 0x7f, RZ, 0xc0, !PT ;  /* 0x0000007f0f057812 */ /* 0x001fca00078ec0ff */
        /* <DEDUP_REMOVED lines=8> */
[----:B------:R-:W-:Y:S02]  /*0860*/  ISETP.GE.AND P2, PT, R0, RZ, PT ;  /* 0x000000ff0000720c */ /* 0x000fe40003f46270 */
[----:B------:R-:W0:Y:S05]  /*0870*/  LDC R0, c[0x0][0x230] ;  /* 0x00008c00ff007b82 */ /* 0x000e2a0000000800 */
[----:B------:R-:W-:-:S04]  /*0880*/  @P0 VIADD R2, R2, 0x1 ;  /* 0x0000000102020836 */ /* 0x000fc80000000000 */
[----:B------:R-:W-:-:S04]  /*0890*/  IMAD.MOV.U32 R4, RZ, RZ, R2 ;  /* 0x000000ffff047224 */ /* 0x000fc800078e0002 */
[----:B------:R-:W-:Y:S01]  /*08a0*/  @!P2 IMAD.MOV R4, RZ, RZ, -R4 ;  /* 0x000000ffff04a224 */ /* 0x000fe200078e0a04 */
[----:B------:R-:W-:-:S05]  /*08b0*/  @!P1 LOP3.LUT R4, RZ, R13, RZ, 0x33, !PT ;  /* 0x0000000dff049212 */ /* 0x000fca00078e33ff */
[----:B------:R-:W-:Y:S02]  /*08c0*/  IMAD.MOV R2, RZ, RZ, -R4 ;  /* 0x000000ffff027224 */ /* 0x000fe400078e0a04 */
[----:B------:R-:W-:Y:S02]  /*08d0*/  IMAD.SHL.U32 R4, R4, 0x100, RZ ;  /* 0x0000010004047824 */ /* 0x000fe400078e00ff */
[----:B------:R-:W-:Y:S02]  /*08e0*/  IMAD R2, R13, R2, R10 ;  /* 0x000000020d027224 */ /* 0x000fe400078e020a */
[----:B0-----:R-:W-:Y:S02]  /*08f0*/  VIADD R14, R0, 0x7f ;  /* 0x0000007f000e7836 */ /* 0x001fe40000000000 */
[----:B------:R-:W-:Y:S02]  /*0900*/  IMAD.IADD R2, R8, 0x1, R2 ;  /* 0x0000000108027824 */ /* 0x000fe400078e0202 */
[----:B------:R-:W-:Y:S01]  /*0910*/  VIADD R3, R4, 0x1 ;  /* 0x0000000104037836 */ /* 0x000fe20000000000 */
[----:B------:R-:W-:Y:S01]  /*0920*/  ISETP.GE.AND P0, PT, R14, 0x80, PT ;  /* 0x000000800e00780c */ /* 0x000fe20003f06270 */
[----:B------:R-:W-:-:S02]  /*0930*/  VIADD R8, R4, 0x2 ;  /* 0x0000000204087836 */ /* 0x000fc40000000000 */
[C---:B------:R-:W-:Y:S02]  /*0940*/  VIADD R0, R4.reuse, 0x3 ;  /* 0x0000000304007836 */ /* 0x040fe40000000000 */
[C---:B------:R-:W-:Y:S02]  /*0950*/  VIADD R3, R4.reuse, 0x4 ;  /* 0x0000000404037836 */ /* 0x040fe40000000000 */
[C---:B------:R-:W-:Y:S02]  /*0960*/  VIADD R8, R4.reuse, 0x5 ;  /* 0x0000000504087836 */ /* 0x040fe40000000000 */
[C---:B------:R-:W-:Y:S02]  /*0970*/  VIADD R0, R4.reuse, 0x6 ;  /* 0x0000000604007836 */ /* 0x040fe40000000000 */
[C---:B------:R-:W-:Y:S02]  /*0980*/  VIADD R3, R4.reuse, 0x7 ;  /* 0x0000000704037836 */ /* 0x040fe40000000000 */
        /* <DEDUP_REMOVED lines=56> */
[----:B------:R-:W-:Y:S02]  /*0d10*/  VIADD R3, R4, 0x40 ;  /* 0x0000004004037836 */ /* 0x000fe40000000000 */
[----:B------:R-:W-:Y:S02]  /*0d20*/  IMAD R2, R2, 0x80, R5 ;  /* 0x0000008002027824 */ /* 0x000fe400078e0205 */
[C---:B------:R-:W-:Y:S02]  /*0d30*/  VIADD R8, R4.reuse, 0x41 ;  /* 0x0000004104087836 */ /* 0x040fe40000000000 */
[C---:B------:R-:W-:Y:S01]  /*0d40*/  VIADD R0, R4.reuse, 0x42 ;  /* 0x0000004204007836 */ /* 0x040fe20000000000 */
[----:B------:R0:W-:Y:S01]  /*0d50*/  STL [R1+0xf4c], R2 ;  /* 0x000f4c0201007387 */ /* 0x0001e20000100800 */
        /* <DEDUP_REMOVED lines=188> */
[----:B------:R-:W-:Y:S01]  /*1920*/  VIADD R252, R4, 0xff ;  /* 0x000000ff04fc7836 */ /* 0x000fe20000000000 */
[----:B0-----:R-:W-:Y:S06]  /*1930*/  @!P0 BRA `(.L_x_0) ;  /* 0x000002e400ec8947 */ /* 0x001fec0003800000 */
[----:B------:R-:W-:Y:S01]  /*1940*/  IABS R8, R6 ;  /* 0x0000000600087213 */ /* 0x000fe20000000000 */
[----:B------:R-:W-:Y:S01]  /*1950*/  IMAD.MOV.U32 R151, RZ, RZ, R2 ;  /* 0x000000ffff977224 */ /* 0x000fe200078e0002 */
[----:B------:R-:W-:Y:S01]  /*1960*/  IABS R5, R7 ;  /* 0x0000000700057213 */ /* 0x000fe20000000000 */
[----:B------:R-:W-:Y:S01]  /*1970*/  IMAD.MOV.U32 R40, RZ, RZ, RZ ;  /* 0x000000ffff287224 */ /* 0x000fe200078e00ff */
[----:B------:R-:W0:Y:S01]  /*1980*/  I2F.RP R2, R8 ;  /* 0x0000000800027306 */ /* 0x000e220000209400 */
[----:B------:R-:W-:Y:S01]  /*1990*/  ISETP.GE.AND P4, PT, R252, RZ, PT ;  /* 0x000000fffc00720c */ /* 0x000fe20003f86270 */
[----:B------:R1:W-:Y:S01]  /*19a0*/  STL [R1+0xf94], R7 ;  /* 0x000f940701007387 */ /* 0x0003e20000100800 */
[----:B------:R-:W-:Y:S01]  /*19b0*/  ISETP.GE.AND P1, PT, R151, RZ, PT ;  /* 0x000000ff9700720c */ /* 0x000fe20003f26270 */
[C---:B------:R-:W-:Y:S01]  /*19c0*/  VIADD R143, R4.reuse, 0x89 ;  /* 0x00000089048f7836 */ /* 0x040fe20000000000 */
[----:B------:R-:W-:Y:S01]  /*19d0*/  IABS R49, R21 ;  /* 0x0000001500317213 */ /* 0x000fe20000000000 */
[C---:B------:R-:W-:Y:S01]  /*19e0*/  VIADD R149, R4.reuse, 0x88 ;  /* 0x0000008804957836 */ /* 0x040fe20000000000 */
[----:B------:R-:W-:Y:S01]  /*19f0*/  IABS R52, R235 ;  /* 0x000000eb00347213 */ /* 0x000fe20000000000 */
[----:B------:R-:W2:Y:S01]  /*1a00*/  I2F.RP R42, R5 ;  /* 0x00000005002a7306 */ /* 0x000ea20000209400 */
[----:B------:R-:W-:Y:S01]  /*1a10*/  IABS R54, R236 ;  /* 0x000000ec00367213 */ /* 0x000fe20000000000 */
[C---:B------:R-:W-:Y:S01]  /*1a20*/  VIADD R145, R4.reuse, 0x86 ;  /* 0x0000008604917836 */ /* 0x040fe20000000000 */
[----:B------:R-:W-:Y:S01]  /*1a30*/  IABS R56, R237 ;  /* 0x000000ed00387213 */ /* 0x000fe20000000000 */
[C---:B------:R-:W-:Y:S01]  /*1a40*/  VIADD R147, R4.reuse, 0x85 ;  /* 0x0000008504937836 */ /* 0x040fe20000000000 */
[----:B------:R-:W-:Y:S01]  /*1a50*/  IABS R58, R230 ;  /* 0x000000e6003a7213 */ /* 0x000fe20000000000 */
[C---:B------:R-:W-:Y:S01]  /*1a60*/  VIADD R141, R4.reuse, 0x79 ;  /* 0x00000079048d7836 */ /* 0x040fe20000000000 */
[----:B------:R-:W-:Y:S01]  /*1a70*/  IABS R60, R231 ;  /* 0x000000e7003c7213 */ /* 0x000fe20000000000 */
[----:B0-----:R-:W0:Y:S01]  /*1a80*/  MUFU.RCP R2, R2 ;  /* 0x0000000200027308 */ /* 0x001e220000001000 */
[----:B------:R-:W-:Y:S01]  /*1a90*/  IABS R66, R228 ;  /* 0x000000e400427213 */ /* 0x000fe20000000000 */
[C---:B------:R-:W-:Y:S01]  /*1aa0*/  VIADD R139, R4.reuse, 0x5a ;  /* 0x0000005a048b7836 */ /* 0x040fe20000000000 */
[----:B------:R-:W-:Y:S01]  /*1ab0*/  IABS R68, R229 ;  /* 0x000000e500447213 */ /* 0x000fe20000000000 */
[C---:B------:R-:W-:Y:S01]  /*1ac0*/  VIADD R132, R4.reuse, 0x56 ;  /* 0x0000005604847836 */ /* 0x040fe20000000000 */
[----:B------:R-:W-:Y:S01]  /*1ad0*/  IABS R70, R226 ;  /* 0x000000e200467213 */ /* 0x000fe20000000000 */
[C---:B------:R-:W-:Y:S01]  /*1ae0*/  VIADD R128, R4.reuse, 0x4c ;  /* 0x0000004c04807836 */ /* 0x040fe20000000000 */
[----:B------:R-:W-:Y:S01]  /*1af0*/  IABS R72, R227 ;  /* 0x000000e300487213 */ /* 0x000fe20000000000 */
[----:B--2---:R-:W2:Y:S01]  /*1b00*/  MUFU.RCP R42, R42 ;  /* 0x0000002a002a7308 */ /* 0x004ea20000001000 */
[----:B------:R-:W-:Y:S01]  /*1b10*/  IABS R74, R225 ;  /* 0x000000e1004a7213 */ /* 0x000fe20000000000 */
[C---:B------:R-:W-:Y:S01]  /*1b20*/  VIADD R116, R4.reuse, 0x3c ;  /* 0x0000003c04747836 */ /* 0x040fe20000000000 */
[----:B------:R-:W-:Y:S01]  /*1b30*/  IABS R76, R221 ;  /* 0x000000dd004c7213 */ /* 0x000fe20000000000 */
[C---:B------:R-:W-:Y:S01]  /*1b40*/  VIADD R120, R4.reuse, 0x3b ;  /* 0x0000003b04787836 */ /* 0x040fe20000000000 */
[----:B------:R-:W-:Y:S01]  /*1b50*/  IABS R78, R222 ;  /* 0x000000de004e7213 */ /* 0x000fe20000000000 */
[C---:B------:R-:W-:Y:S01]  /*1b60*/  VIADD R124, R4.reuse, 0x39 ;  /* 0x00000039047c7836 */ /* 0x040fe20000000000 */
[----:B------:R-:W-:Y:S01]  /*1b70*/  IABS R80, R223 ;  /* 0x000000df00507213 */ /* 0x000fe20000000000 */
[----:B------:R-:W-:Y:S01]  /*1b80*/  VIADD R89, R4, 0x29 ;  /* 0x0000002904597836 */ /* 0x000fe20000000000 */
[----:B------:R-:W-:Y:S01]  /*1b90*/  IABS R82, R224 ;  /* 0x000000e000527213 */ /* 0x000fe20000000000 */
[----:B0-----:R-:W-:Y:S01]  /*1ba0*/  VIADD R2, R2, 0xffffffe ;  /* 0x0ffffffe02027836 */ /* 0x001fe20000000000 */
[----:B------:R-:W-:Y:S01]  /*1bb0*/  IABS R84, R217 ;  /* 0x000000d900547213 */ /* 0x000fe20000000000 */
[C---:B------:R-:W-:Y:S01]  /*1bc0*/  VIADD R97, R4.reuse, 0x28 ;  /* 0x0000002804617836 */ /* 0x040fe20000000000 */
[----:B------:R-:W-:Y:S01]  /*1bd0*/  IABS R86, R218 ;  /* 0x000000da00567213 */ /* 0x000fe20000000000 */
[----:B------:R-:W0:Y:S01]  /*1be0*/  F2I.FTZ.U32.TRUNC.NTZ R41, R2 ;  /* 0x0000000200297305 */ /* 0x000e22000021f000 */
[----:B------:R-:W-:Y:S01]  /*1bf0*/  IABS R92, R215 ;  /* 0x000000d7005c7213 */ /* 0x000fe20000000000 */
[----:B------:R-:W-:Y:S01]  /*1c00*/  VIADD R112, R4, 0x27 ;  /* 0x0000002704707836 */ /* 0x000fe20000000000 */
[----:B------:R-:W-:Y:S01]  /*1c10*/  IABS R94, R216 ;  /* 0x000000d8005e7213 */ /* 0x000fe20000000000 */
[----:B--2---:R-:W-:Y:S01]  /*1c20*/  VIADD R42, R42, 0xffffffe ;  /* 0x0ffffffe2a2a7836 */ /* 0x004fe20000000000 */
[----:B------:R-:W-:Y:S01]  /*1c30*/  IABS R96, R213 ;  /* 0x000000d500607213 */ /* 0x000fe20000000000 */
[----:B------:R-:W-:Y:S01]  /*1c40*/  VIADD R73, R4, 0x15 ;  /* 0x0000001504497836 */ /* 0x000fe20000000000 */
[----:B------:R-:W-:Y:S01]  /*1c50*/  IABS R98, R214 ;  /* 0x000000d600627213 */ /* 0x000fe20000000000 */
[----:B------:R2:W3:Y:S01]  /*1c60*/  F2I.FTZ.U32.TRUNC.NTZ R43, R42 ;  /* 0x0000002a002b7305 */ /* 0x0004e2000021f000 */
[----:B------:R-:W-:Y:S01]  /*1c70*/  IABS R100, R212 ;  /* 0x000000d400647213 */ /* 0x000fe20000000000 */
[----:B------:R-:W-:Y:S01]  /*1c80*/  ULDC UR60, c[0x0][0x23c] ;  /* 0x00008f00003c7ab9 */ /* 0x000fe20000000800 */
[----:B------:R-:W-:Y:S01]  /*1c90*/  IABS R102, R208 ;  /* 0x000000d000667213 */ /* 0x000fe20000000000 */
[----:B------:R-:W-:Y:S01]  /*1ca0*/  ULDC.64 UR8, c[0x0][0x218] ;  /* 0x0000860000087ab9 */ /* 0x000fe20000000a00 */
[----:B------:R-:W-:Y:S01]  /*1cb0*/  IABS R104, R209 ;  /* 0x000000d100687213 */ /* 0x000fe20000000000 */
[----:B------:R-:W-:Y:S01]  /*1cc0*/  ULDC UR5, c[0x0][0x234] ;  /* 0x00008d0000057ab9 */ /* 0x000fe20000000800 */
[--C-:B0-----:R-:W-:Y:S01]  /*1cd0*/  IMAD.MOV R2, RZ, RZ, -R41.reuse ;  /* 0x000000ffff027224 */ /* 0x101fe200078e0a29 */
[----:B------:R-:W-:Y:S01]  /*1ce0*/  IABS R105, R210 ;  /* 0x000000d200697213 */ /* 0x000fe20000000000 */
[----:B------:R-:W-:Y:S01]  /*1cf0*/  ULDC UR10, c[0x0][0x240] ;  /* 0x00009000000a7ab9 */ /* 0x000fe20000000800 */
[----:B--2---:R-:W-:Y:S01]  /*1d00*/  IABS R42, R151 ;  /* 0x00000097002a7213 */ /* 0x004fe20000000000 */
[----:B------:R-:W-:Y:S01]  /*1d10*/  IMAD R2, R2, R8, RZ ;  /* 0x0000000802027224 */ /* 0x000fe200078e02ff */
[----:B------:R-:W-:Y:S01]  /*1d20*/  IABS R107, R211 ;  /* 0x000000d3006b7213 */ /* 0x000fe20000000000 */
[----:B------:R-:W-:Y:S01]  /*1d30*/  VIADD R151, R4, 0x87 ;  /* 0x0000008704977836 */ /* 0x000fe20000000000 */
[----:B------:R-:W-:Y:S01]  /*1d40*/  IABS R109, R204 ;  /* 0x000000cc006d7213 */ /* 0x000fe20000000000 */
[----:B------:R-:W-:Y:S01]  /*1d50*/  IMAD.HI.U32 R2, R41, R2, R40 ;  /* 0x0000000229027227 */ /* 0x000fe200078e0028 */
[----:B------:R-:W-:-:S02]  /*1d60*/  IABS R40, R252 ;  /* 0x000000fc00287213 */ /* 0x000fc40000000000 */
[----:B------:R-:W-:Y:S02]  /*1d70*/  IABS R41, R250 ;  /* 0x000000fa00297213 */ /* 0x000fe40000000000 */
[----:B------:R-:W-:Y:S01]  /*1d80*/  IABS R111, R205 ;  /* 0x000000cd006f7213 */ /* 0x000fe20000000000 */
[----:B------:R-:W-:Y:S01]  /*1d90*/  IMAD.HI.U32 R44, R2, R42, RZ ;  /* 0x0000002a022c7227 */ /* 0x000fe200078e00ff */
[----:B------:R-:W-:Y:S02]  /*1da0*/  IABS R117, R202 ;  /* 0x000000ca00757213 */ /* 0x000fe40000000000 */
[----:B------:R-:W-:Y:S01]  /*1db0*/  IABS R119, R203 ;  /* 0x000000cb00777213 */ /* 0x000fe20000000000 */
[----:B------:R-:W-:Y:S01]  /*1dc0*/  IMAD.MOV R44, RZ, RZ, -R44 ;  /* 0x000000ffff2c7224 */ /* 0x000fe200078e0a2c */
[----:B------:R-:W-:Y:S01]  /*1dd0*/  IABS R121, R200 ;  /* 0x000000c800797213 */ /* 0x000fe20000000000 */
[----:B---3--:R-:W-:Y:S01]  /*1de0*/  IMAD.MOV R2, RZ, RZ, -R43 ;  /* 0x000000ffff027224 */ /* 0x008fe200078e0a2b */
[----:B------:R-:W-:Y:S01]  /*1df0*/  IABS R123, R201 ;  /* 0x000000c9007b7213 */ /* 0x000fe20000000000 */
[----:B------:R-:W-:Y:S01]  /*1e00*/  IMAD R44, R8, R44, R42 ;  /* 0x0000002c082c7224 */ /* 0x000fe200078e022a */
[----:B------:R-:W-:Y:S01]  /*1e10*/  IABS R125, R199 ;  /* 0x000000c7007d7213 */ /* 0x000fe20000000000 */
[----:B------:R-:W-:Y:S01]  /*1e20*/  IMAD R2, R2, R5, RZ ;  /* 0x0000000502027224 */ /* 0x000fe200078e02ff */
[----:B------:R-:W-:Y:S01]  /*1e30*/  IABS R127, R195 ;  /* 0x000000c3007f7213 */ /* 0x000fe20000000000 */
[----:B------:R-:W-:Y:S01]  /*1e40*/  IMAD.MOV.U32 R42, RZ, RZ, RZ ;  /* 0x000000ffff2a7224 */ /* 0x000fe200078e00ff */
[----:B------:R-:W-:-:S02]  /*1e50*/  ISETP.GT.U32.AND P0, PT, R8, R44, PT ;  /* 0x0000002c0800720c */ /* 0x000fc40003f04070 */
[----:B------:R-:W-:Y:S01]  /*1e60*/  IABS R129, R196 ;  /* 0x000000c400817213 */ /* 0x000fe20000000000 */
[----:B------:R-:W-:Y:S01]  /*1e70*/  IMAD.HI.U32 R2, R43, R2, R42 ;  /* 0x000000022b027227 */ /* 0x000fe200078e002a */
[----:B------:R-:W-:Y:S02]  /*1e80*/  IABS R42, R251 ;  /* 0x000000fb002a7213 */ /* 0x000fe40000000000 */
[----:B------:R-:W-:Y:S01]  /*1e90*/  IABS R131, R197 ;  /* 0x000000c500837213 */ /* 0x000fe20000000000 */
[----:B------:R-:W-:Y:S01]  /*1ea0*/  IMAD.MOV.U32 R43, RZ, RZ, R40 ;  /* 0x000000ffff2b7224 */ /* 0x000fe200078e0028 */
[----:B------:R-:W-:Y:S01]  /*1eb0*/  IABS R40, R246 ;  /* 0x000000f600287213 */ /* 0x000fe20000000000 */
[C---:B------:R-:W-:Y:S01]  /*1ec0*/  IMAD.HI.U32 R48, R2.reuse, R42, RZ ;  /* 0x0000002a02307227 */ /* 0x040fe200078e00ff */
[----:B------:R-:W-:Y:S02]  /*1ed0*/  IABS R133, R198 ;  /* 0x000000c600857213 */ /* 0x000fe40000000000 */
[----:B------:R-:W-:Y:S01]  /*1ee0*/  IABS R135, R191 ;  /* 0x000000bf00877213 */ /* 0x000fe20000000000 */
[----:B------:R-:W-:Y:S01]  /*1ef0*/  IMAD.HI.U32 R45, R2, R43, RZ ;  /* 0x0000002b022d7227 */ /* 0x000fe200078e00ff */
[----:B------:R-:W-:-:S02]  /*1f00*/  IABS R136, R192 ;  /* 0x000000c000887213 */ /* 0x000fc40000000000 */
[----:B------:R-:W-:Y:S01]  /*1f10*/  IABS R142, R189 ;  /* 0x000000bd008e7213 */ /* 0x000fe20000000000 */
[----:B------:R-:W-:Y:S01]  /*1f20*/  IMAD.MOV R45, RZ, RZ, -R45 ;  /* 0x000000ffff2d7224 */ /* 0x000fe200078e0a2d */
[----:B------:R-:W-:Y:S01]  /*1f30*/  IABS R144, R190 ;  /* 0x000000be00907213 */ /* 0x000fe20000000000 */
[----:B------:R-:W-:Y:S01]  /*1f40*/  @!P0 IMAD.IADD R44, R44, 0x1, -R8 ;  /* 0x000000012c2c8824 */ /* 0x000fe200078e0a08 */
[----:B------:R-:W-:Y:S01]  /*1f50*/  IABS R146, R187 ;  /* 0x000000bb00927213 */ /* 0x000fe20000000000 */
[C---:B------:R-:W-:Y:S01]  /*1f60*/  IMAD R43, R5.reuse, R45, R43 ;  /* 0x0000002d052b7224 */ /* 0x040fe200078e022b */
[----:B------:R-:W-:Y:S01]  /*1f70*/  IABS R45, R247 ;  /* 0x000000f7002d7213 */ /* 0x000fe20000000000 */
[----:B------:R-:W-:Y:S01]  /*1f80*/  IMAD.HI.U32 R47, R2, R41, RZ ;  /* 0x00000029022f7227 */ /* 0x000fe200078e00ff */
[----:B------:R-:W-:Y:S02]  /*1f90*/  ISETP.GT.U32.AND P0, PT, R8, R44, PT ;  /* 0x0000002c0800720c */ /* 0x000fe40003f04070 */
[C---:B------:R-:W-:Y:S01]  /*1fa0*/  ISETP.GT.U32.AND P2, PT, R5.reuse, R43, PT ;  /* 0x0000002b0500720c */ /* 0x040fe20003f44070 */
[----:B------:R-:W-:Y:S01]  /*1fb0*/  IMAD.MOV R48, RZ, RZ, -R48 ;  /* 0x000000ffff307224 */ /* 0x000fe200078e0a30 */
[----:B------:R-:W-:Y:S01]  /*1fc0*/  IABS R148, R188 ;  /* 0x000000bc00947213 */ /* 0x000fe20000000000 */
[----:B------:R-:W-:Y:S01]  /*1fd0*/  IMAD.MOV R47, RZ, RZ, -R47 ;  /* 0x000000ffff2f7224 */ /* 0x000fe200078e0a2f */
[----:B------:R-:W-:Y:S01]  /*1fe0*/  IABS R150, R186 ;  /* 0x000000ba00967213 */ /* 0x000fe20000000000 */
[C---:B------:R-:W-:Y:S01]  /*1ff0*/  IMAD R42, R5.reuse, R48, R42 ;  /* 0x00000030052a7224 */ /* 0x040fe200078e022a */
[----:B------:R-:W-:Y:S01]  /*2000*/  IABS R156, R184 ;  /* 0x000000b8009c7213 */ /* 0x000fe20000000000 */
[C---:B------:R-:W-:Y:S01]  /*2010*/  IMAD R41, R5.reuse, R47, R41 ;  /* 0x0000002f05297224 */ /* 0x040fe200078e0229 */
[----:B------:R-:W-:Y:S01]  /*2020*/  IABS R158, R185 ;  /* 0x000000b9009e7213 */ /* 0x000fe20000000000 */
[----:B------:R-:W-:Y:S01]  /*2030*/  IMAD.HI.U32 R46, R2, R40, RZ ;  /* 0x00000028022e7227 */ /* 0x000fe200078e00ff */
[----:B------:R-:W-:-:S02]  /*2040*/  ISETP.GT.U32.AND P3, PT, R5, R42, PT ;  /* 0x0000002a0500720c */ /* 0x000fc40003f64070 */
[----:B------:R-:W-:Y:S01]  /*2050*/  ISETP.GT.U32.AND P5, PT, R5, R41, PT ;  /* 0x000000290500720c */ /* 0x000fe20003fa4070 */
[----:B------:R-:W-:Y:S01]  /*2060*/  @!P0 IMAD.IADD R44, R44, 0x1, -R8 ;  /* 0x000000012c2c8824 */ /* 0x000fe200078e0a08 */
[----:B------:R-:W-:Y:S01]  /*2070*/  ISETP.NE.AND P0, PT, R6, RZ, PT ;  /* 0x000000ff0600720c */ /* 0x000fe20003f05270 */
[--C-:B------:R-:W-:Y:S01]  /*2080*/  @!P2 IMAD.IADD R43, R43, 0x1, -R5.reuse ;  /* 0x000000012b2ba824 */ /* 0x100fe200078e0a05 */
[----:B------:R-:W-:Y:S01]  /*2090*/  IABS R160, R180 ;  /* 0x000000b400a07213 */ /* 0x000fe20000000000 */
[----:B------:R-:W-:Y:S01]  /*20a0*/  IMAD.MOV R46, RZ, RZ, -R46 ;  /* 0x000000ffff2e7224 */ /* 0x000fe200078e0a2e */
[----:B------:R-:W-:Y:S01]  /*20b0*/  IABS R162, R181 ;  /* 0x000000b500a27213 */ /* 0x000fe20000000000 */
[----:B------:R-:W-:Y:S01]  /*20c0*/  IMAD.MOV.U32 R8, RZ, RZ, R44 ;  /* 0x000000ffff087224 */ /* 0x000fe200078e002c */
[C---:B------:R-:W-:Y:S01]  /*20d0*/  ISETP.GT.U32.AND P2, PT, R5.reuse, R43, PT ;  /* 0x0000002b0500720c */ /* 0x040fe20003f44070 */
[C---:B------:R-:W-:Y:S01]  /*20e0*/  IMAD R40, R5.reuse, R46, R40 ;  /* 0x0000002e05287224 */ /* 0x040fe200078e0228 */
[----:B------:R-:W-:Y:S01]  /*20f0*/  IABS R46, R248 ;  /* 0x000000f8002e7213 */ /* 0x000fe20000000000 */
[----:B------:R-:W-:Y:S01]  /*2100*/  @!P3 IMAD.IADD R42, R42, 0x1, -R5 ;  /* 0x000000012a2ab824 */ /* 0x000fe200078e0a05 */
[----:B------:R-:W-:Y:S01]  /*2110*/  ISETP.GE.AND P3, PT, R250, RZ, PT ;  /* 0x000000fffa00720c */ /* 0x000fe20003f66270 */
[----:B------:R-:W-:Y:S01]  /*2120*/  IMAD.HI.U32 R47, R2, R45, RZ ;  /* 0x0000002d022f7227 */ /* 0x000fe200078e00ff */
[----:B------:R-:W-:-:S02]  /*2130*/  ISETP.GT.U32.AND P6, PT, R5, R40, PT ;  /* 0x000000280500720c */ /* 0x000fc40003fc4070 */
[----:B------:R-:W-:Y:S01]  /*2140*/  IABS R169, R175 ;  /* 0x000000af00a97213 */ /* 0x000fe20000000000 */
[----:B------:R-:W-:Y:S01]  /*2150*/  @!P1 IMAD.MOV R8, RZ, RZ, -R8 ;  /* 0x000000ffff089224 */ /* 0x000fe200078e0a08 */
[----:B------:R-:W-:Y:S01]  /*2160*/  @!P0 LOP3.LUT R8, RZ, R6, RZ, 0x33, !PT ;  /* 0x00000006ff088212 */ /* 0x000fe200078e33ff */
[----:B------:R-:W-:Y:S01]  /*2170*/  @!P5 IMAD.IADD R41, R41, 0x1, -R5 ;  /* 0x000000012929d824 */ /* 0x000fe200078e0a05 */
[----:B------:R-:W-:Y:S01]  /*2180*/  ISETP.GT.U32.AND P5, PT, R5, R42, PT ;  /* 0x0000002a0500720c */ /* 0x000fe20003fa4070 */
[----:B------:R-:W-:Y:S01]  /*2190*/  IMAD.MOV R47, RZ, RZ, -R47 ;  /* 0x000000ffff2f7224 */ /* 0x000fe200078e0a2f */
[----:B------:R-:W-:Y:S01]  /*21a0*/  ISETP.GE.AND P1, PT, R251, RZ, PT ;  /* 0x000000fffb00720c */ /* 0x000fe20003f26270 */
[----:B------:R-:W-:Y:S01]  /*21b0*/  IMAD.HI.U32 R6, R2, R46, RZ ;  /* 0x0000002e02067227 */ /* 0x000fe200078e00ff */
[----:B------:R-:W-:Y:S01]  /*21c0*/  ISETP.GT.U32.AND P0, PT, R5, R41, PT ;  /* 0x000000290500720c */ /* 0x000fe20003f04070 */
[----:B------:R-:W-:Y:S01]  /*21d0*/  STL [R1+0xf78], R8 ;  /* 0x000f780801007387 */ /* 0x000fe20000100800 */
[----:B------:R-:W-:Y:S01]  /*21e0*/  IABS R171, R164 ;  /* 0x000000a400ab7213 */ /* 0x000fe20000000000 */
[----:B------:R-:W-:Y:S01]  /*21f0*/  @!P2 IMAD.IADD R43, R43, 0x1, -R5 ;  /* 0x000000012b2ba824 */ /* 0x000fe200078e0a05 */
[----:B------:R-:W-:Y:S01]  /*2200*/  IABS R177, R155 ;  /* 0x0000009b00b17213 */ /* 0x000fe20000000000 */
[C---:B------:R-:W-:Y:S01]  /*2210*/  IMAD R44, R5.reuse, R47, R45 ;  /* 0x0000002f052c7224 */ /* 0x040fe200078e022d */
[----:B------:R-:W-:Y:S01]  /*2220*/  IABS R45, R249 ;  /* 0x000000f9002d7213 */ /* 0x000fe20000000000 */
[----:B------:R-:W-:Y:S01]  /*2230*/  IMAD.MOV R6, RZ, RZ, -R6 ;  /* 0x000000ffff067224 */ /* 0x000fe200078e0a06 */
[----:B------:R-:W-:Y:S01]  /*2240*/  IABS R47, R245 ;  /* 0x000000f5002f7213 */ /* 0x000fe20000000000 */
[----:B-1----:R-:W-:Y:S01]  /*2250*/  IMAD.MOV.U32 R7, RZ, RZ, R43 ;  /* 0x000000ffff077224 */ /* 0x002fe200078e002b */
[C---:B------:R-:W-:Y:S01]  /*2260*/  ISETP.GT.U32.AND P2, PT, R5.reuse, R44, PT ;  /* 0x0000002c0500720c */ /* 0x040fe20003f44070 */
[C---:B------:R-:W-:Y:S01]  /*2270*/  IMAD R43, R5.reuse, R6, R46 ;  /* 0x00000006052b7224 */ /* 0x040fe200078e022e */
[----:B------:R-:W-:Y:S01]  /*2280*/  IABS R46, R244 ;  /* 0x000000f4002e7213 */ /* 0x000fe20000000000 */
[--C-:B------:R-:W-:Y:S01]  /*2290*/  @!P6 IMAD.IADD R40, R40, 0x1, -R5.reuse ;  /* 0x000000012828e824 */ /* 0x100fe200078e0a05 */
[----:B------:R-:W-:Y:S01]  /*22a0*/  IABS R179, R165 ;  /* 0x000000a500b37213 */ /* 0x000fe20000000000 */
[----:B------:R-:W-:Y:S01]  /*22b0*/  @!P5 IMAD.IADD R42, R42, 0x1, -R5 ;  /* 0x000000012a2ad824 */ /* 0x000fe200078e0a05 */
[C---:B------:R-:W-:Y:S01]  /*22c0*/  ISETP.GT.U32.AND P5, PT, R5.reuse, R43, PT ;  /* 0x0000002b0500720c */ /* 0x040fe20003fa4070 */
[----:B------:R-:W-:Y:S01]  /*22d0*/  @!P4 IMAD.MOV R7, RZ, RZ, -R7 ;  /* 0x000000ffff07c224 */ /* 0x000fe200078e0a07 */
[----:B------:R-:W-:Y:S01]  /*22e0*/  ISETP.GT.U32.AND P6, PT, R5, R40, PT ;  /* 0x000000280500720c */ /* 0x000fe20003fc4070 */
[----:B------:R-:W-:Y:S01]  /*22f0*/  IMAD.HI.U32 R6, R2, R45, RZ ;  /* 0x0000002d02067227 */ /* 0x000fe200078e00ff */
[----:B------:R-:W-:-:S02]  /*2300*/  ISETP.GE.AND P4, PT, R246, RZ, PT ;  /* 0x000000fff600720c */ /* 0x000fc40003f86270 */
[----:B------:R0:W-:Y:S01]  /*2310*/  STL [R1+0x24], R7 ;  /* 0x0000240701007387 */ /* 0x0001e20000100800 */
[--C-:B------:R-:W-:Y:S01]  /*2320*/  @!P0 IMAD.IADD R41, R41, 0x1, -R5.reuse ;  /* 0x0000000129298824 */ /* 0x100fe200078e0a05 */
[----:B------:R-:W-:Y:S01]  /*2330*/  ISETP.GE.AND P0, PT, R247, RZ, PT ;  /* 0x000000fff700720c */ /* 0x000fe20003f06270 */
[--C-:B------:R-:W-:Y:S01]  /*2340*/  @!P2 IMAD.IADD R44, R44, 0x1, -R5.reuse ;  /* 0x000000012c2ca824 */ /* 0x100fe200078e0a05 */
[----:B------:R-:W-:Y:S01]  /*2350*/  ISETP.GE.AND P2, PT, R249, RZ, PT ;  /* 0x000000fff900720c */ /* 0x000fe20003f46270 */
[----:B------:R-:W-:Y:S01]  /*2360*/  IMAD.MOV R6, RZ, RZ, -R6 ;  /* 0x000000ffff067224 */ /* 0x000fe200078e0a06 */
[----:B------:R-:W-:Y:S01]  /*2370*/  IABS R137, R139 ;  /* 0x0000008b00897213 */ /* 0x000fe20000000000 */
[----:B------:R-:W-:Y:S01]  /*2380*/  @!P5 IMAD.IADD R43, R43, 0x1, -R5 ;  /* 0x000000012b2bd824 */ /* 0x000fe200078e0a05 */
[C---:B------:R-:W-:Y:S01]  /*2390*/  ISETP.GT.U32.AND P5, PT, R5.reuse, R44, PT ;  /* 0x0000002c0500720c */ /* 0x040fe20003fa4070 */
[----:B------:R-:W-:Y:S01]  /*23a0*/  IMAD R6, R5, R6, R45 ;  /* 0x0000000605067224 */ /* 0x000fe200078e022d */
[----:B------:R-:W-:Y:S01]  /*23b0*/  IABS R163, R112 ;  /* 0x0000007000a37213 */ /* 0x000fe20000000000 */
[----:B0-----:R-:W-:Y:S01]  /*23c0*/  IMAD.MOV.U32 R7, RZ, RZ, R42 ;  /* 0x000000ffff077224 */ /* 0x001fe200078e002a */
[----:B------:R-:W-:Y:S01]  /*23d0*/  IABS R246, R4 ;  /* 0x0000000400f67213 */ /* 0x000fe20000000000 */
[----:B------:R-:W-:-:S02]  /*23e0*/  IMAD.MOV.U32 R8, RZ, RZ, R41 ;  /* 0x000000ffff087224 */ /* 0x000fc400078e0029 */
[----:B------:R-:W-:Y:S01]  /*23f0*/  @!P1 IMAD.MOV R7, RZ, RZ, -R7 ;  /* 0x000000ffff079224 */ /* 0x000fe200078e0a07 */
[C---:B------:R-:W-:Y:S01]  /*2400*/  ISETP.GT.U32.AND P1, PT, R5.reuse, R43, PT ;  /* 0x0000002b0500720c */ /* 0x040fe20003f24070 */
[--C-:B------:R-:W-:Y:S01]  /*2410*/  @!P6 IMAD.IADD R40, R40, 0x1, -R5.reuse ;  /* 0x000000012828e824 */ /* 0x100fe200078e0a05 */
[----:B------:R-:W-:Y:S01]  /*2420*/  ISETP.GE.AND P6, PT, R248, RZ, PT ;  /* 0x000000fff800720c */ /* 0x000fe20003fc6270 */
[----:B------:R-:W-:Y:S01]  /*2430*/  @!P3 IMAD.MOV R8, RZ, RZ, -R8 ;  /* 0x000000ffff08b224 */ /* 0x000fe200078e0a08 */
[----:B------:R-:W-:Y:S01]  /*2440*/  ISETP.GT.U32.AND P3, PT, R5, R6, PT ;  /* 0x000000060500720c */ /* 0x000fe20003f64070 */
[----:B------:R0:W-:Y:S01]  /*2450*/  STL [R1+0x20], R7 ;  /* 0x0000200701007387 */ /* 0x0001e20000100800 */
[----:B------:R-:W-:Y:S01]  /*2460*/  @!P5 IMAD.IADD R44, R44, 0x1, -R5 ;  /* 0x000000012c2cd824 */ /* 0x000fe200078e0a05 */
[----:B------:R-:W-:Y:S01]  /*2470*/  ISETP.GE.AND P5, PT, R245, RZ, PT ;  /* 0x000000fff500720c */ /* 0x000fe20003fa6270 */
[----:B------:R-:W-:Y:S01]  /*2480*/  IMAD.MOV.U32 R42, RZ, RZ, R47 ;  /* 0x000000ffff2a7224 */ /* 0x000fe200078e002f */
[----:B------:R-:W-:Y:S01]  /*2490*/  STL [R1+0x1c], R8 ;  /* 0x00001c0801007387 */ /* 0x000fe20000100800 */
[----:B------:R-:W-:Y:S01]  /*24a0*/  IMAD.HI.U32 R45, R2, R46, RZ ;  /* 0x0000002e022d7227 */ /* 0x000fe200078e00ff */
[----:B------:R-:W-:-:S03]  /*24b0*/  IABS R47, R243 ;  /* 0x000000f3002f7213 */ /* 0x000fc60000000000 */
[----:B------:R-:W-:-:S04]  /*24c0*/  IMAD.HI.U32 R41, R2, R42, RZ ;  /* 0x0000002a02297227 */ /* 0x000fc800078e00ff */
[----:B0-----:R-:W-:Y:S02]  /*24d0*/  IMAD.MOV.U32 R7, RZ, RZ, R40 ;  /* 0x000000ffff077224 */ /* 0x001fe400078e0028 */
[----:B------:R-:W-:Y:S01]  /*24e0*/  @!P3 IMAD.IADD R6, R6, 0x1, -R5 ;  /* 0x000000010606b824 */ /* 0x000fe200078e0a05 */
[----:B------:R-:W-:Y:S01]  /*24f0*/  ISETP.GE.AND P3, PT, R243, RZ, PT ;  /* 0x000000fff300720c */ /* 0x000fe20003f66270 */
[----:B------:R-:W-:Y:S01]  /*2500*/  @!P4 IMAD.MOV R7, RZ, RZ, -R7 ;  /* 0x000000ffff07c224 */ /* 0x000fe200078e0a07 */
[----:B------:R-:W-:Y:S01]  /*2510*/  ISETP.GE.AND P4, PT, R244, RZ, PT ;  /* 0x000000fff400720c */ /* 0x000fe20003f86270 */
[----:B------:R-:W-:Y:S02]  /*2520*/  IMAD.MOV R45, RZ, RZ, -R45 ;  /* 0x000000ffff2d7224 */ /* 0x000fe400078e0a2d */
[----:B------:R-:W-:Y:S01]  /*2530*/  @!P1 IMAD.IADD R43, R43, 0x1, -R5 ;  /* 0x000000012b2b9824 */ /* 0x000fe200078e0a05 */
[----:B------:R0:W-:Y:S01]  /*2540*/  STL [R1+0x18], R7 ;  /* 0x0000180701007387 */ /* 0x0001e20000100800 */
[----:B------:R-:W-:Y:S01]  /*2550*/  IMAD.MOV R41, RZ, RZ, -R41 ;  /* 0x000000ffff297224 */ /* 0x000fe200078e0a29 */
[----:B------:R-:W-:Y:S01]  /*2560*/  ISETP.GE.AND P1, PT, R242, RZ, PT ;  /* 0x000000fff200720c */ /* 0x000fe20003f26270 */
[C---:B------:R-:W-:Y:S01]  /*2570*/  IMAD R40, R5.reuse, R45, R46 ;  /* 0x0000002d05287224 */ /* 0x040fe200078e022e */
[----:B------:R-:W-:Y:S01]  /*2580*/  IABS R46, R241 ;  /* 0x000000f1002e7213 */ /* 0x000fe20000000000 */
[----:B------:R-:W-:Y:S01]  /*2590*/  IMAD R45, R5, R41, R42 ;  /* 0x00000029052d7224 */ /* 0x000fe200078e022a */
[----:B------:R-:W-:Y:S01]  /*25a0*/  IABS R41, R23 ;  /* 0x0000001700297213 */ /* 0x000fe20000000000 */
[----:B------:R-:W-:-:S04]  /*25b0*/  IMAD.HI.U32 R42, R2, R47, RZ ;  /* 0x0000002f022a7227 */ /* 0x000fc800078e00ff */
[----:B0-----:R-:W-:Y:S01]  /*25c0*/  IMAD.MOV.U32 R7, RZ, RZ, R44 ;  /* 0x000000ffff077224 */ /* 0x001fe200078e002c */
[----:B------:R-:W-:Y:S01]  /*25d0*/  IABS R44, R242 ;  /* 0x000000f2002c7213 */ /* 0x000fe20000000000 */
[----:B------:R-:W-:Y:S02]  /*25e0*/  IMAD.MOV R42, RZ, RZ, -R42 ;  /* 0x000000ffff2a7224 */ /* 0x000fe400078e0a2a */
[----:B------:R-:W-:Y:S01]  /*25f0*/  @!P0 IMAD.MOV R7, RZ, RZ, -R7 ;  /* 0x000000ffff078224 */ /* 0x000fe200078e0a07 */
[----:B------:R-:W-:Y:S01]  /*2600*/  ISETP.GT.U32.AND P0, PT, R5, R6, PT ;  /* 0x000000060500720c */ /* 0x000fe20003f04070 */
[----:B------:R-:W-:-:S03]  /*2610*/  IMAD.HI.U32 R48, R2, R44, RZ ;  /* 0x0000002c02307227 */ /* 0x000fc600078e00ff */
[----:B------:R0:W-:Y:S01]  /*2620*/  STL [R1+0x14], R7 ;  /* 0x0000140701007387 */ /* 0x0001e20000100800 */
[----:B------:R-:W-:Y:S02]  /*2630*/  IMAD.MOV R48, RZ, RZ, -R48 ;  /* 0x000000ffff307224 */ /* 0x000fe400078e0a30 */
[C---:B------:R-:W-:Y:S02]  /*2640*/  IMAD R47, R5.reuse, R42, R47 ;  /* 0x0000002a052f7224 */ /* 0x040fe400078e022f */
[----:B------:R-:W-:Y:S02]  /*2650*/  IMAD R44, R5, R48, R44 ;  /* 0x00000030052c7224 */ /* 0x000fe400078e022c */
[----:B------:R-:W-:-:S04]  /*2660*/  IMAD.HI.U32 R42, R2, R41, RZ ;  /* 0x00000029022a7227 */ /* 0x000fc800078e00ff */
[----:B0-----:R-:W-:Y:S02]  /*2670*/  IMAD.MOV.U32 R7, RZ, RZ, R43 ;  /* 0x000000ffff077224 */ /* 0x001fe400078e002b */
[----:B------:R-:W-:Y:S01]  /*2680*/  @!P0 IMAD.IADD R6, R6, 0x1, -R5 ;  /* 0x0000000106068824 */ /* 0x000fe200078e0a05 */
[C---:B------:R-:W-:Y:S01]  /*2690*/  ISETP.GT.U32.AND P0, PT, R5.reuse, R45, PT ;  /* 0x0000002d0500720c */ /* 0x040fe20003f04070 */
[----:B------:R-:W-:Y:S01]  /*26a0*/  @!P6 IMAD.MOV R7, RZ, RZ, -R7 ;  /* 0x000000ffff07e224 */ /* 0x000fe200078e0a07 */
[----:B------:R-:W-:Y:S01]  /*26b0*/  ISETP.GT.U32.AND P6, PT, R5, R40, PT ;  /* 0x000000280500720c */ /* 0x000fe20003fc4070 */
[----:B------:R-:W-:Y:S02]  /*26c0*/  IMAD.MOV.U32 R43, RZ, RZ, R49 ;  /* 0x000000ffff2b7224 */ /* 0x000fe400078e0031 */
[C---:B------:R-:W-:Y:S01]  /*26d0*/  IMAD.HI.U32 R49, R2.reuse, R46, RZ ;  /* 0x0000002e02317227 */ /* 0x040fe200078e00ff */
[----:B------:R0:W-:Y:S03]  /*26e0*/  STL [R1+0x10], R7 ;  /* 0x0000100701007387 */ /* 0x0001e60000100800 */
[----:B------:R-:W-:-:S04]  /*26f0*/  IMAD.HI.U32 R48, R2, R43, RZ ;  /* 0x0000002b02307227 */ /* 0x000fc800078e00ff */
[--C-:B------:R-:W-:Y:S02]  /*2700*/  @!P0 IMAD.IADD R45, R45, 0x1, -R5.reuse ;  /* 0x000000012d2d8824 */ /* 0x100fe400078e0a05 */
[----:B------:R-:W-:Y:S01]  /*2710*/  @!P6 IMAD.IADD R40, R40, 0x1, -R5 ;  /* 0x000000012828e824 */ /* 0x000fe200078e0a05 */
[C---:B------:R-:W-:Y:S01]  /*2720*/  ISETP.GT.U32.AND P6, PT, R5.reuse, R44, PT ;  /* 0x0000002c0500720c */ /* 0x040fe20003fc4070 */
[----:B0-----:R-:W-:Y:S01]  /*2730*/  IMAD.MOV.U32 R7, RZ, RZ, R6 ;  /* 0x000000ffff077224 */ /* 0x001fe200078e0006 */
[----:B------:R-:W-:Y:S01]  /*2740*/  IABS R6, R29 ;  /* 0x0000001d00067213 */ /* 0x000fe20000000000 */
[----:B------:R-:W-:Y:S01]  /*2750*/  IMAD.MOV R49, RZ, RZ, -R49 ;  /* 0x000000ffff317224 */ /* 0x000fe200078e0a31 */
[C---:B------:R-:W-:Y:S01]  /*2760*/  ISETP.GT.U32.AND P0, PT, R5.reuse, R40, PT ;  /* 0x000000280500720c */ /* 0x040fe20003f04070 */
[----:B------:R-:W-:Y:S01]  /*2770*/  @!P2 IMAD.MOV R7, RZ, RZ, -R7 ;  /* 0x000000ffff07a224 */ /* 0x000fe200078e0a07 */
[----:B------:R-:W-:Y:S01]  /*2780*/  ISETP.GT.U32.AND P2, PT, R5, R45, PT ;  /* 0x0000002d0500720c */ /* 0x000fe20003f44070 */
[----:B------:R-:W-:-:S02]  /*2790*/  IMAD.MOV R48, RZ, RZ, -R48 ;  /* 0x000000ffff307224 */ /* 0x000fc400078e0a30 */
[C---:B------:R-:W-:Y:S01]  /*27a0*/  IMAD R46, R5.reuse, R49, R46 ;  /* 0x00000031052e7224 */ /* 0x040fe200078e022e */
[----:B------:R0:W-:Y:S01]  /*27b0*/  STL [R1+0xc], R7 ;  /* 0x00000c0701007387 */ /* 0x0001e20000100800 */
[----:B------:R-:W-:Y:S02]  /*27c0*/  IMAD.MOV R42, RZ, RZ, -R42 ;  /* 0x000000ffff2a7224 */ /* 0x000fe400078e0a2a */
[----:B------:R-:W-:Y:S02]  /*27d0*/  @!P6 IMAD.IADD R44, R44, 0x1, -R5 ;  /* 0x000000012c2ce824 */ /* 0x000fe400078e0a05 */
[C---:B------:R-:W-:Y:S01]  /*27e0*/  IMAD R43, R5.reuse, R48, R43 ;  /* 0x00000030052b7224 */ /* 0x040fe200078e022b */
[----:B------:R-:W-:Y:S01]  /*27f0*/  IABS R48, R27 ;  /* 0x0000001b00307213 */ /* 0x000fe20000000000 */
[----:B------:R-:W-:Y:S01]  /*2800*/  @!P0 IMAD.IADD R40, R40, 0x1, -R5 ;  /* 0x0000000128288824 */ /* 0x000fe200078e0a05 */
[C---:B------:R-:W-:Y:S01]  /*2810*/  ISETP.GT.U32.AND P6, PT, R5.reuse, R44, PT ;  /* 0x0000002c0500720c */ /* 0x040fe20003fc4070 */
[C---:B------:R-:W-:Y:S01]  /*2820*/  IMAD R41, R5.reuse, R42, R41 ;  /* 0x0000002a05297224 */ /* 0x040fe200078e0229 */
[----:B------:R-:W-:Y:S01]  /*2830*/  ISETP.GT.U32.AND P0, PT, R5, R47, PT ;  /* 0x0000002f0500720c */ /* 0x000fe20003f04070 */
[----:B0-----:R-:W-:Y:S01]  /*2840*/  IMAD.MOV.U32 R7, RZ, RZ, R40 ;  /* 0x000000ffff077224 */ /* 0x001fe200078e0028 */
[----:B------:R-:W-:Y:S01]  /*2850*/  IABS R42, R25 ;  /* 0x00000019002a7213 */ /* 0x000fe20000000000 */
[----:B------:R-:W-:Y:S01]  /*2860*/  @!P2 IMAD.IADD R45, R45, 0x1, -R5 ;  /* 0x000000012d2da824 */ /* 0x000fe200078e0a05 */
[C---:B------:R-:W-:Y:S01]  /*2870*/  ISETP.GT.U32.AND P2, PT, R5.reuse, R43, PT ;  /* 0x0000002b0500720c */ /* 0x040fe20003f44070 */
[----:B------:R-:W-:Y:S01]  /*2880*/  @!P4 IMAD.MOV R7, RZ, RZ, -R7 ;  /* 0x000000ffff07c224 */ /* 0x000fe200078e0a07 */
[----:B------:R-:W-:Y:S01]  /*2890*/  ISETP.GT.U32.AND P4, PT, R5, R46, PT ;  /* 0x0000002e0500720c */ /* 0x000fe20003f84070 */
[----:B------:R-:W-:-:S03]  /*28a0*/  IMAD.HI.U32 R50, R2, R42, RZ ;  /* 0x0000002a02327227 */ /* 0x000fc600078e00ff */
[----:B------:R0:W-:Y:S01]  /*28b0*/  STL [R1+0x8], R7 ;  /* 0x0000080701007387 */ /* 0x0001e20000100800 */
[--C-:B------:R-:W-:Y:S01]  /*28c0*/  @!P6 IMAD.IADD R44, R44, 0x1, -R5.reuse ;  /* 0x000000012c2ce824 */ /* 0x100fe200078e0a05 */
[----:B------:R-:W-:Y:S01]  /*28d0*/  ISETP.GT.U32.AND P6, PT, R5, R41, PT ;  /* 0x000000290500720c */ /* 0x000fe20003fc4070 */
[----:B------:R-:W-:Y:S01]  /*28e0*/  @!P0 IMAD.IADD R47, R47, 0x1, -R5 ;  /* 0x000000012f2f8824 */ /* 0x000fe200078e0a05 */
[----:B------:R-:W-:Y:S01]  /*28f0*/  ISETP.GE.AND P0, PT, R241, RZ, PT ;  /* 0x000000fff100720c */ /* 0x000fe20003f06270 */
[----:B------:R-:W-:Y:S01]  /*2900*/  IMAD.HI.U32 R40, R2, R48, RZ ;  /* 0x0000003002287227 */ /* 0x000fe200078e00ff */
[----:B------:R-:W-:-:S03]  /*2910*/  IABS R241, R147 ;  /* 0x0000009300f17213 */ /* 0x000fc60000000000 */
[--C-:B------:R-:W-:Y:S01]  /*2920*/  @!P4 IMAD.IADD R46, R46, 0x1, -R5.reuse ;  /* 0x000000012e2ec824 */ /* 0x100fe200078e0a05 */
[----:B------:R-:W-:Y:S01]  /*2930*/  ISETP.GT.U32.AND P4, PT, R5, R47, PT ;  /* 0x0000002f0500720c */ /* 0x000fe20003f84070 */
[----:B------:R-:W-:Y:S02]  /*2940*/  @!P2 IMAD.IADD R43, R43, 0x1, -R5 ;  /* 0x000000012b2ba824 */ /* 0x000fe400078e0a05 */
[----:B------:R-:W-:Y:S01]  /*2950*/  IMAD.MOV R50, RZ, RZ, -R50 ;  /* 0x000000ffff327224 */ /* 0x000fe200078e0a32 */
[----:B------:R-:W-:Y:S01]  /*2960*/  ISETP.GT.U32.AND P2, PT, R5, R46, PT ;  /* 0x0000002e0500720c */ /* 0x000fe20003f44070 */
[----:B0-----:R-:W-:Y:S01]  /*2970*/  IMAD.MOV.U32 R7, RZ, RZ, R45 ;  /* 0x000000ffff077224 */ /* 0x001fe200078e002d */
[----:B------:R-:W-:Y:S01]  /*2980*/  IABS R45, R33 ;  /* 0x00000021002d7213 */ /* 0x000fe20000000000 */
[----:B------:R-:W-:Y:S01]  /*2990*/  @!P6 IMAD.IADD R41, R41, 0x1, -R5 ;  /* 0x000000012929e824 */ /* 0x000fe200078e0a05 */
[----:B------:R-:W-:Y:S01]  /*29a0*/  ISETP.GT.U32.AND P6, PT, R5, R43, PT ;  /* 0x0000002b0500720c */ /* 0x000fe20003fc4070 */
[----:B------:R-:W-:-:S02]  /*29b0*/  IMAD.MOV R40, RZ, RZ, -R40 ;  /* 0x000000ffff287224 */ /* 0x000fc400078e0a28 */
[C---:B------:R-:W-:Y:S01]  /*29c0*/  IMAD R42, R5.reuse, R50, R42 ;  /* 0x00000032052a7224 */ /* 0x040fe200078e022a */
[----:B------:R-:W-:Y:S01]  /*29d0*/  IABS R50, R234 ;  /* 0x000000ea00327213 */ /* 0x000fe20000000000 */
[----:B------:R-:W-:Y:S01]  /*29e0*/  @!P5 IMAD.MOV R7, RZ, RZ, -R7 ;  /* 0x000000ffff07d224 */ /* 0x000fe200078e0a07 */
[C---:B------:R-:W-:Y:S01]  /*29f0*/  ISETP.GT.U32.AND P5, PT, R5.reuse, R41, PT ;  /* 0x000000290500720c */ /* 0x040fe20003fa4070 */
[----:B------:R-:W-:Y:S01]  /*2a00*/  IMAD.MOV.U32 R8, RZ, RZ, R44 ;  /* 0x000000ffff087224 */ /* 0x000fe200078e002c */
[----:B------:R-:W-:Y:S01]  /*2a10*/  IABS R44, R31 ;  /* 0x0000001f002c7213 */ /* 0x000fe20000000000 */
[C---:B------:R-:W-:Y:S01]  /*2a20*/  IMAD R40, R5.reuse, R40, R48 ;  /* 0x0000002805287224 */ /* 0x040fe200078e0230 */
[----:B------:R-:W-:Y:S01]  /*2a30*/  IABS R48, R238 ;  /* 0x000000ee00307213 */ /* 0x000fe20000000000 */
[----:B------:R-:W-:Y:S01]  /*2a40*/  @!P1 IMAD.MOV R8, RZ, RZ, -R8 ;  /* 0x000000ffff089224 */ /* 0x000fe200078e0a08 */
[----:B------:R-:W-:Y:S01]  /*2a50*/  ISETP.GT.U32.AND P1, PT, R5, R42, PT ;  /* 0x0000002a0500720c */ /* 0x000fe20003f24070 */
[--C-:B------:R-:W-:Y:S01]  /*2a60*/  @!P4 IMAD.IADD R47, R47, 0x1, -R5.reuse ;  /* 0x000000012f2fc824 */ /* 0x100fe200078e0a05 */
[----:B------:R-:W-:Y:S01]  /*2a70*/  ISETP.GT.U32.AND P4, PT, R5, R40, PT ;  /* 0x000000280500720c */ /* 0x000fe20003f84070 */
[----:B------:R-:W-:Y:S01]  /*2a80*/  @!P2 IMAD.IADD R46, R46, 0x1, -R5 ;  /* 0x000000012e2ea824 */ /* 0x000fe200078e0a05 */
[----:B------:R-:W-:Y:S01]  /*2a90*/  ISETP.GE.AND P2, PT, R21, RZ, PT ;  /* 0x000000ff1500720c */ /* 0x000fe20003f46270 */
[C---:B------:R-:W-:Y:S01]  /*2aa0*/  IMAD.HI.U32 R21, R2.reuse, R44, RZ ;  /* 0x0000002c02157227 */ /* 0x040fe200078e00ff */
[----:B------:R0:W-:Y:S03]  /*2ab0*/  STL [R1+0x4], R7 ;  /* 0x0000040701007387 */ /* 0x0001e60000100800 */
[----:B------:R-:W-:Y:S01]  /*2ac0*/  IMAD.HI.U32 R49, R2, R6, RZ ;  /* 0x0000000602317227 */ /* 0x000fe200078e00ff */
[----:B------:R-:W-:Y:S03]  /*2ad0*/  STL [R1+0xf7c], R8 ;  /* 0x000f7c0801007387 */ /* 0x000fe60000100800 */
[----:B------:R-:W-:-:S02]  /*2ae0*/  IMAD.MOV R21, RZ, RZ, -R21 ;  /* 0x000000ffff157224 */ /* 0x000fc400078e0a15 */
[----:B------:R-:W-:Y:S02]  /*2af0*/  IMAD.MOV R49, RZ, RZ, -R49 ;  /* 0x000000ffff317224 */ /* 0x000fe400078e0a31 */
[----:B------:R-:W-:Y:S01]  /*2b00*/  @!P5 IMAD.IADD R41, R41, 0x1, -R5 ;  /* 0x000000012929d824 */ /* 0x000fe200078e0a05 */
[----:B------:R-:W-:Y:S01]  /*2b10*/  ISETP.GE.AND P5, PT, R23, RZ, PT ;  /* 0x000000ff1700720c */ /* 0x000fe20003fa6270 */
[----:B------:R-:W-:-:S04]  /*2b20*/  IMAD.HI.U32 R23, R2, R45, RZ ;  /* 0x0000002d02177227 */ /* 0x000fc800078e00ff */
[C---:B------:R-:W-:Y:S02]  /*2b30*/  IMAD R44, R5.reuse, R21, R44 ;  /* 0x00000015052c7224 */ /* 0x040fe400078e022c */
[----:B------:R-:W-:Y:S02]  /*2b40*/  IMAD R6, R5, R49, R6 ;  /* 0x0000003105067224 */ /* 0x000fe400078e0206 */
[----:B------:R-:W-:Y:S01]  /*2b50*/  @!P1 IMAD.IADD R42, R42, 0x1, -R5 ;  /* 0x000000012a2a9824 */ /* 0x000fe200078e0a05 */
[----:B------:R-:W-:Y:S01]  /*2b60*/  ISETP.GE.AND P1, PT, R25, RZ, PT ;  /* 0x000000ff1900720c */ /* 0x000fe20003f26270 */
[----:B------:R-:W-:Y:S02]  /*2b70*/  IMAD.MOV.U32 R21, RZ, RZ, R47 ;  /* 0x000000ffff157224 */ /* 0x000fe400078e002f */
[----:B------:R-:W-:Y:S02]  /*2b80*/  IMAD.MOV R47, RZ, RZ, -R23 ;  /* 0x000000ffff2f7224 */ /* 0x000fe400078e0a17 */
[--C-:B------:R-:W-:Y:S01]  /*2b90*/  @!P4 IMAD.IADD R40, R40, 0x1, -R5.reuse ;  /* 0x000000012828c824 */ /* 0x100fe200078e0a05 */
[----:B------:R-:W-:Y:S01]  /*2ba0*/  ISETP.GE.AND P4, PT, R27, RZ, PT ;  /* 0x000000ff1b00720c */ /* 0x000fe20003f86270 */
[----:B------:R-:W-:Y:S01]  /*2bb0*/  IMAD.MOV.U32 R23, RZ, RZ, R46 ;  /* 0x000000ffff177224 */ /* 0x000fe200078e002e */
[----:B------:R-:W-:Y:S01]  /*2bc0*/  IABS R46, R35 ;  /* 0x00000023002e7213 */ /* 0x000fe20000000000 */
[----:B------:R-:W-:Y:S01]  /*2bd0*/  @!P6 IMAD.IADD R43, R43, 0x1, -R5 ;  /* 0x000000012b2be824 */ /* 0x000fe200078e0a05 */
[C---:B------:R-:W-:Y:S01]  /*2be0*/  ISETP.GT.U32.AND P6, PT, R5.reuse, R6, PT ;  /* 0x000000060500720c */ /* 0x040fe20003fc4070 */
[----:B------:R-:W-:Y:S01]  /*2bf0*/  @!P3 IMAD.MOV R21, RZ, RZ, -R21 ;  /* 0x000000ffff15b224 */ /* 0x000fe200078e0a15 */
[C---:B------:R-:W-:Y:S01]  /*2c00*/  ISETP.GT.U32.AND P3, PT, R5.reuse, R42, PT ;  /* 0x0000002a0500720c */ /* 0x040fe20003f64070 */
[----:B------:R-:W-:Y:S01]  /*2c10*/  @!P0 IMAD.MOV R23, RZ, RZ, -R23 ;  /* 0x000000ffff178224 */ /* 0x000fe200078e0a17 */
[C---:B------:R-:W-:Y:S01]  /*2c20*/  ISETP.GT.U32.AND P0, PT, R5.reuse, R40, PT ;  /* 0x000000280500720c */ /* 0x040fe20003f04070 */
[----:B------:R-:W-:Y:S01]  /*2c30*/  IMAD.MOV.U32 R25, RZ, RZ, R43 ;  /* 0x000000ffff197224 */ /* 0x000fe200078e002b */
[----:B------:R-:W-:Y:S01]  /*2c40*/  IABS R43, R240 ;  /* 0x000000f0002b7213 */ /* 0x000fe20000000000 */
[C---:B------:R-:W-:Y:S01]  /*2c50*/  IMAD R45, R5.reuse, R47, R45 ;  /* 0x0000002f052d7224 */ /* 0x040fe200078e022d */
[----:B------:R-:W-:Y:S01]  /*2c60*/  STL [R1+0xf80], R21 ;  /* 0x000f801501007387 */ /* 0x000fe20000100800 */
[----:B------:R-:W-:Y:S01]  /*2c70*/  @!P2 IMAD.MOV R25, RZ, RZ, -R25 ;  /* 0x000000ffff19a224 */ /* 0x000fe200078e0a19 */
[----:B------:R-:W-:Y:S01]  /*2c80*/  ISETP.GT.U32.AND P2, PT, R5, R44, PT ;  /* 0x0000002c0500720c */ /* 0x000fe20003f44070 */
[----:B------:R-:W-:Y:S01]  /*2c90*/  IMAD.MOV.U32 R27, RZ, RZ, R41 ;  /* 0x000000ffff1b7224 */ /* 0x000fe200078e0029 */
[----:B------:R-:W-:Y:S01]  /*2ca0*/  STL [R1+0xf84], R23 ;  /* 0x000f841701007387 */ /* 0x000fe20000100800 */
[----:B------:R-:W-:-:S02]  /*2cb0*/  @!P6 IMAD.IADD R6, R6, 0x1, -R5 ;  /* 0x000000010606e824 */ /* 0x000fc400078e0a05 */
[--C-:B------:R-:W-:Y:S01]  /*2cc0*/  @!P3 IMAD.IADD R42, R42, 0x1, -R5.reuse ;  /* 0x000000012a2ab824 */ /* 0x100fe200078e0a05 */
[----:B------:R-:W-:Y:S01]  /*2cd0*/  ISETP.GT.U32.AND P3, PT, R5, R45, PT ;  /* 0x0000002d0500720c */ /* 0x000fe20003f64070 */
[----:B------:R-:W-:Y:S01]  /*2ce0*/  @!P0 IMAD.IADD R40, R40, 0x1, -R5 ;  /* 0x0000000128288824 */ /* 0x000fe200078e0a05 */
[----:B------:R-:W-:Y:S01]  /*2cf0*/  ISETP.GE.AND P0, PT, R31, RZ, PT ;  /* 0x000000ff1f00720c */ /* 0x000fe20003f06270 */
[----:B------:R-:W-:Y:S01]  /*2d00*/  IMAD.HI.U32 R31, R2, R43, RZ ;  /* 0x0000002b021f7227 */ /* 0x000fe200078e00ff */
[C---:B------:R-:W-:Y:S01]  /*2d10*/  ISETP.GT.U32.AND P6, PT, R5.reuse, R6, PT ;  /* 0x000000060500720c */ /* 0x040fe20003fc4070 */
[----:B------:R-:W-:Y:S02]  /*2d20*/  STL [R1+0xf88], R25 ;  /* 0x000f881901007387 */ /* 0x000fe40000100800 */
[----:B------:R-:W-:Y:S02]  /*2d30*/  IMAD.MOV R31, RZ, RZ, -R31 ;  /* 0x000000ffff1f7224 */ /* 0x000fe400078e0a1f */
[----:B------:R-:W-:Y:S01]  /*2d40*/  @!P2 IMAD.IADD R44, R44, 0x1, -R5 ;  /* 0x000000012c2ca824 */ /* 0x000fe200078e0a05 */
[----:B------:R-:W-:Y:S01]  /*2d50*/  ISETP.GE.AND P2, PT, R240, RZ, PT ;  /* 0x000000fff000720c */ /* 0x000fe20003f46270 */
[----:B------:R-:W-:-:S02]  /*2d60*/  IMAD R41, R5, R31, R43 ;  /* 0x0000001f05297224 */ /* 0x000fc400078e022b */
[----:B------:R-:W-:Y:S01]  /*2d70*/  @!P3 IMAD.IADD R45, R45, 0x1, -R5 ;  /* 0x000000012d2db824 */ /* 0x000fe200078e0a05 */
[----:B------:R-:W-:Y:S01]  /*2d80*/  ISETP.GT.U32.AND P3, PT, R5, R44, PT ;  /* 0x0000002c0500720c */ /* 0x000fe20003f64070 */
[----:B------:R-:W-:Y:S02]  /*2d90*/  IMAD.MOV.U32 R31, RZ, RZ, R40 ;  /* 0x000000ffff1f7224 */ /* 0x000fe400078e0028 */
[----:B------:R-:W-:Y:S01]  /*2da0*/  @!P5 IMAD.MOV R27, RZ, RZ, -R27 ;  /* 0x000000ffff1bd224 */ /* 0x000fe200078e0a1b */
[----:B------:R-:W-:Y:S01]  /*2db0*/  ISETP.GE.AND P5, PT, R29, RZ, PT ;  /* 0x000000ff1d00720c */ /* 0x000fe20003fa6270 */
[----:B------:R-:W-:Y:S01]  /*2dc0*/  @!P6 IMAD.IADD R6, R6, 0x1, -R5 ;  /* 0x000000010606e824 */ /* 0x000fe200078e0a05 */
[----:B------:R-:W-:Y:S01]  /*2dd0*/  ISETP.GE.AND P6, PT, R33, RZ, PT ;  /* 0x000000ff2100720c */ /* 0x000fe20003fc6270 */
[----:B------:R-:W-:Y:S01]  /*2de0*/  @!P4 IMAD.MOV R31, RZ, RZ, -R31 ;  /* 0x000000ffff1fc224 */ /* 0x000fe200078e0a1f */
[C---:B------:R-:W-:Y:S01]  /*2df0*/  ISETP.GT.U32.AND P4, PT, R5.reuse, R41, PT ;  /* 0x000000290500720c */ /* 0x040fe20003f84070 */
[----:B------:R-:W-:Y:S01]  /*2e00*/  IMAD.MOV.U32 R29, RZ, RZ, R42 ;  /* 0x000000ffff1d7224 */ /* 0x000fe200078e002a */
[----:B------:R-:W-:Y:S01]  /*2e10*/  IABS R33, R239 ;  /* 0x000000ef00217213 */ /* 0x000fe20000000000 */
[----:B------:R-:W-:Y:S01]  /*2e20*/  IMAD.HI.U32 R43, R2, R46, RZ ;  /* 0x0000002e022b7227 */ /* 0x000fe200078e00ff */
[----:B------:R1:W-:Y:S03]  /*2e30*/  STL [R1+0xf8c], R27 ;  /* 0x000f8c1b01007387 */ /* 0x0003e60000100800 */
[----:B------:R-:W-:Y:S01]  /*2e40*/  @!P1 IMAD.MOV R29, RZ, RZ, -R29 ;  /* 0x000000ffff1d9224 */ /* 0x000fe200078e0a1d */
[----:B------:R-:W-:Y:S01]  /*2e50*/  ISETP.GT.U32.AND P1, PT, R5, R45, PT ;  /* 0x0000002d0500720c */ /* 0x000fe20003f24070 */
[----:B------:R-:W-:-:S02]  /*2e60*/  IMAD.MOV.U32 R42, RZ, RZ, R33 ;  /* 0x000000ffff2a7224 */ /* 0x000fc400078e0021 */
[----:B------:R-:W-:Y:S01]  /*2e70*/  IMAD.MOV.U32 R33, RZ, RZ, R6 ;  /* 0x000000ffff217224 */ /* 0x000fe200078e0006 */
[----:B------:R2:W-:Y:S01]  /*2e80*/  STL [R1+0xf90], R29 ;  /* 0x000f901d01007387 */ /* 0x0005e20000100800 */
[----:B------:R-:W-:Y:S01]  /*2e90*/  @!P3 IMAD.IADD R44, R44, 0x1, -R5 ;  /* 0x000000012c2cb824 */ /* 0x000fe200078e0a05 */
[----:B------:R-:W-:Y:S01]  /*2ea0*/  ISETP.GE.AND P3, PT, R239, RZ, PT ;  /* 0x000000ffef00720c */ /* 0x000fe20003f66270 */
[----:B------:R-:W-:Y:S01]  /*2eb0*/  @!P5 IMAD.MOV R33, RZ, RZ, -R33 ;  /* 0x000000ffff21d224 */ /* 0x000fe200078e0a21 */
[----:B------:R-:W-:Y:S01]  /*2ec0*/  ISETP.GE.AND P5, PT, R35, RZ, PT ;  /* 0x000000ff2300720c */ /* 0x000fe20003fa6270 */
[----:B------:R-:W-:Y:S01]  /*2ed0*/  IMAD.MOV.U32 R35, RZ, RZ, R44 ;  /* 0x000000ffff237224 */ /* 0x000fe200078e002c */
[----:B------:R-:W-:Y:S01]  /*2ee0*/  IABS R44, R37 ;  /* 0x00000025002c7213 */ /* 0x000fe20000000000 */
[----:B------:R-:W-:Y:S01]  /*2ef0*/  @!P4 IMAD.IADD R41, R41, 0x1, -R5 ;  /* 0x000000012929c824 */ /* 0x000fe200078e0a05 */
[----:B------:R-:W-:Y:S01]  /*2f00*/  ISETP.GE.AND P4, PT, R39, RZ, PT ;  /* 0x000000ff2700720c */ /* 0x000fe20003f86270 */
[----:B------:R-:W-:Y:S01]  /*2f10*/  @!P0 IMAD.MOV R35, RZ, RZ, -R35 ;  /* 0x000000ffff238224 */ /* 0x000fe200078e0a23 */
[----:B------:R-:W-:Y:S01]  /*2f20*/  IABS R239, R145 ;  /* 0x0000009100ef7213 */ /* 0x000fe20000000000 */
[----:B------:R-:W-:Y:S01]  /*2f30*/  IMAD.HI.U32 R40, R2, R42, RZ ;  /* 0x0000002a02287227 */ /* 0x000fe200078e00ff */
[----:B------:R-:W-:-:S03]  /*2f40*/  ISETP.GT.U32.AND P0, PT, R5, R41, PT ;  /* 0x000000290500720c */ /* 0x000fc60003f04070 */
[----:B------:R-:W-:Y:S02]  /*2f50*/  IMAD.MOV R43, RZ, RZ, -R43 ;  /* 0x000000ffff2b7224 */ /* 0x000fe400078e0a2b */
[----:B------:R-:W-:Y:S01]  /*2f60*/  @!P1 IMAD.IADD R45, R45, 0x1, -R5 ;  /* 0x000000012d2d9824 */ /* 0x000fe200078e0a05 */
[----:B------:R-:W-:Y:S01]  /*2f70*/  ISETP.GE.AND P1, PT, R37, RZ, PT ;  /* 0x000000ff2500720c */ /* 0x000fe20003f26270 */
[----:B------:R-:W-:Y:S02]  /*2f80*/  IMAD.MOV R40, RZ, RZ, -R40 ;  /* 0x000000ffff287224 */ /* 0x000fe400078e0a28 */
[C---:B------:R-:W-:Y:S01]  /*2f90*/  IMAD R6, R5.reuse, R43, R46 ;  /* 0x0000002b05067224 */ /* 0x040fe200078e022e */
[----:B------:R-:W-:Y:S01]  /*2fa0*/  IABS R46, R39 ;  /* 0x00000027002e7213 */ /* 0x000fe20000000000 */
[----:B------:R-:W-:Y:S02]  /*2fb0*/  IMAD.MOV.U32 R37, RZ, RZ, R45 ;  /* 0x000000ffff257224 */ /* 0x000fe400078e002d */
[----:B------:R-:W-:-:S02]  /*2fc0*/  IMAD R42, R5, R40, R42 ;  /* 0x00000028052a7224 */ /* 0x000fc400078e022a */
[----:B------:R-:W-:Y:S01]  /*2fd0*/  @!P6 IMAD.MOV R37, RZ, RZ, -R37 ;  /* 0x000000ffff25e224 */ /* 0x000fe200078e0a25 */
[----:B------:R-:W-:Y:S01]  /*2fe0*/  ISETP.GT.U32.AND P6, PT, R5, R6, PT ;  /* 0x000000060500720c */ /* 0x000fe20003fc4070 */
[----:B------:R-:W-:Y:S01]  /*2ff0*/  @!P0 IMAD.IADD R41, R41, 0x1, -R5 ;  /* 0x0000000129298824 */ /* 0x000fe200078e0a05 */
[----:B------:R-:W-:Y:S01]  /*3000*/  ISETP.GT.U32.AND P0, PT, R5, R42, PT ;  /* 0x0000002a0500720c */ /* 0x000fe20003f04070 */
[----:B------:R-:W-:-:S04]  /*3010*/  IMAD.HI.U32 R39, R2, R46, RZ ;  /* 0x0000002e02277227 */ /* 0x000fc800078e00ff */
[----:B------:R-:W-:-:S04]  /*3020*/  IMAD.HI.U32 R40, R2, R44, RZ ;  /* 0x0000002c02287227 */ /* 0x000fc800078e00ff */
[----:B------:R-:W-:Y:S02]  /*3030*/  IMAD.MOV R39, RZ, RZ, -R39 ;  /* 0x000000ffff277224 */ /* 0x000fe400078e0a27 */
[----:B------:R-:W-:Y:S02]  /*3040*/  IMAD.MOV R40, RZ, RZ, -R40 ;  /* 0x000000ffff287224 */ /* 0x000fe400078e0a28 */
[----:B------:R-:W-:Y:S02]  /*3050*/  @!P6 IMAD.IADD R6, R6, 0x1, -R5 ;  /* 0x000000010606e824 */ /* 0x000fe400078e0a05 */
[----:B------:R-:W-:Y:S02]  /*3060*/  IMAD R46, R5, R39, R46 ;  /* 0x00000027052e7224 */ /* 0x000fe400078e022e */
[----:B------:R-:W-:-:S04]  /*3070*/  IMAD.HI.U32 R39, R2, R52, RZ ;  /* 0x0000003402277227 */ /* 0x000fc800078e00ff */
[C---:B------:R-:W-:Y:S02]  /*3080*/  IMAD R44, R5.reuse, R40, R44 ;  /* 0x00000028052c7224 */ /* 0x040fe400078e022c */
[----:B------:R-:W-:Y:S01]  /*3090*/  @!P0 IMAD.IADD R42, R42, 0x1, -R5 ;  /* 0x000000012a2a8824 */ /* 0x000fe200078e0a05 */
[C---:B------:R-:W-:Y:S01]  /*30a0*/  ISETP.GT.U32.AND P0, PT, R5.reuse, R6, PT ;  /* 0x000000060500720c */ /* 0x040fe20003f04070 */
[----:B------:R-:W-:Y:S01]  /*30b0*/  IMAD.MOV R39, RZ, RZ, -R39 ;  /* 0x000000ffff277224 */ /* 0x000fe200078e0a27 */
[----:B------:R-:W-:Y:S01]  /*30c0*/  ISETP.GT.U32.AND P6, PT, R5, R44, PT ;  /* 0x0000002c0500720c */ /* 0x000fe20003fc4070 */
[----:B------:R-:W-:-:S04]  /*30d0*/  IMAD.HI.U32 R43, R2, R48, RZ ;  /* 0x00000030022b7227 */ /* 0x000fc800078e00ff */
[----:B------:R-:W-:Y:S02]  /*30e0*/  IMAD R52, R5, R39, R52 ;  /* 0x0000002705347224 */ /* 0x000fe400078e0234 */
[----:B------:R-:W-:Y:S02]  /*30f0*/  IMAD.MOV.U32 R39, RZ, RZ, R41 ;  /* 0x000000ffff277224 */ /* 0x000fe400078e0029 */
[----:B------:R-:W-:-:S04]  /*3100*/  IMAD.HI.U32 R40, R2, R50, RZ ;  /* 0x0000003202287227 */ /* 0x000fc800078e00ff */
[----:B------:R-:W-:Y:S01]  /*3110*/  @!P2 IMAD.MOV R39, RZ, RZ, -R39 ;  /* 0x000000ffff27a224 */ /* 0x000fe200078e0a27 */
[C---:B------:R-:W-:Y:S01]  /*3120*/  ISETP.GT.U32.AND P2, PT, R5.reuse, R42, PT ;  /* 0x0000002a0500720c */ /* 0x040fe20003f44070 */
[----:B------:R-:W-:Y:S02]  /*3130*/  IMAD.MOV R43, RZ, RZ, -R43 ;  /* 0x000000ffff2b7224 */ /* 0x000fe400078e0a2b */
[--C-:B------:R-:W-:Y:S01]  /*3140*/  @!P0 IMAD.IADD R6, R6, 0x1, -R5.reuse ;  /* 0x0000000106068824 */ /* 0x100fe200078e0a05 */
[C---:B------:R-:W-:Y:S01]  /*3150*/  ISETP.GT.U32.AND P0, PT, R5.reuse, R46, PT ;  /* 0x0000002e0500720c */ /* 0x040fe20003f04070 */
[----:B------:R-:W-:Y:S02]  /*3160*/  IMAD.MOV R40, RZ, RZ, -R40 ;  /* 0x000000ffff287224 */ /* 0x000fe400078e0a28 */
[----:B------:R-:W-:Y:S02]  /*3170*/  IMAD R48, R5, R43, R48 ;  /* 0x0000002b05307224 */ /* 0x000fe400078e0230 */
[----:B------:R-:W-:-:S02]  /*3180*/  @!P6 IMAD.IADD R44, R44, 0x1, -R5 ;  /* 0x000000012c2ce824 */ /* 0x000fc400078e0a05 */
[----:B------:R-:W-:Y:S02]  /*3190*/  IMAD.MOV.U32 R41, RZ, RZ, R6 ;  /* 0x000000ffff297224 */ /* 0x000fe400078e0006 */
[C---:B------:R-:W-:Y:S01]  /*31a0*/  IMAD R50, R5.reuse, R40, R50 ;  /* 0x0000002805327224 */ /* 0x040fe200078e0232 */
[C---:B------:R-:W-:Y:S01]  /*31b0*/  ISETP.GT.U32.AND P6, PT, R5.reuse, R44, PT ;  /* 0x0000002c0500720c */ /* 0x040fe20003fc4070 */
[----:B------:R-:W-:Y:S01]  /*31c0*/  @!P5 IMAD.MOV R41, RZ, RZ, -R41 ;  /* 0x000000ffff29d224 */ /* 0x000fe200078e0a29 */
[C---:B------:R-:W-:Y:S01]  /*31d0*/  ISETP.GT.U32.AND P5, PT, R5.reuse, R48, PT ;  /* 0x000000300500720c */ /* 0x040fe20003fa4070 */
[----:B------:R-:W-:Y:S01]  /*31e0*/  @!P2 IMAD.IADD R42, R42, 0x1, -R5 ;  /* 0x000000012a2aa824 */ /* 0x000fe200078e0a05 */
[----:B------:R-:W-:Y:S01]  /*31f0*/  ISETP.GT.U32.AND P2, PT, R5, R50, PT ;  /* 0x000000320500720c */ /* 0x000fe20003f44070 */
[----:B------:R-:W-:-:S04]  /*3200*/  IMAD.HI.U32 R43, R2, R54, RZ ;  /* 0x00000036022b7227 */ /* 0x000fc800078e00ff */
[----:B------:R-:W-:Y:S02]  /*3210*/  IMAD.MOV R43, RZ, RZ, -R43 ;  /* 0x000000ffff2b7224 */ /* 0x000fe400078e0a2b */
[--C-:B------:R-:W-:Y:S01]  /*3220*/  @!P0 IMAD.IADD R46, R46, 0x1, -R5.reuse ;  /* 0x000000012e2e8824 */ /* 0x100fe200078e0a05 */
[----:B------:R-:W-:Y:S01]  /*3230*/  ISETP.GE.AND P0, PT, R238, RZ, PT ;  /* 0x000000ffee00720c */ /* 0x000fe20003f06270 */
[--C-:B------:R-:W-:Y:S01]  /*3240*/  @!P6 IMAD.IADD R44, R44, 0x1, -R5.reuse ;  /* 0x000000012c2ce824 */ /* 0x100fe200078e0a05 */
[C---:B------:R-:W-:Y:S01]  /*3250*/  ISETP.GT.U32.AND P6, PT, R5.reuse, R52, PT ;  /* 0x000000340500720c */ /* 0x040fe20003fc4070 */
[C---:B------:R-:W-:Y:S02]  /*3260*/  IMAD R54, R5.reuse, R43, R54 ;  /* 0x0000002b05367224 */ /* 0x040fe400078e0236 */
[----:B------:R-:W-:Y:S01]  /*3270*/  @!P5 IMAD.IADD R48, R48, 0x1, -R5 ;  /* 0x000000013030d824 */ /* 0x000fe200078e0a05 */
[----:B------:R-:W-:Y:S01]  /*3280*/  ISETP.GT.U32.AND P5, PT, R5, R46, PT ;  /* 0x0000002e0500720c */ /* 0x000fe20003fa4070 */
[----:B------:R-:W-:-:S04]  /*3290*/  IMAD.HI.U32 R40, R2, R56, RZ ;  /* 0x0000003802287227 */ /* 0x000fc800078e00ff */
[----:B------:R-:W-:Y:S01]  /*32a0*/  @!P2 IMAD.IADD R50, R50, 0x1, -R5 ;  /* 0x000000013232a824 */ /* 0x000fe200078e0a05 */
[C---:B------:R-:W-:Y:S01]  /*32b0*/  ISETP.GT.U32.AND P2, PT, R5.reuse, R48, PT ;  /* 0x000000300500720c */ /* 0x040fe20003f44070 */
[----:B------:R-:W-:Y:S01]  /*32c0*/  @!P1 IMAD.MOV R44, RZ, RZ, -R44 ;  /* 0x000000ffff2c9224 */ /* 0x000fe200078e0a2c */
[----:B------:R-:W-:Y:S01]  /*32d0*/  ISETP.GT.U32.AND P1, PT, R5, R54, PT ;  /* 0x000000360500720c */ /* 0x000fe20003f24070 */
[----:B------:R-:W-:Y:S02]  /*32e0*/  IMAD.MOV R40, RZ, RZ, -R40 ;  /* 0x000000ffff287224 */ /* 0x000fe400078e0a28 */
[----:B------:R-:W-:-:S04]  /*32f0*/  IMAD.HI.U32 R6, R2, R58, RZ ;  /* 0x0000003a02067227 */ /* 0x000fc800078e00ff */
[C---:B------:R-:W-:Y:S02]  /*3300*/  IMAD R56, R5.reuse, R40, R56 ;  /* 0x0000002805387224 */ /* 0x040fe400078e0238 */
[----:B------:R-:W-:Y:S02]  /*3310*/  IMAD.MOV R6, RZ, RZ, -R6 ;  /* 0x000000ffff067224 */ /* 0x000fe400078e0a06 */
[--C-:B------:R-:W-:Y:S01]  /*3320*/  @!P6 IMAD.IADD R52, R52, 0x1, -R5.reuse ;  /* 0x000000013434e824 */ /* 0x100fe200078e0a05 */
[C---:B------:R-:W-:Y:S01]  /*3330*/  ISETP.GT.U32.AND P6, PT, R5.reuse, R50, PT ;  /* 0x000000320500720c */ /* 0x040fe20003fc4070 */
[--C-:B------:R-:W-:Y:S01]  /*3340*/  @!P5 IMAD.IADD R46, R46, 0x1, -R5.reuse ;  /* 0x000000012e2ed824 */ /* 0x100fe200078e0a05 */
[C---:B------:R-:W-:Y:S01]  /*3350*/  ISETP.GT.U32.AND P5, PT, R5.reuse, R56, PT ;  /* 0x000000380500720c */ /* 0x040fe20003fa4070 */
[----:B------:R-:W-:Y:S01]  /*3360*/  IMAD R58, R5, R6, R58 ;  /* 0x00000006053a7224 */ /* 0x000fe200078e023a */
[----:B------:R-:W-:Y:S01]  /*3370*/  IABS R6, R232 ;  /* 0x000000e800067213 */ /* 0x000fe20000000000 */
[--C-:B------:R-:W-:Y:S01]  /*3380*/  @!P2 IMAD.IADD R48, R48, 0x1, -R5.reuse ;  /* 0x000000013030a824 */ /* 0x100fe200078e0a05 */
[----:B------:R-:W-:Y:S01]  /*3390*/  ISETP.GE.AND P2, PT, R234, RZ, PT ;  /* 0x000000ffea00720c */ /* 0x000fe20003f46270 */
[----:B------:R-:W-:Y:S01]  /*33a0*/  @!P1 IMAD.IADD R54, R54, 0x1, -R5 ;  /* 0x0000000136369824 */ /* 0x000fe200078e0a05 */
[----:B------:R-:W-:Y:S01]  /*33b0*/  ISETP.GE.AND P1, PT, R236, RZ, PT ;  /* 0x000000ffec00720c */ /* 0x000fe20003f26270 */
[----:B------:R-:W-:-:S04]  /*33c0*/  IMAD.HI.U32 R40, R2, R60, RZ ;  /* 0x0000003c02287227 */ /* 0x000fc800078e00ff */
[----:B------:R-:W-:Y:S01]  /*33d0*/  @!P4 IMAD.MOV R46, RZ, RZ, -R46 ;  /* 0x000000ffff2ec224 */ /* 0x000fe200078e0a2e */
[----:B------:R-:W-:Y:S01]  /*33e0*/  ISETP.GT.U32.AND P4, PT, R5, R54, PT ;  /* 0x000000360500720c */ /* 0x000fe20003f84070 */
[----:B------:R-:W-:Y:S02]  /*33f0*/  IMAD.MOV R43, RZ, RZ, -R40 ;  /* 0x000000ffff2b7224 */ /* 0x000fe400078e0a28 */
[----:B------:R-:W-:-:S04]  /*3400*/  IMAD.HI.U32 R40, R2, R6, RZ ;  /* 0x0000000602287227 */ /* 0x000fc800078e00ff */
[--C-:B------:R-:W-:Y:S01]  /*3410*/  @!P6 IMAD.IADD R50, R50, 0x1, -R5.reuse ;  /* 0x000000013232e824 */ /* 0x100fe200078e0a05 */
[----:B------:R-:W-:Y:S01]  /*3420*/  ISETP.GT.U32.AND P6, PT, R5, R58, PT ;  /* 0x0000003a0500720c */ /* 0x000fe20003fc4070 */
[----:B------:R-:W-:Y:S01]  /*3430*/  @!P5 IMAD.IADD R56, R56, 0x1, -R5 ;  /* 0x000000013838d824 */ /* 0x000fe200078e0a05 */
[----:B------:R-:W-:Y:S01]  /*3440*/  ISETP.GE.AND P5, PT, R237, RZ, PT ;  /* 0x000000ffed00720c */ /* 0x000fe20003fa6270 */
[C---:B------:R-:W-:Y:S01]  /*3450*/  IMAD R60, R5.reuse, R43, R60 ;  /* 0x0000002b053c7224 */ /* 0x040fe200078e023c */
[----:B------:R-:W-:Y:S01]  /*3460*/  IABS R43, R233 ;  /* 0x000000e9002b7213 */ /* 0x000fe20000000000 */
[----:B------:R-:W-:Y:S01]  /*3470*/  IMAD.MOV R40, RZ, RZ, -R40 ;  /* 0x000000ffff287224 */ /* 0x000fe200078e0a28 */
[----:B------:R-:W-:Y:S01]  /*3480*/  IABS R237, R151 ;  /* 0x0000009700ed7213 */ /* 0x000fe20000000000 */
[----:B------:R-:W-:Y:S01]  /*3490*/  @!P0 IMAD.MOV R48, RZ, RZ, -R48 ;  /* 0x000000ffff308224 */ /* 0x000fe200078e0a30 */
[C---:B------:R-:W-:Y:S01]  /*34a0*/  ISETP.GT.U32.AND P0, PT, R5.reuse, R56, PT ;  /* 0x000000380500720c */ /* 0x040fe20003f04070 */
[----:B------:R-:W-:Y:S01]  /*34b0*/  @!P2 IMAD.MOV R50, RZ, RZ, -R50 ;  /* 0x000000ffff32a224 */ /* 0x000fe200078e0a32 */
[C---:B------:R-:W-:Y:S01]  /*34c0*/  ISETP.GT.U32.AND P2, PT, R5.reuse, R60, PT ;  /* 0x0000003c0500720c */ /* 0x040fe20003f44070 */
[----:B------:R-:W-:-:S02]  /*34d0*/  IMAD R6, R5, R40, R6 ;  /* 0x0000002805067224 */ /* 0x000fc400078e0206 */
[----:B------:R-:W-:Y:S02]  /*34e0*/  @!P4 IMAD.IADD R54, R54, 0x1, -R5 ;  /* 0x000000013636c824 */ /* 0x000fe400078e0a05 */
[----:B------:R-:W-:Y:S01]  /*34f0*/  IMAD.HI.U32 R40, R2, R43, RZ ;  /* 0x0000002b02287227 */ /* 0x000fe200078e00ff */
[----:B------:R-:W-:-:S03]  /*3500*/  ISETP.GT.U32.AND P4, PT, R5, R6, PT ;  /* 0x000000060500720c */ /* 0x000fc60003f84070 */
[----:B------:R-:W-:Y:S02]  /*3510*/  IMAD.MOV R40, RZ, RZ, -R40 ;  /* 0x000000ffff287224 */ /* 0x000fe400078e0a28 */
[--C-:B------:R-:W-:Y:S02]  /*3520*/  @!P6 IMAD.IADD R58, R58, 0x1, -R5.reuse ;  /* 0x000000013a3ae824 */ /* 0x100fe400078e0a05 */
[--C-:B------:R-:W-:Y:S01]  /*3530*/  @!P0 IMAD.IADD R56, R56, 0x1, -R5.reuse ;  /* 0x0000000138388824 */ /* 0x100fe200078e0a05 */
[----:B------:R-:W-:Y:S01]  /*3540*/  ISETP.GE.AND P0, PT, R231, RZ, PT ;  /* 0x000000ffe700720c */ /* 0x000fe20003f06270 */
[----:B------:R-:W-:Y:S01]  /*3550*/  @!P2 IMAD.IADD R60, R60, 0x1, -R5 ;  /* 0x000000013c3ca824 */ /* 0x000fe200078e0a05 */
[C---:B------:R-:W-:Y:S01]  /*3560*/  ISETP.GT.U32.AND P6, PT, R5.reuse, R58, PT ;  /* 0x0000003a0500720c */ /* 0x040fe20003fc4070 */
[----:B------:R-:W-:Y:S01]  /*3570*/  IMAD R64, R5, R40, R43 ;  /* 0x0000002805407224 */ /* 0x000fe200078e022b */
[----:B------:R-:W-:Y:S01]  /*3580*/  ISETP.GE.AND P2, PT, R233, RZ, PT ;  /* 0x000000ffe900720c */ /* 0x000fe20003f46270 */
[----:B------:R-:W-:Y:S01]  /*3590*/  @!P4 IMAD.IADD R6, R6, 0x1, -R5 ;  /* 0x000000010606c824 */ /* 0x000fe200078e0a05 */
[C---:B------:R-:W-:Y:S01]  /*35a0*/  ISETP.GT.U32.AND P4, PT, R5.reuse, R60, PT ;  /* 0x0000003c0500720c */ /* 0x040fe20003f84070 */
[----:B------:R-:W-:Y:S01]  /*35b0*/  @!P5 IMAD.MOV R56, RZ, RZ, -R56 ;  /* 0x000000ffff38d224 */ /* 0x000fe200078e0a38 */
[C---:B------:R-:W-:Y:S01]  /*35c0*/  ISETP.GT.U32.AND P5, PT, R5.reuse, R64, PT ;  /* 0x000000400500720c */ /* 0x040fe20003fa4070 */
[----:B------:R-:W-:Y:S01]  /*35d0*/  @!P1 IMAD.MOV R54, RZ, RZ, -R54 ;  /* 0x000000ffff369224 */ /* 0x000fe200078e0a36 */
[C---:B------:R-:W-:Y:S01]  /*35e0*/  ISETP.GT.U32.AND P1, PT, R5.reuse, R6, PT ;  /* 0x000000060500720c */ /* 0x040fe20003f24070 */
[----:B------:R-:W-:Y:S01]  /*35f0*/  @!P3 IMAD.MOV R42, RZ, RZ, -R42 ;  /* 0x000000ffff2ab224 */ /* 0x000fe200078e0a2a */
[----:B------:R-:W-:Y:S01]  /*3600*/  ISETP.GT.U32.AND P3, PT, R5, R52, PT ;  /* 0x000000340500720c */ /* 0x000fe20003f64070 */
[----:B------:R-:W-:Y:S01]  /*3610*/  IMAD.HI.U32 R40, R2, R66, RZ ;  /* 0x0000004202287227 */ /* 0x000fe200078e00ff */
[----:B------:R-:W-:-:S02]  /*3620*/  IABS R231, R0 ;  /* 0x0000000000e77213 */ /* 0x000fc40000000000 */
[----:B------:R-:W-:Y:S01]  /*3630*/  IABS R233, R143 ;  /* 0x0000008f00e97213 */ /* 0x000fe20000000000 */
[--C-:B------:R-:W-:Y:S01]  /*3640*/  @!P6 IMAD.IADD R58, R58, 0x1, -R5.reuse ;  /* 0x000000013a3ae824 */ /* 0x100fe200078e0a05 */
[----:B------:R-:W-:Y:S01]  /*3650*/  ISETP.GE.AND P6, PT, R232, RZ, PT ;  /* 0x000000ffe800720c */ /* 0x000fe20003fc6270 */
[--C-:B------:R-:W-:Y:S01]  /*3660*/  @!P4 IMAD.IADD R60, R60, 0x1, -R5.reuse ;  /* 0x000000013c3cc824 */ /* 0x100fe200078e0a05 */
[----:B------:R-:W-:Y:S01]  /*3670*/  ISETP.GE.AND P4, PT, R229, RZ, PT ;  /* 0x000000ffe500720c */ /* 0x000fe20003f86270 */
[----:B------:R-:W-:Y:S01]  /*3680*/  @!P5 IMAD.IADD R64, R64, 0x1, -R5 ;  /* 0x000000014040d824 */ /* 0x000fe200078e0a05 */
[----:B------:R-:W-:Y:S01]  /*3690*/  ISETP.GE.AND P5, PT, R227, RZ, PT ;  /* 0x000000ffe300720c */ /* 0x000fe20003fa6270 */
[----:B------:R-:W-:Y:S01]  /*36a0*/  @!P0 IMAD.MOV R60, RZ, RZ, -R60 ;  /* 0x000000ffff3c8224 */ /* 0x000fe200078e0a3c */
[----:B------:R-:W-:Y:S01]  /*36b0*/  IABS R227, R9 ;  /* 0x0000000900e37213 */ /* 0x000fe20000000000 */
[----:B------:R-:W-:Y:S01]  /*36c0*/  IMAD.HI.U32 R43, R2, R68, RZ ;  /* 0x00000044022b7227 */ /* 0x000fe200078e00ff */
[----:B------:R-:W-:-:S02]  /*36d0*/  ISETP.GT.U32.AND P0, PT, R5, R64, PT ;  /* 0x000000400500720c */ /* 0x000fc40003f04070 */
[----:B------:R-:W-:Y:S01]  /*36e0*/  IABS R229, R3 ;  /* 0x0000000300e57213 */ /* 0x000fe20000000000 */
[----:B------:R-:W-:Y:S02]  /*36f0*/  IMAD.MOV R40, RZ, RZ, -R40 ;  /* 0x000000ffff287224 */ /* 0x000fe400078e0a28 */
[--C-:B------:R-:W-:Y:S01]  /*3700*/  @!P1 IMAD.IADD R6, R6, 0x1, -R5.reuse ;  /* 0x0000000106069824 */ /* 0x100fe200078e0a05 */
[----:B------:R-:W-:Y:S01]  /*3710*/  ISETP.GE.AND P1, PT, R226, RZ, PT ;  /* 0x000000ffe200720c */ /* 0x000fe20003f26270 */
[----:B------:R-:W-:Y:S01]  /*3720*/  @!P3 IMAD.IADD R52, R52, 0x1, -R5 ;  /* 0x000000013434b824 */ /* 0x000fe200078e0a05 */
[----:B------:R-:W-:Y:S01]  /*3730*/  ISETP.GE.AND P3, PT, R235, RZ, PT ;  /* 0x000000ffeb00720c */ /* 0x000fe20003f66270 */
[----:B------:R-:W-:Y:S01]  /*3740*/  IMAD.MOV R43, RZ, RZ, -R43 ;  /* 0x000000ffff2b7224 */ /* 0x000fe200078e0a2b */
[----:B------:R-:W-:Y:S01]  /*3750*/  IABS R235, R149 ;  /* 0x0000009500eb7213 */ /* 0x000fe20000000000 */
[----:B------:R-:W-:Y:S02]  /*3760*/  IMAD R66, R5, R40, R66 ;  /* 0x0000002805427224 */ /* 0x000fe400078e0242 */
[----:B------:R-:W-:-:S02]  /*3770*/  IMAD.MOV.U32 R62, RZ, RZ, R6 ;  /* 0x000000ffff3e7224 */ /* 0x000fc400078e0006 */
[C---:B------:R-:W-:Y:S02]  /*3780*/  IMAD R68, R5.reuse, R43, R68 ;  /* 0x0000002b05447224 */ /* 0x040fe400078e0244 */
[----:B------:R-:W-:Y:S01]  /*3790*/  @!P6 IMAD.MOV R62, RZ, RZ, -R62 ;  /* 0x000000ffff3ee224 */ /* 0x000fe200078e0a3e */
[C---:B------:R-:W-:Y:S01]  /*37a0*/  ISETP.GT.U32.AND P6, PT, R5.reuse, R66, PT ;  /* 0x000000420500720c */ /* 0x040fe20003fc4070 */
[----:B------:R-:W-:Y:S01]  /*37b0*/  @!P0 IMAD.IADD R64, R64, 0x1, -R5 ;  /* 0x0000000140408824 */ /* 0x000fe200078e0a05 */
[----:B------:R-:W-:Y:S01]  /*37c0*/  ISETP.GT.U32.AND P0, PT, R5, R68, PT ;  /* 0x000000440500720c */ /* 0x000fe20003f04070 */
[----:B------:R-:W-:-:S04]  /*37d0*/  IMAD.HI.U32 R40, R2, R70, RZ ;  /* 0x0000004602287227 */ /* 0x000fc800078e00ff */
[----:B------:R-:W-:Y:S01]  /*37e0*/  @!P3 IMAD.MOV R52, RZ, RZ, -R52 ;  /* 0x000000ffff34b224 */ /* 0x000fe200078e0a34 */
[----:B------:R-:W-:Y:S01]  /*37f0*/  ISETP.GE.AND P3, PT, R230, RZ, PT ;  /* 0x000000ffe600720c */ /* 0x000fe20003f66270 */
[----:B------:R-:W-:Y:S02]  /*3800*/  IMAD.MOV R40, RZ, RZ, -R40 ;  /* 0x000000ffff287224 */ /* 0x000fe400078e0a28 */
[----:B------:R-:W-:-:S04]  /*3810*/  IMAD.HI.U32 R6, R2, R72, RZ ;  /* 0x0000004802067227 */ /* 0x000fc800078e00ff */
[C---:B------:R-:W-:Y:S02]  /*3820*/  IMAD R70, R5.reuse, R40, R70 ;  /* 0x0000002805467224 */ /* 0x040fe400078e0246 */
[--C-:B------:R-:W-:Y:S02]  /*3830*/  @!P6 IMAD.IADD R66, R66, 0x1, -R5.reuse ;  /* 0x000000014242e824 */ /* 0x100fe400078e0a05 */
[----:B------:R-:W-:Y:S01]  /*3840*/  @!P0 IMAD.IADD R68, R68, 0x1, -R5 ;  /* 0x0000000144448824 */ /* 0x000fe200078e0a05 */
[C---:B------:R-:W-:Y:S01]  /*3850*/  ISETP.GT.U32.AND P6, PT, R5.reuse, R70, PT ;  /* 0x000000460500720c */ /* 0x040fe20003fc4070 */
[----:B------:R-:W-:Y:S01]  /*3860*/  @!P3 IMAD.MOV R58, RZ, RZ, -R58 ;  /* 0x000000ffff3ab224 */ /* 0x000fe200078e0a3a */
[----:B------:R-:W-:Y:S01]  /*3870*/  ISETP.GT.U32.AND P0, PT, R5, R66, PT ;  /* 0x000000420500720c */ /* 0x000fe20003f04070 */
[----:B------:R-:W-:Y:S01]  /*3880*/  IMAD.MOV R6, RZ, RZ, -R6 ;  /* 0x000000ffff067224 */ /* 0x000fe200078e0a06 */
[----:B------:R-:W-:Y:S01]  /*3890*/  ISETP.GE.AND P3, PT, R228, RZ, PT ;  /* 0x000000ffe400720c */ /* 0x000fe20003f66270 */
[----:B------:R-:W-:-:S04]  /*38a0*/  IMAD.HI.U32 R43, R2, R74, RZ ;  /* 0x0000004a022b7227 */ /* 0x000fc800078e00ff */
[----:B------:R-:W-:Y:S01]  /*38b0*/  @!P2 IMAD.MOV R64, RZ, RZ, -R64 ;  /* 0x000000ffff40a224 */ /* 0x000fe200078e0a40 */
[C---:B------:R-:W-:Y:S01]  /*38c0*/  ISETP.GT.U32.AND P2, PT, R5.reuse, R68, PT ;  /* 0x000000440500720c */ /* 0x040fe20003f44070 */
[----:B------:R-:W-:Y:S02]  /*38d0*/  IMAD R72, R5, R6, R72 ;  /* 0x0000000605487224 */ /* 0x000fe400078e0248 */
[----:B------:R-:W-:-:S04]  /*38e0*/  IMAD.HI.U32 R40, R2, R76, RZ ;  /* 0x0000004c02287227 */ /* 0x000fc800078e00ff */
[----:B------:R-:W-:Y:S02]  /*38f0*/  IMAD.MOV R43, RZ, RZ, -R43 ;  /* 0x000000ffff2b7224 */ /* 0x000fe400078e0a2b */
[----:B------:R-:W-:Y:S02]  /*3900*/  IMAD.MOV R40, RZ, RZ, -R40 ;  /* 0x000000ffff287224 */ /* 0x000fe400078e0a28 */
[C---:B------:R-:W-:Y:S02]  /*3910*/  IMAD R74, R5.reuse, R43, R74 ;  /* 0x0000002b054a7224 */ /* 0x040fe400078e024a */
[--C-:B------:R-:W-:Y:S02]  /*3920*/  @!P6 IMAD.IADD R70, R70, 0x1, -R5.reuse ;  /* 0x000000014646e824 */ /* 0x100fe400078e0a05 */
[----:B------:R-:W-:Y:S01]  /*3930*/  @!P0 IMAD.IADD R66, R66, 0x1, -R5 ;  /* 0x0000000142428824 */ /* 0x000fe200078e0a05 */
[C---:B------:R-:W-:Y:S01]  /*3940*/  ISETP.GT.U32.AND P0, PT, R5.reuse, R72, PT ;  /* 0x000000480500720c */ /* 0x040fe20003f04070 */
[C---:B------:R-:W-:Y:S01]  /*3950*/  IMAD R76, R5.reuse, R40, R76 ;  /* 0x00000028054c7224 */ /* 0x040fe200078e024c */
[C---:B------:R-:W-:Y:S01]  /*3960*/  ISETP.GT.U32.AND P6, PT, R5.reuse, R70, PT ;  /* 0x000000460500720c */ /* 0x040fe20003fc4070 */
[----:B------:R-:W-:Y:S01]  /*3970*/  @!P3 IMAD.MOV R66, RZ, RZ, -R66 ;  /* 0x000000ffff42b224 */ /* 0x000fe200078e0a42 */
[----:B------:R-:W-:Y:S01]  /*3980*/  ISETP.GT.U32.AND P3, PT, R5, R74, PT ;  /* 0x0000004a0500720c */ /* 0x000fe20003f64070 */
[----:B------:R-:W-:-:S04]  /*3990*/  IMAD.HI.U32 R6, R2, R78, RZ ;  /* 0x0000004e02067227 */ /* 0x000fc800078e00ff */
[----:B------:R-:W-:Y:S01]  /*39a0*/  @!P2 IMAD.IADD R68, R68, 0x1, -R5 ;  /* 0x000000014444a824 */ /* 0x000fe200078e0a05 */
[----:B------:R-:W-:Y:S01]  /*39b0*/  ISETP.GT.U32.AND P2, PT, R5, R76, PT ;  /* 0x0000004c0500720c */ /* 0x000fe20003f44070 */
[----:B------:R-:W-:Y:S02]  /*39c0*/  IMAD.MOV R6, RZ, RZ, -R6 ;  /* 0x000000ffff067224 */ /* 0x000fe400078e0a06 */
[----:B------:R-:W-:-:S04]  /*39d0*/  IMAD.HI.U32 R43, R2, R80, RZ ;  /* 0x00000050022b7227 */ /* 0x000fc800078e00ff */
[----:B------:R-:W-:Y:S02]  /*39e0*/  IMAD R78, R5, R6, R78 ;  /* 0x00000006054e7224 */ /* 0x000fe400078e024e */
[----:B------:R-:W-:Y:S02]  /*39f0*/  IMAD.MOV R43, RZ, RZ, -R43 ;  /* 0x000000ffff2b7224 */ /* 0x000fe400078e0a2b */
[--C-:B------:R-:W-:Y:S01]  /*3a00*/  @!P0 IMAD.IADD R72, R72, 0x1, -R5.reuse ;  /* 0x0000000148488824 */ /* 0x100fe200078e0a05 */
[----:B------:R-:W-:Y:S01]  /*3a10*/  ISETP.GE.AND P0, PT, R225, RZ, PT ;  /* 0x000000ffe100720c */ /* 0x000fe20003f06270 */
[--C-:B------:R-:W-:Y:S01]  /*3a20*/  @!P6 IMAD.IADD R70, R70, 0x1, -R5.reuse ;  /* 0x000000014646e824 */ /* 0x100fe200078e0a05 */
[C---:B------:R-:W-:Y:S01]  /*3a30*/  ISETP.GT.U32.AND P6, PT, R5.reuse, R78, PT ;  /* 0x0000004e0500720c */ /* 0x040fe20003fc4070 */
[C---:B------:R-:W-:Y:S01]  /*3a40*/  IMAD R80, R5.reuse, R43, R80 ;  /* 0x0000002b05507224 */ /* 0x040fe200078e0250 */
[----:B------:R-:W-:Y:S01]  /*3a50*/  IABS R225, R10 ;  /* 0x0000000a00e17213 */ /* 0x000fe20000000000 */
        /* <DEDUP_REMOVED lines=21> */
[----:B------:R-:W-:Y:S01]  /*3bb0*/  IMAD.HI.U32 R40, R2, R86, RZ ;  /* 0x0000005602287227 */ /* 0x000fe200078e00ff */
[----:B------:R-:W-:-:S02]  /*3bc0*/  IABS R221, R12 ;  /* 0x0000000c00dd7213 */ /* 0x000fc40000000000 */
[----:B------:R-:W-:Y:S01]  /*3bd0*/  IABS R223, R11 ;  /* 0x0000000b00df7213 */ /* 0x000fe20000000000 */
[----:B------:R-:W-:Y:S01]  /*3be0*/  @!P5 IMAD.MOV R72, RZ, RZ, -R72 ;  /* 0x000000ffff48d224 */ /* 0x000fe200078e0a48 */
[----:B------:R-:W-:Y:S01]  /*3bf0*/  ISETP.GT.U32.AND P5, PT, R5, R80, PT ;  /* 0x000000500500720c */ /* 0x000fe20003fa4070 */
[----:B------:R-:W-:Y:S02]  /*3c00*/  IMAD.MOV R43, RZ, RZ, -R40 ;  /* 0x000000ffff2b7224 */ /* 0x000fe400078e0a28 */
[----:B------:R-:W-:-:S04]  /*3c10*/  IMAD.HI.U32 R40, R2, R6, RZ ;  /* 0x0000000602287227 */ /* 0x000fc800078e00ff */
[--C-:B------:R-:W-:Y:S01]  /*3c20*/  @!P6 IMAD.IADD R76, R76, 0x1, -R5.reuse ;  /* 0x000000014c4ce824 */ /* 0x100fe200078e0a05 */
[C---:B------:R-:W-:Y:S01]  /*3c30*/  ISETP.GT.U32.AND P6, PT, R5.reuse, R84, PT ;  /* 0x000000540500720c */ /* 0x040fe20003fc4070 */
[----:B------:R-:W-:Y:S01]  /*3c40*/  @!P3 IMAD.IADD R82, R82, 0x1, -R5 ;  /* 0x000000015252b824 */ /* 0x000fe200078e0a05 */
[----:B------:R-:W-:Y:S01]  /*3c50*/  ISETP.GE.AND P3, PT, R224, RZ, PT ;  /* 0x000000ffe000720c */ /* 0x000fe20003f66270 */
[C---:B------:R-:W-:Y:S01]  /*3c60*/  IMAD R86, R5.reuse, R43, R86 ;  /* 0x0000002b05567224 */ /* 0x040fe200078e0256 */
[----:B------:R-:W-:Y:S01]  /*3c70*/  IABS R43, R220 ;  /* 0x000000dc002b7213 */ /* 0x000fe20000000000 */
[----:B------:R-:W-:Y:S02]  /*3c80*/  IMAD.MOV R40, RZ, RZ, -R40 ;  /* 0x000000ffff287224 */ /* 0x000fe400078e0a28 */
        /* <DEDUP_REMOVED lines=14> */
[C---:B------:R-:W-:Y:S01]  /*3d70*/  IMAD R90, R5.reuse, R40, R43 ;  /* 0x00000028055a7224 */ /* 0x040fe200078e022b */
        /* <DEDUP_REMOVED lines=9> */
[----:B------:R-:W-:-:S04]  /*3e10*/  IMAD.HI.U32 R40, R2, R92, RZ ;  /* 0x0000005c02287227 */ /* 0x000fc800078e00ff */
        /* <DEDUP_REMOVED lines=9> */
[----:B------:R-:W-:-:S03]  /*3eb0*/  ISETP.GT.U32.AND P0, PT, R5, R90, PT ;  /* 0x0000005a0500720c */ /* 0x000fc60003f04070 */
        /* <DEDUP_REMOVED lines=47> */
[C---:B------:R-:W-:Y:S02]  /*41b0*/  IMAD R104, R5.reuse, R6, R104 ;  /* 0x0000000605687224 */ /* 0x040fe400078e0268 */
[----:B------:R-:W-:Y:S02]  /*41c0*/  IMAD.MOV R43, RZ, RZ, -R43 ;  /* 0x000000ffff2b7224 */ /* 0x000fe400078e0a2b */
[--C-:B------:R-:W-:Y:S01]  /*41d0*/  @!P0 IMAD.IADD R98, R98, 0x1, -R5.reuse ;  /* 0x0000000162628824 */ /* 0x100fe200078e0a05 */
[----:B------:R-:W-:Y:S01]  /*41e0*/  ISETP.GE.AND P0, PT, R212, RZ, PT ;  /* 0x000000ffd400720c */ /* 0x000fe20003f06270 */
[----:B------:R-:W-:Y:S01]  /*41f0*/  @!P6 IMAD.IADD R96, R96, 0x1, -R5 ;  /* 0x000000016060e824 */ /* 0x000fe200078e0a05 */
        /* <DEDUP_REMOVED lines=15> */
[----:B------:R-:W-:Y:S01]  /*42f0*/  @!P4 IMAD.IADD R98, R98, 0x1, -R5 ;  /* 0x000000016262c824 */ /* 0x000fe200078e0a05 */
        /* <DEDUP_REMOVED lines=69> */
[----:B------:R-:W-:Y:S01]  /*4750*/  ISETP.GT.U32.AND P6, PT, R5, R117, PT ;  /* 0x000000750500720c */ /* 0x000fe20003fc4070 */
[----:B------:R-:W-:Y:S01]  /*4760*/  @!P0 IMAD.IADD R115, R115, 0x1, -R5 ;  /* 0x0000000173738824 */ /* 0x000fe200078e0a05 */
[----:B------:R-:W-:Y:S01]  /*4770*/  ISETP.GT.U32.AND P0, PT, R5, R119, PT ;  /* 0x000000770500720c */ /* 0x000fe20003f04070 */
[----:B------:R-:W-:-:S04]  /*4780*/  IMAD.HI.U32 R40, R2, R121, RZ ;  /* 0x0000007902287227 */ /* 0x000fc800078e00ff */
[----:B------:R-:W-:Y:S01]  /*4790*/  @!P5 IMAD.MOV R104, RZ, RZ, -R104 ;  /* 0x000000ffff68d224 */ /* 0x000fe200078e0a68 */
[----:B------:R-:W-:Y:S01]  /*47a0*/  ISETP.GE.AND P5, PT, R204, RZ, PT ;  /* 0x000000ffcc00720c */ /* 0x000fe20003fa6270 */
[----:B------:R-:W-:Y:S02]  /*47b0*/  IMAD.MOV R40, RZ, RZ, -R40 ;  /* 0x000000ffff287224 */ /* 0x000fe400078e0a28 */
[----:B------:R-:W-:-:S04]  /*47c0*/  IMAD.HI.U32 R6, R2, R123, RZ ;  /* 0x0000007b02067227 */ /* 0x000fc800078e00ff */
[----:B------:R-:W-:Y:S02]  /*47d0*/  IMAD R121, R5, R40, R121 ;  /* 0x0000002805797224 */ /* 0x000fe400078e0279 */
        /* <DEDUP_REMOVED lines=14> */
[----:B------:R-:W-:Y:S02]  /*48c0*/  IMAD R125, R5, R43, R125 ;  /* 0x0000002b057d7224 */ /* 0x000fe400078e027d */
        /* <DEDUP_REMOVED lines=16> */
[----:B------:R-:W-:Y:S01]  /*49d0*/  @!P6 IMAD.IADD R121, R121, 0x1, -R5 ;  /* 0x000000017979e824 */ /* 0x000fe200078e0a05 */
[C---:B------:R-:W-:Y:S01]  /*49e0*/  ISETP.GT.U32.AND P6, PT, R5.reuse, R129, PT ;  /* 0x000000810500720c */ /* 0x040fe20003fc4070 */
[----:B------:R-:W-:Y:S01]  /*49f0*/  IMAD R131, R5, R43, R131 ;  /* 0x0000002b05837224 */ /* 0x000fe200078e0283 */
        /* <DEDUP_REMOVED lines=10> */
[----:B------:R-:W-:Y:S02]  /*4aa0*/  IMAD R133, R5, R40, R133 ;  /* 0x0000002805857224 */ /* 0x000fe400078e0285 */
[----:B------:R-:W-:Y:S02]  /*4ab0*/  IMAD.MOV R6, RZ, RZ, -R6 ;  /* 0x000000ffff067224 */ /* 0x000fe400078e0a06 */
[--C-:B------:R-:W-:Y:S01]  /*4ac0*/  @!P6 IMAD.IADD R129, R129, 0x1, -R5.reuse ;  /* 0x000000018181e824 */ /* 0x100fe200078e0a05 */
[----:B------:R-:W-:Y:S01]  /*4ad0*/  ISETP.GT.U32.AND P6, PT, R5, R127, PT ;  /* 0x0000007f0500720c */ /* 0x000fe20003fc4070 */
        /* <DEDUP_REMOVED lines=47> */
[----:B------:R-:W-:-:S03]  /*4dd0*/  IABS R192, R128 ;  /* 0x0000008000c07213 */ /* 0x000fc60000000000 */
        /* <DEDUP_REMOVED lines=17> */
[C---:B------:R-:W-:Y:S01]  /*4ef0*/  IMAD R142, R5.reuse, R40, R142 ;  /* 0x00000028058e7224 */ /* 0x040fe200078e028e */
[----:B------:R-:W-:Y:S01]  /*4f00*/  IABS R40, R152 ;  /* 0x0000009800287213 */ /* 0x000fe20000000000 */
[----:B------:R-:W-:Y:S01]  /*4f10*/  IMAD.MOV.U32 R138, RZ, RZ, R6 ;  /* 0x000000ffff8a7224 */ /* 0x000fe200078e0006 */
[----:B------:R-:W-:Y:S01]  /*4f20*/  IABS R6, R154 ;  /* 0x0000009a00067213 */ /* 0x000fe20000000000 */
[----:B------:R-:W-:-:S02]  /*4f30*/  IMAD R144, R5, R43, R144 ;  /* 0x0000002b05907224 */ /* 0x000fc400078e0290 */
[----:B------:R-:W-:Y:S01]  /*4f40*/  @!P6 IMAD.MOV R138, RZ, RZ, -R138 ;  /* 0x000000ffff8ae224 */ /* 0x000fe200078e0a8a */
[----:B------:R-:W-:Y:S01]  /*4f50*/  ISETP.GT.U32.AND P6, PT, R5, R142, PT ;  /* 0x0000008e0500720c */ /* 0x000fe20003fc4070 */
[----:B------:R-:W-:-:S04]  /*4f60*/  IMAD.HI.U32 R45, R2, R146, RZ ;  /* 0x00000092022d7227 */ /* 0x000fc800078e00ff */
[----:B------:R-:W-:Y:S01]  /*4f70*/  @!P0 IMAD.IADD R140, R140, 0x1, -R5 ;  /* 0x000000018c8c8824 */ /* 0x000fe200078e0a05 */
[----:B------:R-:W-:Y:S01]  /*4f80*/  ISETP.GT.U32.AND P0, PT, R5, R144, PT ;  /* 0x000000900500720c */ /* 0x000fe20003f04070 */
[----:B------:R-:W-:Y:S02]  /*4f90*/  IMAD.MOV R45, RZ, RZ, -R45 ;  /* 0x000000ffff2d7224 */ /* 0x000fe400078e0a2d */
[----:B------:R-:W-:Y:S01]  /*4fa0*/  @!P3 IMAD.MOV R129, RZ, RZ, -R129 ;  /* 0x000000ffff81b224 */ /* 0x000fe200078e0a81 */
[----:B------:R-:W-:Y:S01]  /*4fb0*/  ISETP.GE.AND P3, PT, R191, RZ, PT ;  /* 0x000000ffbf00720c */ /* 0x000fe20003f66270 */
[C---:B------:R-:W-:Y:S02]  /*4fc0*/  IMAD R146, R5.reuse, R45, R146 ;  /* 0x0000002d05927224 */ /* 0x040fe400078e0292 */
[----:B------:R-:W-:Y:S02]  /*4fd0*/  @!P6 IMAD.IADD R142, R142, 0x1, -R5 ;  /* 0x000000018e8ee824 */ /* 0x000fe400078e0a05 */
[----:B------:R-:W-:Y:S01]  /*4fe0*/  IMAD.HI.U32 R43, R2, R148, RZ ;  /* 0x00000094022b7227 */ /* 0x000fe200078e00ff */
[----:B------:R-:W-:-:S03]  /*4ff0*/  ISETP.GT.U32.AND P6, PT, R5, R146, PT ;  /* 0x000000920500720c */ /* 0x000fc60003fc4070 */
[----:B------:R-:W-:Y:S01]  /*5000*/  @!P0 IMAD.IADD R144, R144, 0x1, -R5 ;  /* 0x0000000190908824 */ /* 0x000fe200078e0a05 */
[----:B------:R-:W-:Y:S01]  /*5010*/  ISETP.GT.U32.AND P0, PT, R5, R142, PT ;  /* 0x0000008e0500720c */ /* 0x000fe20003f04070 */
[----:B------:R-:W-:Y:S02]  /*5020*/  IMAD.MOV R43, RZ, RZ, -R43 ;  /* 0x000000ffff2b7224 */ /* 0x000fe400078e0a2b */
[----:B------:R-:W-:Y:S01]  /*5030*/  @!P3 IMAD.MOV R135, RZ, RZ, -R135 ;  /* 0x000000ffff87b224 */ /* 0x000fe200078e0a87 */
[----:B------:R-:W-:Y:S01]  /*5040*/  ISETP.GE.AND P3, PT, R189, RZ, PT ;  /* 0x000000ffbd00720c */ /* 0x000fe20003f66270 */
[----:B------:R-:W-:-:S04]  /*5050*/  IMAD.HI.U32 R47, R2, R150, RZ ;  /* 0x00000096022f7227 */ /* 0x000fc800078e00ff */
[----:B------:R-:W-:Y:S01]  /*5060*/  @!P2 IMAD.MOV R140, RZ, RZ, -R140 ;  /* 0x000000ffff8ca224 */ /* 0x000fe200078e0a8c */
[C---:B------:R-:W-:Y:S01]  /*5070*/  ISETP.GT.U32.AND P2, PT, R5.reuse, R144, PT ;  /* 0x000000900500720c */ /* 0x040fe20003f44070 */
[----:B------:R-:W-:Y:S02]  /*5080*/  IMAD R148, R5, R43, R148 ;  /* 0x0000002b05947224 */ /* 0x000fe400078e0294 */
[----:B------:R-:W-:-:S04]  /*5090*/  IMAD.HI.U32 R45, R2, R40, RZ ;  /* 0x00000028022d7227 */ /* 0x000fc800078e00ff */
[----:B------:R-:W-:Y:S02]  /*50a0*/  IMAD.MOV R47, RZ, RZ, -R47 ;  /* 0x000000ffff2f7224 */ /* 0x000fe400078e0a2f */
[----:B------:R-:W-:Y:S02]  /*50b0*/  @!P6 IMAD.IADD R146, R146, 0x1, -R5 ;  /* 0x000000019292e824 */ /* 0x000fe400078e0a05 */
[----:B------:R-:W-:Y:S02]  /*50c0*/  IMAD.MOV R45, RZ, RZ, -R45 ;  /* 0x000000ffff2d7224 */ /* 0x000fe400078e0a2d */
[C---:B------:R-:W-:Y:S01]  /*50d0*/  IMAD R150, R5.reuse, R47, R150 ;  /* 0x0000002f05967224 */ /* 0x040fe200078e0296 */
[C---:B------:R-:W-:Y:S01]  /*50e0*/  ISETP.GT.U32.AND P6, PT, R5.reuse, R146, PT ;  /* 0x000000920500720c */ /* 0x040fe20003fc4070 */
[----:B------:R-:W-:Y:S01]  /*50f0*/  @!P0 IMAD.IADD R142, R142, 0x1, -R5 ;  /* 0x000000018e8e8824 */ /* 0x000fe200078e0a05 */
[----:B------:R-:W-:Y:S01]  /*5100*/  ISETP.GT.U32.AND P0, PT, R5, R148, PT ;  /* 0x000000940500720c */ /* 0x000fe20003f04070 */
[----:B------:R-:W-:-:S04]  /*5110*/  IMAD.HI.U32 R43, R2, R6, RZ ;  /* 0x00000006022b7227 */ /* 0x000fc800078e00ff */
[C---:B------:R-:W-:Y:S02]  /*5120*/  IMAD R40, R5.reuse, R45, R40 ;  /* 0x0000002d05287224 */ /* 0x040fe400078e0228 */
[----:B------:R-:W-:Y:S01]  /*5130*/  @!P3 IMAD.MOV R142, RZ, RZ, -R142 ;  /* 0x000000ffff8eb224 */ /* 0x000fe200078e0a8e */
[----:B------:R-:W-:Y:S01]  /*5140*/  ISETP.GT.U32.AND P3, PT, R5, R150, PT ;  /* 0x000000960500720c */ /* 0x000fe20003f64070 */
[----:B------:R-:W-:Y:S02]  /*5150*/  IMAD.MOV R43, RZ, RZ, -R43 ;  /* 0x000000ffff2b7224 */ /* 0x000fe400078e0a2b */
[----:B------:R-:W-:-:S04]  /*5160*/  IMAD.HI.U32 R47, R2, R156, RZ ;  /* 0x0000009c022f7227 */ /* 0x000fc800078e00ff */
[----:B------:R-:W-:Y:S01]  /*5170*/  @!P2 IMAD.IADD R144, R144, 0x1, -R5 ;  /* 0x000000019090a824 */ /* 0x000fe200078e0a05 */
[C---:B------:R-:W-:Y:S01]  /*5180*/  ISETP.GT.U32.AND P2, PT, R5.reuse, R40, PT ;  /* 0x000000280500720c */ /* 0x040fe20003f44070 */
[C---:B------:R-:W-:Y:S02]  /*5190*/  IMAD R6, R5.reuse, R43, R6 ;  /* 0x0000002b05067224 */ /* 0x040fe400078e0206 */
[----:B------:R-:W-:Y:S02]  /*51a0*/  IMAD.MOV R47, RZ, RZ, -R47 ;  /* 0x000000ffff2f7224 */ /* 0x000fe400078e0a2f */
[--C-:B------:R-:W-:Y:S01]  /*51b0*/  @!P6 IMAD.IADD R146, R146, 0x1, -R5.reuse ;  /* 0x000000019292e824 */ /* 0x100fe200078e0a05 */
[C---:B------:R-:W-:Y:S01]  /*51c0*/  ISETP.GT.U32.AND P6, PT, R5.reuse, R6, PT ;  /* 0x000000060500720c */ /* 0x040fe20003fc4070 */
[----:B------:R-:W-:Y:S01]  /*51d0*/  @!P0 IMAD.IADD R148, R148, 0x1, -R5 ;  /* 0x0000000194948824 */ /* 0x000fe200078e0a05 */
[----:B------:R-:W-:Y:S01]  /*51e0*/  ISETP.GE.AND P0, PT, R186, RZ, PT ;  /* 0x000000ffba00720c */ /* 0x000fe20003f06270 */
[----:B------:R-:W-:-:S02]  /*51f0*/  IMAD R156, R5, R47, R156 ;  /* 0x0000002f059c7224 */ /* 0x000fc400078e029c */
[----:B------:R-:W-:Y:S01]  /*5200*/  @!P3 IMAD.IADD R150, R150, 0x1, -R5 ;  /* 0x000000019696b824 */ /* 0x000fe200078e0a05 */
[----:B------:R-:W-:Y:S01]  /*5210*/  ISETP.GT.U32.AND P3, PT, R5, R148, PT ;  /* 0x000000940500720c */ /* 0x000fe20003f64070 */
[----:B------:R-:W-:-:S04]  /*5220*/  IMAD.HI.U32 R45, R2, R158, RZ ;  /* 0x0000009e022d7227 */ /* 0x000fc800078e00ff */
[----:B------:R-:W-:Y:S01]  /*5230*/  @!P1 IMAD.MOV R146, RZ, RZ, -R146 ;  /* 0x000000ffff929224 */ /* 0x000fe200078e0a92 */
[C---:B------:R-:W-:Y:S01]  /*5240*/  ISETP.GT.U32.AND P1, PT, R5.reuse, R156, PT ;  /* 0x0000009c0500720c */ /* 0x040fe20003f24070 */
[----:B------:R-:W-:Y:S01]  /*5250*/  @!P2 IMAD.IADD R40, R40, 0x1, -R5 ;  /* 0x000000012828a824 */ /* 0x000fe200078e0a05 */
[----:B------:R-:W-:Y:S01]  /*5260*/  ISETP.GT.U32.AND P2, PT, R5, R150, PT ;  /* 0x000000960500720c */ /* 0x000fe20003f44070 */
[----:B------:R-:W-:Y:S02]  /*5270*/  IMAD.MOV R45, RZ, RZ, -R45 ;  /* 0x000000ffff2d7224 */ /* 0x000fe400078e0a2d */
[----:B------:R-:W-:-:S04]  /*5280*/  IMAD.HI.U32 R43, R2, R160, RZ ;  /* 0x000000a0022b7227 */ /* 0x000fc800078e00ff */
[C---:B------:R-:W-:Y:S02]  /*5290*/  IMAD R158, R5.reuse, R45, R158 ;  /* 0x0000002d059e7224 */ /* 0x040fe400078e029e */
[----:B------:R-:W-:Y:S01]  /*52a0*/  @!P6 IMAD.IADD R6, R6, 0x1, -R5 ;  /* 0x000000010606e824 */ /* 0x000fe200078e0a05 */
[C---:B------:R-:W-:Y:S01]  /*52b0*/  ISETP.GT.U32.AND P6, PT, R5.reuse, R40, PT ;  /* 0x000000280500720c */ /* 0x040fe20003fc4070 */
[----:B------:R-:W-:Y:S02]  /*52c0*/  IMAD.MOV R43, RZ, RZ, -R43 ;  /* 0x000000ffff2b7224 */ /* 0x000fe400078e0a2b */
[--C-:B------:R-:W-:Y:S01]  /*52d0*/  @!P3 IMAD.IADD R148, R148, 0x1, -R5.reuse ;  /* 0x000000019494b824 */ /* 0x100fe200078e0a05 */
[C---:B------:R-:W-:Y:S01]  /*52e0*/  ISETP.GT.U32.AND P3, PT, R5.reuse, R158, PT ;  /* 0x0000009e0500720c */ /* 0x040fe20003f64070 */
[----:B------:R-:W-:Y:S01]  /*52f0*/  IMAD R160, R5, R43, R160 ;  /* 0x0000002b05a07224 */ /* 0x000fe200078e02a0 */
[----:B------:R-:W-:Y:S01]  /*5300*/  IABS R43, R182 ;  /* 0x000000b6002b7213 */ /* 0x000fe20000000000 */
[----:B------:R-:W-:Y:S01]  /*5310*/  @!P1 IMAD.IADD R156, R156, 0x1, -R5 ;  /* 0x000000019c9c9824 */ /* 0x000fe200078e0a05 */
[----:B------:R-:W-:Y:S01]  /*5320*/  ISETP.GE.AND P1, PT, R184, RZ, PT ;  /* 0x000000ffb800720c */ /* 0x000fe20003f26270 */
[----:B------:R-:W-:-:S04]  /*5330*/  IMAD.HI.U32 R45, R2, R162, RZ ;  /* 0x000000a2022d7227 */ /* 0x000fc800078e00ff */
[----:B------:R-:W-:Y:S01]  /*5340*/  @!P2 IMAD.IADD R150, R150, 0x1, -R5 ;  /* 0x000000019696a824 */ /* 0x000fe200078e0a05 */
[----:B------:R-:W-:Y:S01]  /*5350*/  ISETP.GE.AND P2, PT, R152, RZ, PT ;  /* 0x000000ff9800720c */ /* 0x000fe20003f46270 */
[----:B------:R-:W-:Y:S01]  /*5360*/  @!P4 IMAD.MOV R144, RZ, RZ, -R144 ;  /* 0x000000ffff90c224 */ /* 0x000fe200078e0a90 */
[C---:B------:R-:W-:Y:S01]  /*5370*/  ISETP.GT.U32.AND P4, PT, R5.reuse, R6, PT ;  /* 0x000000060500720c */ /* 0x040fe20003f84070 */
[----:B------:R-:W-:Y:S01]  /*5380*/  @!P5 IMAD.MOV R148, RZ, RZ, -R148 ;  /* 0x000000ffff94d224 */ /* 0x000fe200078e0a94 */
[----:B------:R-:W-:Y:S01]  /*5390*/  ISETP.GT.U32.AND P5, PT, R5, R156, PT ;  /* 0x0000009c0500720c */ /* 0x000fe20003fa4070 */
[----:B------:R-:W-:Y:S02]  /*53a0*/  IMAD.MOV R47, RZ, RZ, -R45 ;  /* 0x000000ffff2f7224 */ /* 0x000fe400078e0a2d */
[----:B------:R-:W-:-:S04]  /*53b0*/  IMAD.HI.U32 R45, R2, R43, RZ ;  /* 0x0000002b022d7227 */ /* 0x000fc800078e00ff */
[----:B------:R-:W-:Y:S01]  /*53c0*/  @!P6 IMAD.IADD R40, R40, 0x1, -R5 ;  /* 0x000000012828e824 */ /* 0x000fe200078e0a05 */
[----:B------:R-:W-:Y:S01]  /*53d0*/  ISETP.GT.U32.AND P6, PT, R5, R160, PT ;  /* 0x000000a00500720c */ /* 0x000fe20003fc4070 */
[----:B------:R-:W-:Y:S02]  /*53e0*/  IMAD.MOV R45, RZ, RZ, -R45 ;  /* 0x000000ffff2d7224 */ /* 0x000fe400078e0a2d */
[----:B------:R-:W-:Y:S01]  /*53f0*/  @!P3 IMAD.IADD R158, R158, 0x1, -R5 ;  /* 0x000000019e9eb824 */ /* 0x000fe200078e0a05 */
[----:B------:R-:W-:Y:S01]  /*5400*/  ISETP.GE.AND P3, PT, R185, RZ, PT ;  /* 0x000000ffb900720c */ /* 0x000fe20003f66270 */
[C---:B------:R-:W-:Y:S01]  /*5410*/  IMAD R162, R5.reuse, R47, R162 ;  /* 0x0000002f05a27224 */ /* 0x040fe200078e02a2 */
[----:B------:R-:W-:Y:S01]  /*5420*/  IABS R185, R153 ;  /* 0x0000009900b97213 */ /* 0x000fe20000000000 */
[----:B------:R-:W-:Y:S01]  /*5430*/  IMAD.MOV.U32 R152, RZ, RZ, R40 ;  /* 0x000000ffff987224 */ /* 0x000fe200078e0028 */
[----:B------:R-:W-:Y:S01]  /*5440*/  IABS R40, R183 ;  /* 0x000000b700287213 */ /* 0x000fe20000000000 */
[C---:B------:R-:W-:Y:S01]  /*5450*/  IMAD R43, R5.reuse, R45, R43 ;  /* 0x0000002d052b7224 */ /* 0x040fe200078e022b */
[----:B------:R-:W-:Y:S01]  /*5460*/  IABS R45, R167 ;  /* 0x000000a7002d7213 */ /* 0x000fe20000000000 */
[----:B------:R-:W-:Y:S01]  /*5470*/  @!P0 IMAD.MOV R150, RZ, RZ, -R150 ;  /* 0x000000ffff968224 */ /* 0x000fe200078e0a96 */
[C---:B------:R-:W-:Y:S01]  /*5480*/  ISETP.GT.U32.AND P0, PT, R5.reuse, R158, PT ;  /* 0x0000009e0500720c */ /* 0x040fe20003f04070 */
[----:B------:R-:W-:Y:S01]  /*5490*/  @!P2 IMAD.MOV R152, RZ, RZ, -R152 ;  /* 0x000000ffff98a224 */ /* 0x000fe200078e0a98 */
[C---:B------:R-:W-:Y:S01]  /*54a0*/  ISETP.GT.U32.AND P2, PT, R5.reuse, R162, PT ;  /* 0x000000a20500720c */ /* 0x040fe20003f44070 */
[--C-:B------:R-:W-:Y:S01]  /*54b0*/  @!P4 IMAD.IADD R6, R6, 0x1, -R5.reuse ;  /* 0x000000010606c824 */ /* 0x100fe200078e0a05 */
[----:B------:R-:W-:Y:S01]  /*54c0*/  ISETP.GE.AND P4, PT, R154, RZ, PT ;  /* 0x000000ff9a00720c */ /* 0x000fe20003f86270 */
[----:B------:R-:W-:Y:S01]  /*54d0*/  @!P5 IMAD.IADD R156, R156, 0x1, -R5 ;  /* 0x000000019c9cd824 */ /* 0x000fe200078e0a05 */
[----:B------:R-:W-:Y:S01]  /*54e0*/  ISETP.GT.U32.AND P5, PT, R5, R43, PT ;  /* 0x0000002b0500720c */ /* 0x000fe20003fa4070 */
[----:B------:R-:W-:-:S02]  /*54f0*/  IMAD.MOV.U32 R154, RZ, RZ, R6 ;  /* 0x000000ffff9a7224 */ /* 0x000fc400078e0006 */
[----:B------:R-:W-:-:S04]  /*5500*/  IMAD.HI.U32 R6, R2, R40, RZ ;  /* 0x0000002802067227 */ /* 0x000fc800078e00ff */
[--C-:B------:R-:W-:Y:S02]  /*5510*/  @!P6 IMAD.IADD R160, R160, 0x1, -R5.reuse ;  /* 0x00000001a0a0e824 */ /* 0x100fe400078e0a05 */
[----:B------:R-:W-:Y:S02]  /*5520*/  IMAD.MOV R6, RZ, RZ, -R6 ;  /* 0x000000ffff067224 */ /* 0x000fe400078e0a06 */
[--C-:B------:R-:W-:Y:S01]  /*5530*/  @!P0 IMAD.IADD R158, R158, 0x1, -R5.reuse ;  /* 0x000000019e9e8824 */ /* 0x100fe200078e0a05 */
[----:B------:R-:W-:Y:S01]  /*5540*/  ISETP.GT.U32.AND P6, PT, R5, R160, PT ;  /* 0x000000a00500720c */ /* 0x000fe20003fc4070 */
[--C-:B------:R-:W-:Y:S01]  /*5550*/  @!P2 IMAD.IADD R162, R162, 0x1, -R5.reuse ;  /* 0x00000001a2a2a824 */ /* 0x100fe200078e0a05 */
[----:B------:R-:W-:Y:S01]  /*5560*/  ISETP.GE.AND P0, PT, R181, RZ, PT ;  /* 0x000000ffb500720c */ /* 0x000fe20003f06270 */
[----:B------:R-:W-:Y:S01]  /*5570*/  IMAD R6, R5, R6, R40 ;  /* 0x0000000605067224 */ /* 0x000fe200078e0228 */
[----:B------:R-:W-:Y:S01]  /*5580*/  ISETP.GE.AND P2, PT, R183, RZ, PT ;  /* 0x000000ffb700720c */ /* 0x000fe20003f46270 */
[--C-:B------:R-:W-:Y:S01]  /*5590*/  @!P5 IMAD.IADD R43, R43, 0x1, -R5.reuse ;  /* 0x000000012b2bd824 */ /* 0x100fe200078e0a05 */
[C---:B------:R-:W-:Y:S01]  /*55a0*/  ISETP.GT.U32.AND P5, PT, R5.reuse, R162, PT ;  /* 0x000000a20500720c */ /* 0x040fe20003fa4070 */
[----:B------:R-:W-:Y:S01]  /*55b0*/  @!P3 IMAD.MOV R158, RZ, RZ, -R158 ;  /* 0x000000ffff9eb224 */ /* 0x000fe200078e0a9e */
[C---:B------:R-:W-:Y:S01]  /*55c0*/  ISETP.GT.U32.AND P3, PT, R5.reuse, R6, PT ;  /* 0x000000060500720c */ /* 0x040fe20003f64070 */
[----:B------:R-:W-:Y:S01]  /*55d0*/  @!P1 IMAD.MOV R156, RZ, RZ, -R156 ;  /* 0x000000ffff9c9224 */ /* 0x000fe200078e0a9c */
[----:B------:R-:W-:Y:S01]  /*55e0*/  ISETP.GT.U32.AND P1, PT, R5, R43, PT ;  /* 0x0000002b0500720c */ /* 0x000fe20003f24070 */
[----:B------:R-:W-:Y:S01]  /*55f0*/  @!P4 IMAD.MOV R154, RZ, RZ, -R154 ;  /* 0x000000ffff9ac224 */ /* 0x000fe200078e0a9a */
[----:B------:R-:W-:Y:S01]  /*5600*/  ISETP.GE.AND P4, PT, R180, RZ, PT ;  /* 0x000000ffb400720c */ /* 0x000fe20003f86270 */
[----:B------:R-:W-:Y:S01]  /*5610*/  @!P6 IMAD.IADD R160, R160, 0x1, -R5 ;  /* 0x00000001a0a0e824 */ /* 0x000fe200078e0a05 */
[----:B------:R-:W-:Y:S01]  /*5620*/  ISETP.GE.AND P6, PT, R182, RZ, PT ;  /* 0x000000ffb600720c */ /* 0x000fe20003fc6270 */
[----:B------:R-:W-:Y:S01]  /*5630*/  IMAD.HI.U32 R40, R2, R45, RZ ;  /* 0x0000002d02287227 */ /* 0x000fe200078e00ff */
[----:B------:R-:W-:-:S02]  /*5640*/  IABS R183, R173 ;  /* 0x000000ad00b77213 */ /* 0x000fc40000000000 */
[----:B------:R-:W-:Y:S01]  /*5650*/  IABS R181, R172 ;  /* 0x000000ac00b57213 */ /* 0x000fe20000000000 */
[--C-:B------:R-:W-:Y:S01]  /*5660*/  @!P5 IMAD.IADD R162, R162, 0x1, -R5.reuse ;  /* 0x00000001a2a2d824 */ /* 0x100fe200078e0a05 */
[----:B------:R-:W-:Y:S01]  /*5670*/  ISETP.GE.AND P5, PT, R175, RZ, PT ;  /* 0x000000ffaf00720c */ /* 0x000fe20003fa6270 */
[--C-:B------:R-:W-:Y:S01]  /*5680*/  @!P3 IMAD.IADD R6, R6, 0x1, -R5.reuse ;  /* 0x000000010606b824 */ /* 0x100fe200078e0a05 */
[----:B------:R-:W-:Y:S01]  /*5690*/  ISETP.GE.AND P3, PT, R166, RZ, PT ;  /* 0x000000ffa600720c */ /* 0x000fe20003f66270 */
[----:B------:R-:W-:Y:S01]  /*56a0*/  IMAD.MOV R40, RZ, RZ, -R40 ;  /* 0x000000ffff287224 */ /* 0x000fe200078e0a28 */
[----:B------:R-:W-:Y:S01]  /*56b0*/  IABS R175, R174 ;  /* 0x000000ae00af7213 */ /* 0x000fe20000000000 */
[----:B------:R-:W-:Y:S01]  /*56c0*/  @!P1 IMAD.IADD R43, R43, 0x1, -R5 ;  /* 0x000000012b2b9824 */ /* 0x000fe200078e0a05 */
[----:B------:R-:W-:Y:S01]  /*56d0*/  ISETP.GE.AND P1, PT, R164, RZ, PT ;  /* 0x000000ffa400720c */ /* 0x000fe20003f26270 */
[----:B------:R-:W-:Y:S01]  /*56e0*/  @!P4 IMAD.MOV R160, RZ, RZ, -R160 ;  /* 0x000000ffffa0c224 */ /* 0x000fe200078e0aa0 */
[----:B------:R-:W-:Y:S01]  /*56f0*/  ISETP.GE.AND P4, PT, R167, RZ, PT ;  /* 0x000000ffa700720c */ /* 0x000fe20003f86270 */
[----:B------:R-:W-:Y:S01]  /*5700*/  @!P0 IMAD.MOV R162, RZ, RZ, -R162 ;  /* 0x000000ffffa28224 */ /* 0x000fe200078e0aa2 */
[----:B------:R-:W-:Y:S01]  /*5710*/  ISETP.GT.U32.AND P0, PT, R5, R6, PT ;  /* 0x000000060500720c */ /* 0x000fe20003f04070 */
[----:B------:R-:W-:-:S04]  /*5720*/  IMAD.HI.U32 R47, R2, R169, RZ ;  /* 0x000000a9022f7227 */ /* 0x000fc800078e00ff */
[C---:B------:R-:W-:Y:S01]  /*5730*/  IMAD R167, R5.reuse, R40, R45 ;  /* 0x0000002805a77224 */ /* 0x040fe200078e022d */
[----:B------:R-:W-:Y:S01]  /*5740*/  IABS R40, R166 ;  /* 0x000000a600287213 */ /* 0x000fe20000000000 */
[----:B------:R-:W-:Y:S02]  /*5750*/  IMAD.MOV.U32 R164, RZ, RZ, R43 ;  /* 0x000000ffffa47224 */ /* 0x000fe400078e002b */
[----:B------:R-:W-:Y:S02]  /*5760*/  IMAD.MOV R47, RZ, RZ, -R47 ;  /* 0x000000ffff2f7224 */ /* 0x000fe400078e0a2f */
[----:B------:R-:W-:Y:S01]  /*5770*/  @!P6 IMAD.MOV R164, RZ, RZ, -R164 ;  /* 0x000000ffffa4e224 */ /* 0x000fe200078e0aa4 */
[----:B------:R-:W-:Y:S01]  /*5780*/  ISETP.GT.U32.AND P6, PT, R5, R167, PT ;  /* 0x000000a70500720c */ /* 0x000fe20003fc4070 */
[----:B------:R-:W-:-:S04]  /*5790*/  IMAD.HI.U32 R45, R2, R171, RZ ;  /* 0x000000ab022d7227 */ /* 0x000fc800078e00ff */
[C---:B------:R-:W-:Y:S02]  /*57a0*/  IMAD R169, R5.reuse, R47, R169 ;  /* 0x0000002f05a97224 */ /* 0x040fe400078e02a9 */
[----:B------:R-:W-:Y:S02]  /*57b0*/  IMAD.MOV R45, RZ, RZ, -R45 ;  /* 0x000000ffff2d7224 */ /* 0x000fe400078e0a2d */
[----:B------:R-:W-:Y:S01]  /*57c0*/  @!P0 IMAD.IADD R6, R6, 0x1, -R5 ;  /* 0x0000000106068824 */ /* 0x000fe200078e0a05 */
[C---:B------:R-:W-:Y:S01]  /*57d0*/  ISETP.GT.U32.AND P0, PT, R5.reuse, R169, PT ;  /* 0x000000a90500720c */ /* 0x040fe20003f04070 */
[----:B------:R-:W-:Y:S02]  /*57e0*/  IMAD R171, R5, R45, R171 ;  /* 0x0000002d05ab7224 */ /* 0x000fe400078e02ab */
[----:B------:R-:W-:Y:S02]  /*57f0*/  @!P6 IMAD.IADD R167, R167, 0x1, -R5 ;  /* 0x00000001a7a7e824 */ /* 0x000fe400078e0a05 */
[----:B------:R-:W-:Y:S01]  /*5800*/  IMAD.HI.U32 R43, R2, R40, RZ ;  /* 0x00000028022b7227 */ /* 0x000fe200078e00ff */
[----:B------:R-:W-:-:S03]  /*5810*/  ISETP.GT.U32.AND P6, PT, R5, R171, PT ;  /* 0x000000ab0500720c */ /* 0x000fc60003fc4070 */
[----:B------:R-:W-:Y:S02]  /*5820*/  IMAD.MOV.U32 R166, RZ, RZ, R6 ;  /* 0x000000ffffa67224 */ /* 0x000fe400078e0006 */
[----:B------:R-:W-:Y:S02]  /*5830*/  IMAD.MOV R43, RZ, RZ, -R43 ;  /* 0x000000ffff2b7224 */ /* 0x000fe400078e0a2b */
[----:B------:R-:W-:Y:S01]  /*5840*/  @!P0 IMAD.IADD R169, R169, 0x1, -R5 ;  /* 0x00000001a9a98824 */ /* 0x000fe200078e0a05 */
[----:B------:R-:W-:Y:S01]  /*5850*/  ISETP.GT.U32.AND P0, PT, R5, R167, PT ;  /* 0x000000a70500720c */ /* 0x000fe20003f04070 */
[----:B------:R-:W-:-:S04]  /*5860*/  IMAD.HI.U32 R47, R2, R175, RZ ;  /* 0x000000af022f7227 */ /* 0x000fc800078e00ff */
[----:B------:R-:W-:Y:S02]  /*5870*/  @!P6 IMAD.IADD R171, R171, 0x1, -R5 ;  /* 0x00000001ababe824 */ /* 0x000fe400078e0a05 */
[----:B------:R-:W-:Y:S01]  /*5880*/  @!P2 IMAD.MOV R166, RZ, RZ, -R166 ;  /* 0x000000ffffa6a224 */ /* 0x000fe200078e0aa6 */
[C---:B------:R-:W-:Y:S01]  /*5890*/  ISETP.GT.U32.AND P2, PT, R5.reuse, R169, PT ;  /* 0x000000a90500720c */ /* 0x040fe20003f44070 */
[----:B------:R-:W-:Y:S01]  /*58a0*/  IMAD.HI.U32 R45, R2, R177, RZ ;  /* 0x000000b1022d7227 */ /* 0x000fe200078e00ff */
[----:B------:R-:W-:-:S03]  /*58b0*/  ISETP.GT.U32.AND P6, PT, R5, R171, PT ;  /* 0x000000ab0500720c */ /* 0x000fc60003fc4070 */
[----:B------:R-:W-:Y:S02]  /*58c0*/  IMAD R40, R5, R43, R40 ;  /* 0x0000002b05287224 */ /* 0x000fe400078e0228 */
[----:B------:R-:W-:Y:S02]  /*58d0*/  IMAD.MOV R47, RZ, RZ, -R47 ;  /* 0x000000ffff2f7224 */ /* 0x000fe400078e0a2f */
[----:B------:R-:W-:-:S04]  /*58e0*/  IMAD.HI.U32 R43, R2, R179, RZ ;  /* 0x000000b3022b7227 */ /* 0x000fc800078e00ff */
[----:B------:R-:W-:Y:S02]  /*58f0*/  IMAD.MOV R45, RZ, RZ, -R45 ;  /* 0x000000ffff2d7224 */ /* 0x000fe400078e0a2d */
[----:B------:R-:W-:Y:S02]  /*5900*/  IMAD R175, R5, R47, R175 ;  /* 0x0000002f05af7224 */ /* 0x000fe400078e02af */
[----:B------:R-:W-:Y:S01]  /*5910*/  @!P0 IMAD.IADD R167, R167, 0x1, -R5 ;  /* 0x00000001a7a78824 */ /* 0x000fe200078e0a05 */
[C---:B------:R-:W-:Y:S01]  /*5920*/  ISETP.GT.U32.AND P0, PT, R5.reuse, R40, PT ;  /* 0x000000280500720c */ /* 0x040fe20003f04070 */
[----:B------:R-:W-:Y:S02]  /*5930*/  IMAD.MOV R43, RZ, RZ, -R43 ;  /* 0x000000ffff2b7224 */ /* 0x000fe400078e0a2b */
[C---:B------:R-:W-:Y:S02]  /*5940*/  IMAD R177, R5.reuse, R45, R177 ;  /* 0x0000002d05b17224 */ /* 0x040fe400078e02b1 */
[----:B------:R-:W-:Y:S01]  /*5950*/  @!P4 IMAD.MOV R167, RZ, RZ, -R167 ;  /* 0x000000ffffa7c224 */ /* 0x000fe200078e0aa7 */
[C---:B------:R-:W-:Y:S01]  /*5960*/  ISETP.GT.U32.AND P4, PT, R5.reuse, R175, PT ;  /* 0x000000af0500720c */ /* 0x040fe20003f84070 */
[----:B------:R-:W-:-:S02]  /*5970*/  IMAD R179, R5, R43, R179 ;  /* 0x0000002b05b37224 */ /* 0x000fc400078e02b3 */
[--C-:B------:R-:W-:Y:S01]  /*5980*/  @!P2 IMAD.IADD R169, R169, 0x1, -R5.reuse ;  /* 0x00000001a9a9a824 */ /* 0x100fe200078e0a05 */
[----:B------:R-:W-:Y:S01]  /*5990*/  ISETP.GT.U32.AND P2, PT, R5, R177, PT ;  /* 0x000000b10500720c */ /* 0x000fe20003f44070 */
[--C-:B------:R-:W-:Y:S01]  /*59a0*/  @!P6 IMAD.IADD R171, R171, 0x1, -R5.reuse ;  /* 0x00000001ababe824 */ /* 0x100fe200078e0a05 */
[----:B------:R-:W-:Y:S01]  /*59b0*/  ISETP.GT.U32.AND P6, PT, R5, R179, PT ;  /* 0x000000b30500720c */ /* 0x000fe20003fc4070 */
[----:B------:R-:W-:Y:S01]  /*59c0*/  @!P0 IMAD.IADD R40, R40, 0x1, -R5 ;  /* 0x0000000128288824 */ /* 0x000fe200078e0a05 */
[----:B------:R-:W-:Y:S01]  /*59d0*/  ISETP.GE.AND P0, PT, R174, RZ, PT ;  /* 0x000000ffae00720c */ /* 0x000fe20003f06270 */
[----:B------:R-:W-:-:S04]  /*59e0*/  IMAD.HI.U32 R43, R2, R183, RZ ;  /* 0x000000b7022b7227 */ /* 0x000fc800078e00ff */
[----:B------:R-:W-:Y:S01]  /*59f0*/  @!P4 IMAD.IADD R175, R175, 0x1, -R5 ;  /* 0x00000001afafc824 */ /* 0x000fe200078e0a05 */
[----:B------:R-:W-:Y:S01]  /*5a00*/  ISETP.GT.U32.AND P4, PT, R5, R40, PT ;  /* 0x000000280500720c */ /* 0x000fe20003f84070 */
[----:B------:R-:W-:-:S04]  /*5a10*/  IMAD.HI.U32 R45, R2, R181, RZ ;  /* 0x000000b5022d7227 */ /* 0x000fc800078e00ff */
[----:B------:R-:W-:Y:S01]  /*5a20*/  @!P2 IMAD.IADD R177, R177, 0x1, -R5 ;  /* 0x00000001b1b1a824 */ /* 0x000fe200078e0a05 */
[----:B------:R-:W-:Y:S01]  /*5a30*/  ISETP.GT.U32.AND P2, PT, R5, R175, PT ;  /* 0x000000af0500720c */ /* 0x000fe20003f44070 */
[----:B------:R-:W-:Y:S02]  /*5a40*/  IMAD.MOV R43, RZ, RZ, -R43 ;  /* 0x000000ffff2b7224 */ /* 0x000fe400078e0a2b */
[----:B------:R-:W-:Y:S01]  /*5a50*/  @!P6 IMAD.IADD R179, R179, 0x1, -R5 ;  /* 0x00000001b3b3e824 */ /* 0x000fe200078e0a05 */
[----:B------:R-:W-:Y:S01]  /*5a60*/  ISETP.GT.U32.AND P6, PT, R5, R177, PT ;  /* 0x000000b10500720c */ /* 0x000fe20003fc4070 */
[----:B------:R-:W-:-:S04]  /*5a70*/  IMAD.HI.U32 R6, R2, R185, RZ ;  /* 0x000000b902067227 */ /* 0x000fc800078e00ff */
[----:B------:R-:W-:Y:S02]  /*5a80*/  IMAD.MOV R45, RZ, RZ, -R45 ;  /* 0x000000ffff2d7224 */ /* 0x000fe400078e0a2d */
[C---:B------:R-:W-:Y:S02]  /*5a90*/  IMAD R183, R5.reuse, R43, R183 ;  /* 0x0000002b05b77224 */ /* 0x040fe400078e02b7 */
[----:B------:R-:W-:Y:S02]  /*5aa0*/  IMAD.MOV R6, RZ, RZ, -R6 ;  /* 0x000000ffff067224 */ /* 0x000fe400078e0a06 */
[C---:B------:R-:W-:Y:S02]  /*5ab0*/  IMAD R181, R5.reuse, R45, R181 ;  /* 0x0000002d05b57224 */ /* 0x040fe400078e02b5 */
[----:B------:R-:W-:Y:S01]  /*5ac0*/  @!P4 IMAD.IADD R40, R40, 0x1, -R5 ;  /* 0x000000012828c824 */ /* 0x000fe200078e0a05 */
[C---:B------:R-:W-:Y:S01]  /*5ad0*/  ISETP.GT.U32.AND P4, PT, R5.reuse, R183, PT ;  /* 0x000000b70500720c */ /* 0x040fe20003f84070 */
[C---:B------:R-:W-:Y:S01]  /*5ae0*/  IMAD R185, R5.reuse, R6, R185 ;  /* 0x0000000605b97224 */ /* 0x040fe200078e02b9 */
[----:B------:R-:W-:Y:S01]  /*5af0*/  IABS R6, R36 ;  /* 0x0000002400067213 */ /* 0x000fe20000000000 */
[----:B------:R-:W-:Y:S01]  /*5b00*/  @!P1 IMAD.MOV R171, RZ, RZ, -R171 ;  /* 0x000000ffffab9224 */ /* 0x000fe200078e0aab */
[----:B------:R-:W-:Y:S01]  /*5b10*/  ISETP.GT.U32.AND P1, PT, R5, R181, PT ;  /* 0x000000b50500720c */ /* 0x000fe20003f24070 */
[----:B------:R-:W-:Y:S01]  /*5b20*/  @!P6 IMAD.IADD R177, R177, 0x1, -R5 ;  /* 0x00000001b1b1e824 */ /* 0x000fe200078e0a05 */
[----:B------:R-:W-:Y:S01]  /*5b30*/  ISETP.GT.U32.AND P6, PT, R5, R185, PT ;  /* 0x000000b90500720c */ /* 0x000fe20003fc4070 */
[----:B------:R-:W-:-:S04]  /*5b40*/  IMAD.HI.U32 R43, R2, R187, RZ ;  /* 0x000000bb022b7227 */ /* 0x000fc800078e00ff */
[--C-:B------:R-:W-:Y:S01]  /*5b50*/  @!P2 IMAD.IADD R175, R175, 0x1, -R5.reuse ;  /* 0x00000001afafa824 */ /* 0x100fe200078e0a05 */
[----:B------:R-:W-:Y:S01]  /*5b60*/  ISETP.GE.AND P2, PT, R155, RZ, PT ;  /* 0x000000ff9b00720c */ /* 0x000fe20003f46270 */
[--C-:B------:R-:W-:Y:S01]  /*5b70*/  @!P4 IMAD.IADD R183, R183, 0x1, -R5.reuse ;  /* 0x00000001b7b7c824 */ /* 0x100fe200078e0a05 */
[----:B------:R-:W-:Y:S01]  /*5b80*/  ISETP.GE.AND P4, PT, R173, RZ, PT ;  /* 0x000000ffad00720c */ /* 0x000fe20003f86270 */
[----:B------:R-:W-:Y:S01]  /*5b90*/  IMAD.MOV.U32 R173, RZ, RZ, R40 ;  /* 0x000000ffffad7224 */ /* 0x000fe200078e0028 */
[----:B------:R-:W-:Y:S01]  /*5ba0*/  IABS R40, R34 ;  /* 0x0000002200287213 */ /* 0x000fe20000000000 */
[--C-:B------:R-:W-:Y:S01]  /*5bb0*/  @!P1 IMAD.IADD R181, R181, 0x1, -R5.reuse ;  /* 0x00000001b5b59824 */ /* 0x100fe200078e0a05 */
[----:B------:R-:W-:Y:S01]  /*5bc0*/  ISETP.GE.AND P1, PT, R172, RZ, PT ;  /* 0x000000ffac00720c */ /* 0x000fe20003f26270 */
[----:B------:R-:W-:Y:S01]  /*5bd0*/  @!P6 IMAD.IADD R185, R185, 0x1, -R5 ;  /* 0x00000001b9b9e824 */ /* 0x000fe200078e0a05 */
[----:B------:R-:W-:Y:S01]  /*5be0*/  IABS R155, R97 ;  /* 0x00000061009b7213 */ /* 0x000fe20000000000 */
[----:B------:R-:W-:Y:S01]  /*5bf0*/  @!P3 IMAD.MOV R173, RZ, RZ, -R173 ;  /* 0x000000ffffadb224 */ /* 0x000fe200078e0aad */
[C---:B------:R-:W-:Y:S01]  /*5c00*/  ISETP.GT.U32.AND P3, PT, R5.reuse, R181, PT ;  /* 0x000000b50500720c */ /* 0x040fe20003f64070 */
[----:B------:R-:W-:Y:S01]  /*5c10*/  IMAD.MOV R45, RZ, RZ, -R43 ;  /* 0x000000ffff2d7224 */ /* 0x000fe200078e0a2b */
[----:B------:R-:W-:Y:S01]  /*5c20*/  ISETP.GT.U32.AND P6, PT, R5, R185, PT ;  /* 0x000000b90500720c */ /* 0x000fe20003fc4070 */
[----:B------:R-:W-:-:S04]  /*5c30*/  IMAD.HI.U32 R43, R2, R6, RZ ;  /* 0x00000006022b7227 */ /* 0x000fc800078e00ff */
[----:B------:R-:W-:Y:S02]  /*5c40*/  IMAD.MOV R43, RZ, RZ, -R43 ;  /* 0x000000ffff2b7224 */ /* 0x000fe400078e0a2b */
[C---:B------:R-:W-:Y:S02]  /*5c50*/  IMAD R187, R5.reuse, R45, R187 ;  /* 0x0000002d05bb7224 */ /* 0x040fe400078e02bb */
[C---:B------:R-:W-:Y:S02]  /*5c60*/  IMAD R6, R5.reuse, R43, R6 ;  /* 0x0000002b05067224 */ /* 0x040fe400078e0206 */
[----:B------:R-:W-:Y:S01]  /*5c70*/  @!P0 IMAD.MOV R175, RZ, RZ, -R175 ;  /* 0x000000ffffaf8224 */ /* 0x000fe200078e0aaf */
[C---:B------:R-:W-:Y:S01]  /*5c80*/  ISETP.GT.U32.AND P0, PT, R5.reuse, R183, PT ;  /* 0x000000b70500720c */ /* 0x040fe20003f04070 */
[----:B------:R-:W-:Y:S01]  /*5c90*/  @!P2 IMAD.MOV R177, RZ, RZ, -R177 ;  /* 0x000000ffffb1a224 */ /* 0x000fe200078e0ab1 */
[----:B------:R-:W-:Y:S01]  /*5ca0*/  ISETP.GT.U32.AND P2, PT, R5, R187, PT ;  /* 0x000000bb0500720c */ /* 0x000fe20003f44070 */
[--C-:B------:R-:W-:Y:S01]  /*5cb0*/  @!P3 IMAD.IADD R181, R181, 0x1, -R5.reuse ;  /* 0x00000001b5b5b824 */ /* 0x100fe200078e0a05 */
[----:B------:R-:W-:Y:S01]  /*5cc0*/  ISETP.GT.U32.AND P3, PT, R5, R6, PT ;  /* 0x000000060500720c */ /* 0x000fe20003f64070 */
[----:B------:R-:W-:Y:S01]  /*5cd0*/  @!P6 IMAD.IADD R185, R185, 0x1, -R5 ;  /* 0x00000001b9b9e824 */ /* 0x000fe200078e0a05 */
[----:B------:R-:W-:Y:S01]  /*5ce0*/  ISETP.GE.AND P6, PT, R36, RZ, PT ;  /* 0x000000ff2400720c */ /* 0x000fe20003fc6270 */
[----:B------:R-:W-:-:S04]  /*5cf0*/  IMAD.HI.U32 R36, R2, R40, RZ ;  /* 0x0000002802247227 */ /* 0x000fc800078e00ff */
[----:B------:R-:W-:Y:S02]  /*5d00*/  IMAD.MOV R36, RZ, RZ, -R36 ;  /* 0x000000ffff247224 */ /* 0x000fe400078e0a24 */
[--C-:B------:R-:W-:Y:S01]  /*5d10*/  @!P0 IMAD.IADD R183, R183, 0x1, -R5.reuse ;  /* 0x00000001b7b78824 */ /* 0x100fe200078e0a05 */
[----:B------:R-:W-:Y:S01]  /*5d20*/  ISETP.GE.AND P0, PT, R38, RZ, PT ;  /* 0x000000ff2600720c */ /* 0x000fe20003f06270 */
[--C-:B------:R-:W-:Y:S01]  /*5d30*/  @!P2 IMAD.IADD R187, R187, 0x1, -R5.reuse ;  /* 0x00000001bbbba824 */ /* 0x100fe200078e0a05 */
[----:B------:R-:W-:Y:S01]  /*5d40*/  ISETP.GE.AND P2, PT, R34, RZ, PT ;  /* 0x000000ff2200720c */ /* 0x000fe20003f46270 */
[----:B------:R-:W-:Y:S02]  /*5d50*/  @!P3 IMAD.IADD R6, R6, 0x1, -R5 ;  /* 0x000000010606b824 */ /* 0x000fe400078e0a05 */
[C---:B------:R-:W-:Y:S01]  /*5d60*/  IMAD R191, R5.reuse, R36, R40 ;  /* 0x0000002405bf7224 */ /* 0x040fe200078e0228 */
[C---:B------:R-:W-:Y:S01]  /*5d70*/  ISETP.GT.U32.AND P3, PT, R5.reuse, R187, PT ;  /* 0x000000bb0500720c */ /* 0x040fe20003f64070 */
[----:B------:R-:W-:Y:S01]  /*5d80*/  @!P1 IMAD.MOV R181, RZ, RZ, -R181 ;  /* 0x000000ffffb59224 */ /* 0x000fe200078e0ab5 */
[C---:B------:R-:W-:Y:S01]  /*5d90*/  ISETP.GT.U32.AND P1, PT, R5.reuse, R6, PT ;  /* 0x000000060500720c */ /* 0x040fe20003f24070 */
[----:B------:R-:W-:Y:S01]  /*5da0*/  @!P4 IMAD.MOV R183, RZ, RZ, -R183 ;  /* 0x000000ffffb7c224 */ /* 0x000fe200078e0ab7 */
[----:B------:R-:W-:Y:S01]  /*5db0*/  ISETP.GT.U32.AND P4, PT, R5, R191, PT ;  /* 0x000000bf0500720c */ /* 0x000fe20003f84070 */
[----:B------:R-:W-:-:S04]  /*5dc0*/  IMAD.HI.U32 R34, R2, R193, RZ ;  /* 0x000000c102227227 */ /* 0x000fc800078e00ff */
[----:B------:R-:W-:Y:S02]  /*5dd0*/  IMAD.MOV R34, RZ, RZ, -R34 ;  /* 0x000000ffff227224 */ /* 0x000fe400078e0a22 */
[----:B------:R-:W-:Y:S01]  /*5de0*/  @!P5 IMAD.MOV R169, RZ, RZ, -R169 ;  /* 0x000000ffffa9d224 */ /* 0x000fe200078e0aa9 */
[----:B------:R-:W-:Y:S01]  /*5df0*/  ISETP.GT.U32.AND P5, PT, R5, R179, PT ;  /* 0x000000b30500720c */ /* 0x000fe20003fa4070 */
[--C-:B------:R-:W-:Y:S01]  /*5e00*/  @!P3 IMAD.IADD R187, R187, 0x1, -R5.reuse ;  /* 0x00000001bbbbb824 */ /* 0x100fe200078e0a05 */
[----:B------:R-:W-:Y:S01]  /*5e10*/  ISETP.GE.AND P3, PT, R30, RZ, PT ;  /* 0x000000ff1e00720c */ /* 0x000fe20003f66270 */
[--C-:B------:R-:W-:Y:S01]  /*5e20*/  @!P1 IMAD.IADD R6, R6, 0x1, -R5.reuse ;  /* 0x0000000106069824 */ /* 0x100fe200078e0a05 */
[----:B------:R-:W-:Y:S01]  /*5e30*/  ISETP.GE.AND P1, PT, R26, RZ, PT ;  /* 0x000000ff1a00720c */ /* 0x000fe20003f26270 */
[----:B------:R-:W-:Y:S01]  /*5e40*/  @!P4 IMAD.IADD R191, R191, 0x1, -R5 ;  /* 0x00000001bfbfc824 */ /* 0x000fe200078e0a05 */
[----:B------:R-:W-:Y:S01]  /*5e50*/  ISETP.GE.AND P4, PT, R28, RZ, PT ;  /* 0x000000ff1c00720c */ /* 0x000fe20003f86270 */
[----:B------:R-:W-:-:S02]  /*5e60*/  IMAD R193, R5, R34, R193 ;  /* 0x0000002205c17224 */ /* 0x000fc400078e02c1 */
[----:B------:R-:W-:Y:S01]  /*5e70*/  @!P0 IMAD.MOV R187, RZ, RZ, -R187 ;  /* 0x000000ffffbb8224 */ /* 0x000fe200078e0abb */
[----:B------:R-:W-:Y:S01]  /*5e80*/  ISETP.GT.U32.AND P0, PT, R5, R191, PT ;  /* 0x000000bf0500720c */ /* 0x000fe20003f04070 */
[----:B------:R-:W-:Y:S02]  /*5e90*/  IMAD.MOV.U32 R189, RZ, RZ, R6 ;  /* 0x000000ffffbd7224 */ /* 0x000fe400078e0006 */
[----:B------:R-:W-:-:S04]  /*5ea0*/  IMAD.HI.U32 R36, R2, R195, RZ ;  /* 0x000000c302247227 */ /* 0x000fc800078e00ff */
[----:B------:R-:W-:Y:S01]  /*5eb0*/  @!P6 IMAD.MOV R189, RZ, RZ, -R189 ;  /* 0x000000ffffbde224 */ /* 0x000fe200078e0abd */
        /* <DEDUP_REMOVED lines=9> */
[----:B------:R-:W-:Y:S02]  /*5f50*/  IMAD R197, R5, R26, R197 ;  /* 0x0000001a05c57224 */ /* 0x000fe400078e02c5 */
[----:B------:R-:W-:-:S02]  /*5f60*/  @!P6 IMAD.IADD R193, R193, 0x1, -R5 ;  /* 0x00000001c1c1e824 */ /* 0x000fc400078e0a05 */
[----:B------:R-:W-:Y:S01]  /*5f70*/  IMAD.HI.U32 R6, R2, R199, RZ ;  /* 0x000000c702067227 */ /* 0x000fe200078e00ff */
[----:B------:R-:W-:-:S03]  /*5f80*/  ISETP.GT.U32.AND P6, PT, R5, R197, PT ;  /* 0x000000c50500720c */ /* 0x000fc60003fc4070 */
[----:B------:R-:W-:Y:S02]  /*5f90*/  @!P2 IMAD.MOV R191, RZ, RZ, -R191 ;  /* 0x000000ffffbfa224 */ /* 0x000fe400078e0abf */
[----:B------:R-:W-:Y:S01]  /*5fa0*/  @!P5 IMAD.MOV R179, RZ, RZ, -R179 ;  /* 0x000000ffffb3d224 */ /* 0x000fe200078e0ab3 */
[----:B------:R-:W-:Y:S01]  /*5fb0*/  ISETP.GE.AND P5, PT, R153, RZ, PT ;  /* 0x000000ff9900720c */ /* 0x000fe20003fa6270 */
[----:B------:R-:W-:Y:S01]  /*5fc0*/  @!P0 IMAD.IADD R195, R195, 0x1, -R5 ;  /* 0x00000001c3c38824 */ /* 0x000fe200078e0a05 */
[C---:B------:R-:W-:Y:S01]  /*5fd0*/  ISETP.GT.U32.AND P0, PT, R5.reuse, R193, PT ;  /* 0x000000c10500720c */ /* 0x040fe20003f04070 */
[----:B------:R-:W-:Y:S01]  /*5fe0*/  IMAD.MOV R6, RZ, RZ, -R6 ;  /* 0x000000ffff067224 */ /* 0x000fe200078e0a06 */
[----:B------:R-:W-:Y:S01]  /*5ff0*/  IABS R153, R132 ;  /* 0x0000008400997213 */ /* 0x000fe20000000000 */
[----:B------:R-:W-:Y:S01]  /*6000*/  IMAD.HI.U32 R26, R2, R203, RZ ;  /* 0x000000cb021a7227 */ /* 0x000fe200078e00ff */
[----:B------:R-:W-:-:S03]  /*6010*/  ISETP.GT.U32.AND P2, PT, R5, R195, PT ;  /* 0x000000c30500720c */ /* 0x000fc60003f44070 */
[----:B------:R-:W-:Y:S02]  /*6020*/  @!P6 IMAD.IADD R197, R197, 0x1, -R5 ;  /* 0x00000001c5c5e824 */ /* 0x000fe400078e0a05 */
[C---:B------:R-:W-:Y:S02]  /*6030*/  IMAD R199, R5.reuse, R6, R199 ;  /* 0x0000000605c77224 */ /* 0x040fe400078e02c7 */
[----:B------:R-:W-:Y:S01]  /*6040*/  IMAD.HI.U32 R6, R2, R205, RZ ;  /* 0x000000cd02067227 */ /* 0x000fe200078e00ff */
[----:B------:R-:W-:-:S03]  /*6050*/  ISETP.GT.U32.AND P6, PT, R5, R197, PT ;  /* 0x000000c50500720c */ /* 0x000fc60003fc4070 */
[----:B------:R-:W-:Y:S02]  /*6060*/  IMAD.MOV R26, RZ, RZ, -R26 ;  /* 0x000000ffff1a7224 */ /* 0x000fe400078e0a1a */
[----:B------:R-:W-:Y:S01]  /*6070*/  @!P5 IMAD.MOV R185, RZ, RZ, -R185 ;  /* 0x000000ffffb9d224 */ /* 0x000fe200078e0ab9 */
[----:B------:R-:W-:Y:S01]  /*6080*/  ISETP.GE.AND P5, PT, R32, RZ, PT ;  /* 0x000000ff2000720c */ /* 0x000fe20003fa6270 */
[----:B------:R-:W-:-:S04]  /*6090*/  IMAD.HI.U32 R28, R2, R201, RZ ;  /* 0x000000c9021c7227 */ /* 0x000fc800078e00ff */
[----:B------:R-:W-:Y:S02]  /*60a0*/  IMAD.MOV R6, RZ, RZ, -R6 ;  /* 0x000000ffff067224 */ /* 0x000fe400078e0a06 */
[C---:B------:R-:W-:Y:S02]  /*60b0*/  IMAD R203, R5.reuse, R26, R203 ;  /* 0x0000001a05cb7224 */ /* 0x040fe400078e02cb */
[----:B------:R-:W-:Y:S02]  /*60c0*/  IMAD.MOV R28, RZ, RZ, -R28 ;  /* 0x000000ffff1c7224 */ /* 0x000fe400078e0a1c */
[----:B------:R-:W-:Y:S02]  /*60d0*/  IMAD R205, R5, R6, R205 ;  /* 0x0000000605cd7224 */ /* 0x000fe400078e02cd */
[----:B------:R-:W-:Y:S01]  /*60e0*/  @!P2 IMAD.IADD R195, R195, 0x1, -R5 ;  /* 0x00000001c3c3a824 */ /* 0x000fe200078e0a05 */
[C---:B------:R-:W-:Y:S01]  /*60f0*/  ISETP.GT.U32.AND P2, PT, R5.reuse, R203, PT ;  /* 0x000000cb0500720c */ /* 0x040fe20003f44070 */
[----:B------:R-:W-:-:S02]  /*6100*/  IMAD R201, R5, R28, R201 ;  /* 0x0000001c05c97224 */ /* 0x000fc400078e02c9 */
[--C-:B------:R-:W-:Y:S01]  /*6110*/  @!P0 IMAD.IADD R193, R193, 0x1, -R5.reuse ;  /* 0x00000001c1c18824 */ /* 0x100fe200078e0a05 */
[----:B------:R-:W-:Y:S01]  /*6120*/  ISETP.GT.U32.AND P0, PT, R5, R199, PT ;  /* 0x000000c70500720c */ /* 0x000fe20003f04070 */
[----:B------:R-:W-:Y:S01]  /*6130*/  @!P6 IMAD.IADD R197, R197, 0x1, -R5 ;  /* 0x00000001c5c5e824 */ /* 0x000fe200078e0a05 */
[C---:B------:R-:W-:Y:S01]  /*6140*/  ISETP.GT.U32.AND P6, PT, R5.reuse, R205, PT ;  /* 0x000000cd0500720c */ /* 0x040fe20003fc4070 */
[----:B------:R-:W-:Y:S01]  /*6150*/  @!P5 IMAD.MOV R193, RZ, RZ, -R193 ;  /* 0x000000ffffc1d224 */ /* 0x000fe200078e0ac1 */
[----:B------:R-:W-:Y:S01]  /*6160*/  ISETP.GT.U32.AND P5, PT, R5, R201, PT ;  /* 0x000000c90500720c */ /* 0x000fe20003fa4070 */
[----:B------:R-:W-:-:S04]  /*6170*/  IMAD.HI.U32 R28, R2, R207, RZ ;  /* 0x000000cf021c7227 */ /* 0x000fc800078e00ff */
[----:B------:R-:W-:Y:S02]  /*6180*/  @!P2 IMAD.IADD R203, R203, 0x1, -R5 ;  /* 0x00000001cbcba824 */ /* 0x000fe400078e0a05 */
[----:B------:R-:W-:Y:S02]  /*6190*/  IMAD.MOV R28, RZ, RZ, -R28 ;  /* 0x000000ffff1c7224 */ /* 0x000fe400078e0a1c */
[----:B------:R-:W-:-:S04]  /*61a0*/  IMAD.HI.U32 R6, R2, R211, RZ ;  /* 0x000000d302067227 */ /* 0x000fc800078e00ff */
[--C-:B------:R-:W-:Y:S01]  /*61b0*/  @!P6 IMAD.IADD R205, R205, 0x1, -R5.reuse ;  /* 0x00000001cdcde824 */ /* 0x100fe200078e0a05 */
[----:B------:R-:W-:Y:S01]  /*61c0*/  ISETP.GT.U32.AND P6, PT, R5, R203, PT ;  /* 0x000000cb0500720c */ /* 0x000fe20003fc4070 */
[--C-:B------:R-:W-:Y:S02]  /*61d0*/  @!P5 IMAD.IADD R201, R201, 0x1, -R5.reuse ;  /* 0x00000001c9c9d824 */ /* 0x100fe400078e0a05 */
[----:B------:R-:W-:Y:S01]  /*61e0*/  @!P0 IMAD.IADD R199, R199, 0x1, -R5 ;  /* 0x00000001c7c78824 */ /* 0x000fe200078e0a05 */
[----:B------:R-:W-:Y:S01]  /*61f0*/  ISETP.GE.AND P0, PT, R24, RZ, PT ;  /* 0x000000ff1800720c */ /* 0x000fe20003f06270 */
[C---:B------:R-:W-:Y:S01]  /*6200*/  IMAD R207, R5.reuse, R28, R207 ;  /* 0x0000001c05cf7224 */ /* 0x040fe200078e02cf */
[C---:B------:R-:W-:Y:S01]  /*6210*/  ISETP.GT.U32.AND P2, PT, R5.reuse, R201, PT ;  /* 0x000000c90500720c */ /* 0x040fe20003f44070 */
[----:B------:R-:W-:Y:S01]  /*6220*/  IMAD.MOV R6, RZ, RZ, -R6 ;  /* 0x000000ffff067224 */ /* 0x000fe200078e0a06 */
[C---:B------:R-:W-:Y:S01]  /*6230*/  ISETP.GT.U32.AND P5, PT, R5.reuse, R199, PT ;  /* 0x000000c70500720c */ /* 0x040fe20003fa4070 */
[----:B------:R-:W-:Y:S01]  /*6240*/  @!P1 IMAD.MOV R197, RZ, RZ, -R197 ;  /* 0x000000ffffc59224 */ /* 0x000fe200078e0ac5 */
[C---:B------:R-:W-:Y:S01]  /*6250*/  ISETP.GT.U32.AND P1, PT, R5.reuse, R207, PT ;  /* 0x000000cf0500720c */ /* 0x040fe20003f24070 */
[C---:B------:R-:W-:Y:S01]  /*6260*/  IMAD R211, R5.reuse, R6, R211 ;  /* 0x0000000605d37224 */ /* 0x040fe200078e02d3 */
[----:B------:R-:W-:Y:S01]  /*6270*/  IABS R6, R15 ;  /* 0x0000000f00067213 */ /* 0x000fe20000000000 */
[----:B------:R-:W-:Y:S01]  /*6280*/  @!P3 IMAD.MOV R195, RZ, RZ, -R195 ;  /* 0x000000ffffc3b224 */ /* 0x000fe200078e0ac3 */
[----:B------:R-:W-:Y:S01]  /*6290*/  ISETP.GT.U32.AND P3, PT, R5, R205, PT ;  /* 0x000000cd0500720c */ /* 0x000fe20003f64070 */
[----:B------:R-:W-:-:S04]  /*62a0*/  IMAD.HI.U32 R26, R2, R209, RZ ;  /* 0x000000d1021a7227 */ /* 0x000fc800078e00ff */
[--C-:B------:R-:W-:Y:S01]  /*62b0*/  @!P6 IMAD.IADD R203, R203, 0x1, -R5.reuse ;  /* 0x00000001cbcbe824 */ /* 0x100fe200078e0a05 */
[----:B------:R-:W-:Y:S01]  /*62c0*/  ISETP.GT.U32.AND P6, PT, R5, R211, PT ;  /* 0x000000d30500720c */ /* 0x000fe20003fc4070 */
[----:B------:R-:W-:Y:S02]  /*62d0*/  IMAD.MOV R26, RZ, RZ, -R26 ;  /* 0x000000ffff1a7224 */ /* 0x000fe400078e0a1a */
[----:B------:R-:W-:Y:S01]  /*62e0*/  @!P2 IMAD.IADD R201, R201, 0x1, -R5 ;  /* 0x00000001c9c9a824 */ /* 0x000fe200078e0a05 */
[----:B------:R-:W-:Y:S01]  /*62f0*/  ISETP.GE.AND P2, PT, R18, RZ, PT ;  /* 0x000000ff1200720c */ /* 0x000fe20003f46270 */
[----:B------:R-:W-:Y:S02]  /*6300*/  IMAD R209, R5, R26, R209 ;  /* 0x0000001a05d17224 */ /* 0x000fe400078e02d1 */
[--C-:B------:R-:W-:Y:S02]  /*6310*/  @!P5 IMAD.IADD R199, R199, 0x1, -R5.reuse ;  /* 0x00000001c7c7d824 */ /* 0x100fe400078e0a05 */
[----:B------:R-:W-:Y:S01]  /*6320*/  @!P1 IMAD.IADD R207, R207, 0x1, -R5 ;  /* 0x00000001cfcf9824 */ /* 0x000fe200078e0a05 */
[----:B------:R-:W-:Y:S01]  /*6330*/  ISETP.GT.U32.AND P5, PT, R5, R209, PT ;  /* 0x000000d10500720c */ /* 0x000fe20003fa4070 */
[----:B------:R-:W-:Y:S01]  /*6340*/  IMAD.HI.U32 R18, R2, R213, RZ ;  /* 0x000000d502127227 */ /* 0x000fe200078e00ff */
[----:B------:R-:W-:-:S03]  /*6350*/  ISETP.GE.AND P1, PT, R20, RZ, PT ;  /* 0x000000ff1400720c */ /* 0x000fc60003f26270 */
[----:B------:R-:W-:Y:S01]  /*6360*/  @!P3 IMAD.IADD R205, R205, 0x1, -R5 ;  /* 0x00000001cdcdb824 */ /* 0x000fe200078e0a05 */
[----:B------:R-:W-:Y:S01]  /*6370*/  ISETP.GE.AND P3, PT, R19, RZ, PT ;  /* 0x000000ff1300720c */ /* 0x000fe20003f66270 */
[----:B------:R-:W-:Y:S01]  /*6380*/  @!P4 IMAD.MOV R199, RZ, RZ, -R199 ;  /* 0x000000ffffc7c224 */ /* 0x000fe200078e0ac7 */
[----:B------:R-:W-:Y:S01]  /*6390*/  ISETP.GT.U32.AND P4, PT, R5, R207, PT ;  /* 0x000000cf0500720c */ /* 0x000fe20003f84070 */
[----:B------:R-:W-:Y:S02]  /*63a0*/  IMAD.MOV R19, RZ, RZ, -R18 ;  /* 0x000000ffff137224 */ /* 0x000fe400078e0a12 */
[----:B------:R-:W-:-:S04]  /*63b0*/  IMAD.HI.U32 R18, R2, R6, RZ ;  /* 0x0000000602127227 */ /* 0x000fc800078e00ff */
[--C-:B------:R-:W-:Y:S02]  /*63c0*/  @!P6 IMAD.IADD R211, R211, 0x1, -R5.reuse ;  /* 0x00000001d3d3e824 */ /* 0x100fe400078e0a05 */
[----:B------:R-:W-:Y:S02]  /*63d0*/  IMAD.MOV R18, RZ, RZ, -R18 ;  /* 0x000000ffff127224 */ /* 0x000fe400078e0a12 */
[----:B------:R-:W-:Y:S01]  /*63e0*/  @!P5 IMAD.IADD R209, R209, 0x1, -R5 ;  /* 0x00000001d1d1d824 */ /* 0x000fe200078e0a05 */
[C---:B------:R-:W-:Y:S01]  /*63f0*/  ISETP.GT.U32.AND P6, PT, R5.reuse, R211, PT ;  /* 0x000000d30500720c */ /* 0x040fe20003fc4070 */
[C---:B------:R-:W-:Y:S01]  /*6400*/  IMAD R6, R5.reuse, R18, R6 ;  /* 0x0000001205067224 */ /* 0x040fe200078e0206 */
[----:B------:R-:W-:Y:S01]  /*6410*/  ISETP.GE.AND P5, PT, R22, RZ, PT ;  /* 0x000000ff1600720c */ /* 0x000fe20003fa6270 */
[----:B------:R-:W-:Y:S01]  /*6420*/  IMAD R213, R5, R19, R213 ;  /* 0x0000001305d57224 */ /* 0x000fe200078e02d5 */
[----:B------:R-:W-:Y:S01]  /*6430*/  IABS R19, R14 ;  /* 0x0000000e00137213 */ /* 0x000fe20000000000 */
[----:B------:R-:W-:Y:S01]  /*6440*/  @!P4 IMAD.IADD R207, R207, 0x1, -R5 ;  /* 0x00000001cfcfc824 */ /* 0x000fe200078e0a05 */
[C---:B------:R-:W-:Y:S01]  /*6450*/  ISETP.GT.U32.AND P4, PT, R5.reuse, R6, PT ;  /* 0x000000060500720c */ /* 0x040fe20003f84070 */
[----:B------:R-:W-:Y:S01]  /*6460*/  @!P0 IMAD.MOV R201, RZ, RZ, -R201 ;  /* 0x000000ffffc98224 */ /* 0x000fe200078e0ac9 */
[C---:B------:R-:W-:Y:S01]  /*6470*/  ISETP.GT.U32.AND P0, PT, R5.reuse, R209, PT ;  /* 0x000000d10500720c */ /* 0x040fe20003f04070 */
[----:B------:R-:W-:Y:S01]  /*6480*/  @!P2 IMAD.MOV R203, RZ, RZ, -R203 ;  /* 0x000000ffffcba224 */ /* 0x000fe200078e0acb */
[----:B------:R-:W-:Y:S01]  /*6490*/  ISETP.GT.U32.AND P2, PT, R5, R213, PT ;  /* 0x000000d50500720c */ /* 0x000fe20003f44070 */
[----:B------:R-:W-:Y:S01]  /*64a0*/  @!P1 IMAD.MOV R207, RZ, RZ, -R207 ;  /* 0x000000ffffcf9224 */ /* 0x000fe200078e0acf */
[----:B------:R-:W-:Y:S01]  /*64b0*/  IABS R18, R141 ;  /* 0x0000008d00127213 */ /* 0x000fe20000000000 */
[----:B------:R-:W-:Y:S01]  /*64c0*/  @!P6 IMAD.IADD R211, R211, 0x1, -R5 ;  /* 0x00000001d3d3e824 */ /* 0x000fe200078e0a05 */
[----:B------:R-:W-:Y:S01]  /*64d0*/  ISETP.GE.AND P6, PT, R15, RZ, PT ;  /* 0x000000ff0f00720c */ /* 0x000fe20003fc6270 */
[----:B------:R-:W-:Y:S01]  /*64e0*/  IMAD.HI.U32 R15, R2, R19, RZ ;  /* 0x00000013020f7227 */ /* 0x000fe200078e00ff */
[----:B------:R-:W-:-:S03]  /*64f0*/  IABS R22, R124 ;  /* 0x0000007c00167213 */ /* 0x000fc60000000000 */
        /* <DEDUP_REMOVED lines=8> */
[----:B------:R-:W-:Y:S01]  /*6580*/  @!P5 IMAD.MOV R209, RZ, RZ, -R209 ;  /* 0x000000ffffd1d224 */ /* 0x000fe200078e0ad1 */
[C---:B------:R-:W-:Y:S01]  /*6590*/  ISETP.GT.U32.AND P1, PT, R5.reuse, R213, PT ;  /* 0x000000d50500720c */ /* 0x040fe20003f24070 */
[----:B------:R-:W-:Y:S01]  /*65a0*/  IMAD.HI.U32 R14, R2, R219, RZ ;  /* 0x000000db020e7227 */ /* 0x000fe200078e00ff */
[----:B------:R-:W-:-:S03]  /*65b0*/  ISETP.GT.U32.AND P5, PT, R5, R217, PT ;  /* 0x000000d90500720c */ /* 0x000fc60003fa4070 */
[----:B------:R-:W-:Y:S02]  /*65c0*/  IMAD.MOV R14, RZ, RZ, -R14 ;  /* 0x000000ffff0e7224 */ /* 0x000fe400078e0a0e */
[----:B------:R-:W-:-:S04]  /*65d0*/  IMAD.HI.U32 R15, R2, R221, RZ ;  /* 0x000000dd020f7227 */ /* 0x000fc800078e00ff */
[--C-:B------:R-:W-:Y:S01]  /*65e0*/  @!P4 IMAD.IADD R6, R6, 0x1, -R5.reuse ;  /* 0x000000010606c824 */ /* 0x100fe200078e0a05 */
[----:B------:R-:W-:Y:S01]  /*65f0*/  ISETP.GE.AND P4, PT, R11, RZ, PT ;  /* 0x000000ff0b00720c */ /* 0x000fe20003f86270 */
[--C-:B------:R-:W-:Y:S01]  /*6600*/  @!P1 IMAD.IADD R213, R213, 0x1, -R5.reuse ;  /* 0x00000001d5d59824 */ /* 0x100fe200078e0a05 */
[----:B------:R-:W-:Y:S01]  /*6610*/  ISETP.GE.AND P1, PT, R12, RZ, PT ;  /* 0x000000ff0c00720c */ /* 0x000fe20003f26270 */
[----:B------:R-:W-:Y:S01]  /*6620*/  @!P5 IMAD.IADD R217, R217, 0x1, -R5 ;  /* 0x00000001d9d9d824 */ /* 0x000fe200078e0a05 */
[----:B------:R-:W-:Y:S01]  /*6630*/  ISETP.GE.AND P5, PT, R10, RZ, PT ;  /* 0x000000ff0a00720c */ /* 0x000fe20003fa6270 */
[C---:B------:R-:W-:Y:S02]  /*6640*/  IMAD R219, R5.reuse, R14, R219 ;  /* 0x0000000e05db7224 */ /* 0x040fe400078e02db */
[----:B------:R-:W-:Y:S02]  /*6650*/  IMAD.MOV.U32 R215, RZ, RZ, R6 ;  /* 0x000000ffffd77224 */ /* 0x000fe400078e0006 */
[----:B------:R-:W-:Y:S01]  /*6660*/  @!P0 IMAD.MOV R213, RZ, RZ, -R213 ;  /* 0x000000ffffd58224 */ /* 0x000fe200078e0ad5 */
[C---:B------:R-:W-:Y:S01]  /*6670*/  ISETP.GT.U32.AND P0, PT, R5.reuse, R217, PT ;  /* 0x000000d90500720c */ /* 0x040fe20003f04070 */
[----:B------:R-:W-:Y:S01]  /*6680*/  @!P6 IMAD.MOV R215, RZ, RZ, -R215 ;  /* 0x000000ffffd7e224 */ /* 0x000fe200078e0ad7 */
[----:B------:R-:W-:Y:S01]  /*6690*/  ISETP.GT.U32.AND P6, PT, R5, R219, PT ;  /* 0x000000db0500720c */ /* 0x000fe20003fc4070 */
[----:B------:R-:W-:-:S04]  /*66a0*/  IMAD.HI.U32 R10, R2, R223, RZ ;  /* 0x000000df020a7227 */ /* 0x000fc800078e00ff */
[----:B------:R-:W-:Y:S02]  /*66b0*/  IMAD.MOV R15, RZ, RZ, -R15 ;  /* 0x000000ffff0f7224 */ /* 0x000fe400078e0a0f */
[----:B------:R-:W-:Y:S02]  /*66c0*/  IMAD.MOV R10, RZ, RZ, -R10 ;  /* 0x000000ffff0a7224 */ /* 0x000fe400078e0a0a */
[C---:B------:R-:W-:Y:S02]  /*66d0*/  IMAD R221, R5.reuse, R15, R221 ;  /* 0x0000000f05dd7224 */ /* 0x040fe400078e02dd */
[----:B------:R-:W-:Y:S02]  /*66e0*/  IMAD R223, R5, R10, R223 ;  /* 0x0000000a05df7224 */ /* 0x000fe400078e02df */
[--C-:B------:R-:W-:Y:S01]  /*66f0*/  @!P0 IMAD.IADD R217, R217, 0x1, -R5.reuse ;  /* 0x00000001d9d98824 */ /* 0x100fe200078e0a05 */
[----:B------:R-:W-:Y:S01]  /*6700*/  ISETP.GT.U32.AND P0, PT, R5, R221, PT ;  /* 0x000000dd0500720c */ /* 0x000fe20003f04070 */
[----:B------:R-:W-:Y:S01]  /*6710*/  @!P6 IMAD.IADD R219, R219, 0x1, -R5 ;  /* 0x00000001dbdbe824 */ /* 0x000fe200078e0a05 */
[----:B------:R-:W-:Y:S01]  /*6720*/  ISETP.GT.U32.AND P6, PT, R5, R223, PT ;  /* 0x000000df0500720c */ /* 0x000fe20003fc4070 */
[----:B------:R-:W-:Y:S01]  /*6730*/  @!P3 IMAD.MOV R205, RZ, RZ, -R205 ;  /* 0x000000ffffcdb224 */ /* 0x000fe200078e0acd */
[----:B------:R-:W-:Y:S01]  /*6740*/  ISETP.GE.AND P3, PT, R17, RZ, PT ;  /* 0x000000ff1100720c */ /* 0x000fe20003f66270 */
[----:B------:R-:W-:-:S04]  /*6750*/  IMAD.HI.U32 R6, R2, R225, RZ ;  /* 0x000000e102067227 */ /* 0x000fc800078e00ff */
[----:B------:R-:W-:Y:S02]  /*6760*/  IMAD.MOV R6, RZ, RZ, -R6 ;  /* 0x000000ffff067224 */ /* 0x000fe400078e0a06 */
[----:B------:R-:W-:-:S04]  /*6770*/  IMAD.HI.U32 R11, R2, R227, RZ ;  /* 0x000000e3020b7227 */ /* 0x000fc800078e00ff */
[--C-:B------:R-:W-:Y:S01]  /*6780*/  @!P0 IMAD.IADD R221, R221, 0x1, -R5.reuse ;  /* 0x00000001dddd8824 */ /* 0x100fe200078e0a05 */
[----:B------:R-:W-:Y:S01]  /*6790*/  ISETP.GT.U32.AND P0, PT, R5, R219, PT ;  /* 0x000000db0500720c */ /* 0x000fe20003f04070 */
[----:B------:R-:W-:Y:S02]  /*67a0*/  @!P6 IMAD.IADD R223, R223, 0x1, -R5 ;  /* 0x00000001dfdfe824 */ /* 0x000fe400078e0a05 */
[----:B------:R-:W-:Y:S01]  /*67b0*/  @!P3 IMAD.MOV R211, RZ, RZ, -R211 ;  /* 0x000000ffffd3b224 */ /* 0x000fe200078e0ad3 */
[----:B------:R-:W-:Y:S01]  /*67c0*/  ISETP.GE.AND P3, PT, R13, RZ, PT ;  /* 0x000000ff0d00720c */ /* 0x000fe20003f66270 */
[C---:B------:R-:W-:Y:S01]  /*67d0*/  IMAD R225, R5.reuse, R6, R225 ;  /* 0x0000000605e17224 */ /* 0x040fe200078e02e1 */
[----:B------:R-:W-:Y:S01]  /*67e0*/  ISETP.GT.U32.AND P6, PT, R5, R223, PT ;  /* 0x000000df0500720c */ /* 0x000fe20003fc4070 */
[----:B------:R-:W-:-:S04]  /*67f0*/  IMAD.HI.U32 R6, R2, R231, RZ ;  /* 0x000000e702067227 */ /* 0x000fc800078e00ff */
[----:B------:R-:W-:Y:S01]  /*6800*/  @!P2 IMAD.MOV R217, RZ, RZ, -R217 ;  /* 0x000000ffffd9a224 */ /* 0x000fe200078e0ad9 */
[----:B------:R-:W-:Y:S01]  /*6810*/  ISETP.GT.U32.AND P2, PT, R5, R221, PT ;  /* 0x000000dd0500720c */ /* 0x000fe20003f44070 */
[----:B------:R-:W-:-:S04]  /*6820*/  IMAD.HI.U32 R10, R2, R229, RZ ;  /* 0x000000e5020a7227 */ /* 0x000fc800078e00ff */
[----:B------:R-:W-:Y:S02]  /*6830*/  IMAD.MOV R11, RZ, RZ, -R11 ;  /* 0x000000ffff0b7224 */ /* 0x000fe400078e0a0b */
[----:B------:R-:W-:Y:S02]  /*6840*/  IMAD.MOV R6, RZ, RZ, -R6 ;  /* 0x000000ffff067224 */ /* 0x000fe400078e0a06 */
[----:B------:R-:W-:Y:S02]  /*6850*/  IMAD.MOV R10, RZ, RZ, -R10 ;  /* 0x000000ffff0a7224 */ /* 0x000fe400078e0a0a */
[----:B------:R-:W-:Y:S02]  /*6860*/  IMAD R227, R5, R11, R227 ;  /* 0x0000000b05e37224 */ /* 0x000fe400078e02e3 */
[----:B------:R-:W-:Y:S01]  /*6870*/  @!P0 IMAD.IADD R219, R219, 0x1, -R5 ;  /* 0x00000001dbdb8824 */ /* 0x000fe200078e0a05 */
[C---:B------:R-:W-:Y:S01]  /*6880*/  ISETP.GT.U32.AND P0, PT, R5.reuse, R225, PT ;  /* 0x000000e10500720c */ /* 0x040fe20003f04070 */
[----:B------:R-:W-:-:S02]  /*6890*/  IMAD R231, R5, R6, R231 ;  /* 0x0000000605e77224 */ /* 0x000fc400078e02e7 */
[C---:B------:R-:W-:Y:S02]  /*68a0*/  IMAD R229, R5.reuse, R10, R229 ;  /* 0x0000000a05e57224 */ /* 0x040fe400078e02e5 */
[----:B------:R-:W-:Y:S01]  /*68b0*/  @!P3 IMAD.MOV R219, RZ, RZ, -R219 ;  /* 0x000000ffffdbb224 */ /* 0x000fe200078e0adb */
[----:B------:R-:W-:Y:S01]  /*68c0*/  ISETP.GT.U32.AND P3, PT, R5, R227, PT ;  /* 0x000000e30500720c */ /* 0x000fe20003f64070 */
[----:B------:R-:W-:Y:S01]  /*68d0*/  @!P6 IMAD.IADD R223, R223, 0x1, -R5 ;  /* 0x00000001dfdfe824 */ /* 0x000fe200078e0a05 */
[----:B------:R-:W-:Y:S01]  /*68e0*/  ISETP.GT.U32.AND P6, PT, R5, R231, PT ;  /* 0x000000e70500720c */ /* 0x000fe20003fc4070 */
[----:B------:R-:W-:-:S04]  /*68f0*/  IMAD.HI.U32 R11, R2, R233, RZ ;  /* 0x000000e9020b7227 */ /* 0x000fc800078e00ff */
[----:B------:R-:W-:Y:S01]  /*6900*/  @!P2 IMAD.IADD R221, R221, 0x1, -R5 ;  /* 0x00000001dddda824 */ /* 0x000fe200078e0a05 */
[----:B------:R-:W-:Y:S01]  /*6910*/  ISETP.GT.U32.AND P2, PT, R5, R229, PT ;  /* 0x000000e50500720c */ /* 0x000fe20003f44070 */
[----:B------:R-:W-:Y:S02]  /*6920*/  IMAD.MOV R11, RZ, RZ, -R11 ;  /* 0x000000ffff0b7224 */ /* 0x000fe400078e0a0b */
[----:B------:R-:W-:Y:S01]  /*6930*/  @!P0 IMAD.IADD R225, R225, 0x1, -R5 ;  /* 0x00000001e1e18824 */ /* 0x000fe200078e0a05 */
[----:B------:R-:W-:Y:S01]  /*6940*/  ISETP.GE.AND P0, PT, R9, RZ, PT ;  /* 0x000000ff0900720c */ /* 0x000fe20003f06270 */
[----:B------:R-:W-:Y:S02]  /*6950*/  IMAD R233, R5, R11, R233 ;  /* 0x0000000b05e97224 */ /* 0x000fe400078e02e9 */
[--C-:B------:R-:W-:Y:S01]  /*6960*/  @!P3 IMAD.IADD R227, R227, 0x1, -R5.reuse ;  /* 0x00000001e3e3b824 */ /* 0x100fe200078e0a05 */
[----:B------:R-:W-:Y:S01]  /*6970*/  ISETP.GT.U32.AND P3, PT, R5, R225, PT ;  /* 0x000000e10500720c */ /* 0x000fe20003f64070 */
[----:B------:R-:W-:-:S02]  /*6980*/  @!P6 IMAD.IADD R231, R231, 0x1, -R5 ;  /* 0x00000001e7e7e824 */ /* 0x000fc400078e0a05 */
[----:B------:R-:W-:Y:S01]  /*6990*/  @!P4 IMAD.MOV R223, RZ, RZ, -R223 ;  /* 0x000000ffffdfc224 */ /* 0x000fe200078e0adf */
[----:B------:R-:W-:Y:S01]  /*69a0*/  ISETP.GT.U32.AND P4, PT, R5, R233, PT ;  /* 0x000000e90500720c */ /* 0x000fe20003f84070 */
[----:B------:R-:W-:Y:S01]  /*69b0*/  @!P2 IMAD.IADD R229, R229, 0x1, -R5 ;  /* 0x00000001e5e5a824 */ /* 0x000fe200078e0a05 */
[----:B------:R-:W-:Y:S01]  /*69c0*/  ISETP.GT.U32.AND P2, PT, R5, R227, PT ;  /* 0x000000e30500720c */ /* 0x000fe20003f44070 */
[----:B------:R-:W-:-:S03]  /*69d0*/  IMAD.HI.U32 R10, R2, R235, RZ ;  /* 0x000000eb020a7227 */ /* 0x000fc600078e00ff */
        /* <DEDUP_REMOVED lines=9> */
[--C-:B------:R-:W-:Y:S01]  /*6a70*/  @!P4 IMAD.IADD R233, R233, 0x1, -R5.reuse ;  /* 0x00000001e9e9c824 */ /* 0x100fe200078e0a05 */
[----:B------:R-:W-:Y:S01]  /*6a80*/  ISETP.GE.AND P4, PT, R143, RZ, PT ;  /* 0x000000ff8f00720c */ /* 0x000fe20003f86270 */
[----:B------:R-:W-:Y:S01]  /*6a90*/  @!P2 IMAD.IADD R227, R227, 0x1, -R5 ;  /* 0x00000001e3e3a824 */ /* 0x000fe200078e0a05 */
[----:B------:R-:W-:Y:S01]  /*6aa0*/  ISETP.GE.AND P2, PT, R3, RZ, PT ;  /* 0x000000ff0300720c */ /* 0x000fe20003f46270 */
[----:B------:R-:W-:-:S02]  /*6ab0*/  IMAD R237, R5, R6, R237 ;  /* 0x0000000605ed7224 */ /* 0x000fc400078e02ed */
[----:B------:R-:W-:-:S04]  /*6ac0*/  IMAD.HI.U32 R3, R2, R239, RZ ;  /* 0x000000ef02037227 */ /* 0x000fc800078e00ff */
[----:B------:R-:W-:Y:S01]  /*6ad0*/  @!P1 IMAD.IADD R231, R231, 0x1, -R5 ;  /* 0x00000001e7e79824 */ /* 0x000fe200078e0a05 */
[----:B------:R-:W-:Y:S01]  /*6ae0*/  ISETP.GE.AND P1, PT, R0, RZ, PT ;  /* 0x000000ff0000720c */ /* 0x000fe20003f26270 */
[----:B------:R-:W-:Y:S01]  /*6af0*/  @!P5 IMAD.MOV R225, RZ, RZ, -R225 ;  /* 0x000000ffffe1d224 */ /* 0x000fe200078e0ae1 */
[----:B------:R-:W-:Y:S01]  /*6b00*/  ISETP.GT.U32.AND P5, PT, R5, R233, PT ;  /* 0x000000e90500720c */ /* 0x000fe20003fa4070 */
[----:B------:R-:W-:-:S04]  /*6b10*/  IMAD.HI.U32 R0, R2, R241, RZ ;  /* 0x000000f102007227 */ /* 0x000fc800078e00ff */
[----:B------:R-:W-:Y:S01]  /*6b20*/  @!P6 IMAD.IADD R229, R229, 0x1, -R5 ;  /* 0x00000001e5e5e824 */ /* 0x000fe200078e0a05 */
[C---:B------:R-:W-:Y:S01]  /*6b30*/  ISETP.GT.U32.AND P6, PT, R5.reuse, R237, PT ;  /* 0x000000ed0500720c */ /* 0x040fe20003fc4070 */
[----:B------:R-:W-:Y:S02]  /*6b40*/  IMAD.MOV R3, RZ, RZ, -R3 ;  /* 0x000000ffff037224 */ /* 0x000fe400078e0a03 */
[----:B------:R-:W-:Y:S02]  /*6b50*/  IMAD.MOV R0, RZ, RZ, -R0 ;  /* 0x000000ffff007224 */ /* 0x000fe400078e0a00 */
[C---:B------:R-:W-:Y:S02]  /*6b60*/  IMAD R239, R5.reuse, R3, R239 ;  /* 0x0000000305ef7224 */ /* 0x040fe400078e02ef */
[----:B------:R-:W-:Y:S02]  /*6b70*/  IMAD R241, R5, R0, R241 ;  /* 0x0000000005f17224 */ /* 0x000fe400078e02f1 */
[----:B------:R-:W-:Y:S01]  /*6b80*/  @!P3 IMAD.IADD R235, R235, 0x1, -R5 ;  /* 0x00000001ebebb824 */ /* 0x000fe200078e0a05 */
[----:B------:R-:W-:Y:S01]  /*6b90*/  ISETP.GE.AND P3, PT, R149, RZ, PT ;  /* 0x000000ff9500720c */ /* 0x000fe20003f66270 */
[----:B------:R-:W-:Y:S01]  /*6ba0*/  @!P2 IMAD.MOV R229, RZ, RZ, -R229 ;  /* 0x000000ffffe5a224 */ /* 0x000fe200078e0ae5 */
[----:B------:R-:W-:Y:S01]  /*6bb0*/  ISETP.GT.U32.AND P2, PT, R5, R239, PT ;  /* 0x000000ef0500720c */ /* 0x000fe20003f44070 */
[----:B------:R-:W-:-:S02]  /*6bc0*/  VIADD R149, R4, 0x84 ;  /* 0x0000008404957836 */ /* 0x000fc40000000000 */
[----:B------:R-:W-:Y:S01]  /*6bd0*/  @!P5 IMAD.IADD R233, R233, 0x1, -R5 ;  /* 0x00000001e9e9d824 */ /* 0x000fe200078e0a05 */
[----:B------:R-:W-:Y:S01]  /*6be0*/  ISETP.GT.U32.AND P5, PT, R5, R241, PT ;  /* 0x000000f10500720c */ /* 0x000fe20003fa4070 */
[----:B------:R-:W-:Y:S01]  /*6bf0*/  @!P1 IMAD.MOV R231, RZ, RZ, -R231 ;  /* 0x000000ffffe79224 */ /* 0x000fe200078e0ae7 */
[----:B------:R-:W-:Y:S01]  /*6c00*/  ISETP.GE.AND P1, PT, R151, RZ, PT ;  /* 0x000000ff9700720c */ /* 0x000fe20003f26270 */
[----:B------:R-:W-:Y:S01]  /*6c10*/  @!P6 IMAD.IADD R237, R237, 0x1, -R5 ;  /* 0x00000001edede824 */ /* 0x000fe200078e0a05 */
[----:B------:R-:W-:Y:S01]  /*6c20*/  IABS R243, R149 ;  /* 0x0000009500f37213 */ /* 0x000fe20000000000 */
[----:B------:R-:W-:Y:S02]  /*6c30*/  VIADD R151, R4, 0x83 ;  /* 0x0000008304977836 */ /* 0x000fe40000000000 */
[----:B------:R-:W-:Y:S01]  /*6c40*/  @!P0 IMAD.MOV R227, RZ, RZ, -R227 ;  /* 0x000000ffffe38224 */ /* 0x000fe200078e0ae3 */
[C---:B------:R-:W-:Y:S01]  /*6c50*/  ISETP.GT.U32.AND P0, PT, R5.reuse, R235, PT ;  /* 0x000000eb0500720c */ /* 0x040fe20003f04070 */
[----:B------:R-:W-:Y:S01]  /*6c60*/  IMAD.HI.U32 R0, R2, R243, RZ ;  /* 0x000000f302007227 */ /* 0x000fe200078e00ff */
[----:B------:R-:W-:-:S02]  /*6c70*/  ISETP.GT.U32.AND P6, PT, R5, R237, PT ;  /* 0x000000ed0500720c */ /* 0x000fc40003fc4070 */
[----:B------:R-:W-:Y:S01]  /*6c80*/  IABS R245, R151 ;  /* 0x0000009700f57213 */ /* 0x000fe20000000000 */
[----:B------:R-:W-:Y:S01]  /*6c90*/  @!P2 IMAD.IADD R239, R239, 0x1, -R5 ;  /* 0x00000001efefa824 */ /* 0x000fe200078e0a05 */
[----:B------:R-:W-:Y:S01]  /*6ca0*/  ISETP.GE.AND P2, PT, R149, RZ, PT ;  /* 0x000000ff9500720c */ /* 0x000fe20003f46270 */
[----:B------:R-:W-:Y:S02]  /*6cb0*/  IMAD.MOV R3, RZ, RZ, -R0 ;  /* 0x000000ffff037224 */ /* 0x000fe400078e0a00 */
[----:B------:R-:W-:-:S04]  /*6cc0*/  IMAD.HI.U32 R0, R2, R245, RZ ;  /* 0x000000f502007227 */ /* 0x000fc800078e00ff */
[----:B------:R-:W-:Y:S01]  /*6cd0*/  @!P5 IMAD.IADD R241, R241, 0x1, -R5 ;  /* 0x00000001f1f1d824 */ /* 0x000fe200078e0a05 */
[C---:B------:R-:W-:Y:S01]  /*6ce0*/  ISETP.GT.U32.AND P5, PT, R5.reuse, R239, PT ;  /* 0x000000ef0500720c */ /* 0x040fe20003fa4070 */
[----:B------:R-:W-:Y:S02]  /*6cf0*/  VIADD R149, R4, 0x82 ;  /* 0x0000008204957836 */ /* 0x000fe40000000000 */
[C---:B------:R-:W-:Y:S02]  /*6d00*/  IMAD R243, R5.reuse, R3, R243 ;  /* 0x0000000305f37224 */ /* 0x040fe400078e02f3 */
[----:B------:R-:W-:Y:S01]  /*6d10*/  @!P4 IMAD.MOV R233, RZ, RZ, -R233 ;  /* 0x000000ffffe9c224 */ /* 0x000fe200078e0ae9 */
[----:B------:R-:W-:Y:S01]  /*6d20*/  ISETP.GT.U32.AND P4, PT, R5, R241, PT ;  /* 0x000000f10500720c */ /* 0x000fe20003f84070 */
[----:B------:R-:W-:Y:S01]  /*6d30*/  IMAD.MOV R3, RZ, RZ, -R0 ;  /* 0x000000ffff037224 */ /* 0x000fe200078e0a00 */
[----:B------:R-:W-:Y:S01]  /*6d40*/  IABS R0, R149 ;  /* 0x0000009500007213 */ /* 0x000fe20000000000 */
[--C-:B------:R-:W-:Y:S01]  /*6d50*/  @!P0 IMAD.IADD R235, R235, 0x1, -R5.reuse ;  /* 0x00000001ebeb8824 */ /* 0x100fe200078e0a05 */
[----:B------:R-:W-:Y:S01]  /*6d60*/  ISETP.GE.AND P0, PT, R145, RZ, PT ;  /* 0x000000ff9100720c */ /* 0x000fe20003f06270 */
[----:B------:R-:W-:Y:S01]  /*6d70*/  @!P6 IMAD.IADD R237, R237, 0x1, -R5 ;  /* 0x00000001edede824 */ /* 0x000fe200078e0a05 */
[----:B------:R-:W-:Y:S01]  /*6d80*/  ISETP.GE.AND P6, PT, R147, RZ, PT ;  /* 0x000000ff9300720c */ /* 0x000fe20003fc6270 */
[----:B------:R-:W-:-:S02]  /*6d90*/  IMAD R245, R5, R3, R245 ;  /* 0x0000000305f57224 */ /* 0x000fc400078e02f5 */
[----:B------:R-:W-:-:S04]  /*6da0*/  IMAD.HI.U32 R3, R2, R0, RZ ;  /* 0x0000000002037227 */ /* 0x000fc800078e00ff */
[----:B------:R-:W-:Y:S01]  /*6db0*/  @!P3 IMAD.MOV R235, RZ, RZ, -R235 ;  /* 0x000000ffffebb224 */ /* 0x000fe200078e0aeb */
[----:B------:R-:W-:Y:S01]  /*6dc0*/  ISETP.GT.U32.AND P3, PT, R5, R243, PT ;  /* 0x000000f30500720c */ /* 0x000fe20003f64070 */
[----:B------:R-:W-:Y:S02]  /*6dd0*/  IMAD.MOV R3, RZ, RZ, -R3 ;  /* 0x000000ffff037224 */ /* 0x000fe400078e0a03 */
[--C-:B------:R-:W-:Y:S01]  /*6de0*/  @!P4 IMAD.IADD R241, R241, 0x1, -R5.reuse ;  /* 0x00000001f1f1c824 */ /* 0x100fe200078e0a05 */
[----:B------:R-:W-:Y:S01]  /*6df0*/  ISETP.GE.AND P4, PT, R149, RZ, PT ;  /* 0x000000ff9500720c */ /* 0x000fe20003f86270 */
[----:B------:R-:W-:Y:S02]  /*6e00*/  IMAD R247, R5, R3, R0 ;  /* 0x0000000305f77224 */ /* 0x000fe400078e0200 */
[----:B------:R-:W-:Y:S01]  /*6e10*/  @!P5 IMAD.IADD R239, R239, 0x1, -R5 ;  /* 0x00000001efefd824 */ /* 0x000fe200078e0a05 */
[C---:B------:R-:W-:Y:S01]  /*6e20*/  ISETP.GT.U32.AND P5, PT, R5.reuse, R245, PT ;  /* 0x000000f50500720c */ /* 0x040fe20003fa4070 */
[----:B------:R-:W-:Y:S01]  /*6e30*/  @!P6 IMAD.MOV R241, RZ, RZ, -R241 ;  /* 0x000000fffff1e224 */ /* 0x000fe200078e0af1 */
[----:B------:R-:W-:Y:S01]  /*6e40*/  ISETP.GT.U32.AND P6, PT, R5, R247, PT ;  /* 0x000000f70500720c */ /* 0x000fe20003fc4070 */
[----:B------:R-:W-:Y:S01]  /*6e50*/  @!P1 IMAD.MOV R237, RZ, RZ, -R237 ;  /* 0x000000ffffed9224 */ /* 0x000fe200078e0aed */
[----:B------:R-:W-:Y:S01]  /*6e60*/  ISETP.GE.AND P1, PT, R151, RZ, PT ;  /* 0x000000ff9700720c */ /* 0x000fe20003f26270 */
[----:B------:R-:W-:-:S02]  /*6e70*/  @!P3 IMAD.IADD R243, R243, 0x1, -R5 ;  /* 0x00000001f3f3b824 */ /* 0x000fc400078e0a05 */
[C---:B------:R-:W-:Y:S02]  /*6e80*/  VIADD R151, R4.reuse, 0x81 ;  /* 0x0000008104977836 */ /* 0x040fe40000000000 */
[----:B------:R-:W-:Y:S01]  /*6e90*/  @!P0 IMAD.MOV R239, RZ, RZ, -R239 ;  /* 0x000000ffffef8224 */ /* 0x000fe200078e0aef */
[----:B------:R-:W-:Y:S01]  /*6ea0*/  ISETP.GT.U32.AND P0, PT, R5, R243, PT ;  /* 0x000000f30500720c */ /* 0x000fe20003f04070 */
[C---:B------:R-:W-:Y:S01]  /*6eb0*/  VIADD R149, R4.reuse, 0x80 ;  /* 0x0000008004957836 */ /* 0x040fe20000000000 */
[----:B------:R-:W-:Y:S01]  /*6ec0*/  IABS R249, R151 ;  /* 0x0000009700f97213 */ /* 0x000fe20000000000 */
[--C-:B------:R-:W-:Y:S01]  /*6ed0*/  @!P5 IMAD.IADD R245, R245, 0x1, -R5.reuse ;  /* 0x00000001f5f5d824 */ /* 0x100fe200078e0a05 */
[----:B------:R-:W-:Y:S01]  /*6ee0*/  ISETP.GE.AND P3, PT, R151, RZ, PT ;  /* 0x000000ff9700720c */ /* 0x000fe20003f66270 */
[----:B------:R-:W-:Y:S01]  /*6ef0*/  @!P6 IMAD.IADD R247, R247, 0x1, -R5 ;  /* 0x00000001f7f7e824 */ /* 0x000fe200078e0a05 */
[----:B------:R-:W-:Y:S01]  /*6f00*/  IABS R251, R149 ;  /* 0x0000009500fb7213 */ /* 0x000fe20000000000 */
[----:B------:R-:W-:Y:S01]  /*6f10*/  VIADD R151, R4, 0x7f ;  /* 0x0000007f04977836 */ /* 0x000fe20000000000 */
[C---:B------:R-:W-:Y:S01]  /*6f20*/  ISETP.GT.U32.AND P5, PT, R5.reuse, R245, PT ;  /* 0x000000f50500720c */ /* 0x040fe20003fa4070 */
[----:B------:R-:W-:Y:S01]  /*6f30*/  IMAD.HI.U32 R3, R2, R249, RZ ;  /* 0x000000f902037227 */ /* 0x000fe200078e00ff */
[----:B------:R-:W-:-:S02]  /*6f40*/  ISETP.GT.U32.AND P6, PT, R5, R247, PT ;  /* 0x000000f70500720c */ /* 0x000fc40003fc4070 */
[----:B------:R-:W-:Y:S01]  /*6f50*/  IABS R230, R151 ;  /* 0x0000009700e67213 */ /* 0x000fe20000000000 */
[----:B------:R-:W-:-:S04]  /*6f60*/  IMAD.HI.U32 R0, R2, R251, RZ ;  /* 0x000000fb02007227 */ /* 0x000fc800078e00ff */
[----:B------:R-:W-:Y:S02]  /*6f70*/  IMAD.MOV R3, RZ, RZ, -R3 ;  /* 0x000000ffff037224 */ /* 0x000fe400078e0a03 */
[----:B------:R-:W-:Y:S01]  /*6f80*/  @!P0 IMAD.IADD R243, R243, 0x1, -R5 ;  /* 0x00000001f3f38824 */ /* 0x000fe200078e0a05 */
[----:B------:R-:W-:Y:S01]  /*6f90*/  ISETP.GE.AND P0, PT, R149, RZ, PT ;  /* 0x000000ff9500720c */ /* 0x000fe20003f06270 */
[----:B------:R-:W-:Y:S02]  /*6fa0*/  IMAD.MOV R0, RZ, RZ, -R0 ;  /* 0x000000ffff007224 */ /* 0x000fe400078e0a00 */
[----:B------:R-:W-:Y:S02]  /*6fb0*/  VIADD R149, R4, 0x7e ;  /* 0x0000007e04957836 */ /* 0x000fe40000000000 */
[----:B------:R-:W-:Y:S02]  /*6fc0*/  IMAD R249, R5, R3, R249 ;  /* 0x0000000305f97224 */ /* 0x000fe400078e02f9 */
[----:B------:R-:W-:Y:S01]  /*6fd0*/  IMAD.HI.U32 R3, R2, R230, RZ ;  /* 0x000000e602037227 */ /* 0x000fe200078e00ff */
[----:B------:R-:W-:-:S03]  /*6fe0*/  IABS R6, R149 ;  /* 0x0000009500067213 */ /* 0x000fc60000000000 */
[----:B------:R-:W-:Y:S02]  /*6ff0*/  IMAD R251, R5, R0, R251 ;  /* 0x0000000005fb7224 */ /* 0x000fe400078e02fb */
[----:B------:R-:W-:Y:S02]  /*7000*/  IMAD.MOV R3, RZ, RZ, -R3 ;  /* 0x000000ffff037224 */ /* 0x000fe400078e0a03 */
[--C-:B------:R-:W-:Y:S01]  /*7010*/  @!P5 IMAD.IADD R245, R245, 0x1, -R5.reuse ;  /* 0x00000001f5f5d824 */ /* 0x100fe200078e0a05 */
[----:B------:R-:W-:Y:S01]  /*7020*/  ISETP.GT.U32.AND P5, PT, R5, R249, PT ;  /* 0x000000f90500720c */ /* 0x000fe20003fa4070 */
[----:B------:R-:W-:Y:S01]  /*7030*/  @!P6 IMAD.IADD R247, R247, 0x1, -R5 ;  /* 0x00000001f7f7e824 */ /* 0x000fe200078e0a05 */
[C---:B------:R-:W-:Y:S01]  /*7040*/  ISETP.GT.U32.AND P6, PT, R5.reuse, R251, PT ;  /* 0x000000fb0500720c */ /* 0x040fe20003fc4070 */
[----:B------:R-:W-:Y:S02]  /*7050*/  IMAD R230, R5, R3, R230 ;  /* 0x0000000305e67224 */ /* 0x000fe400078e02e6 */
[----:B------:R-:W-:-:S04]  /*7060*/  IMAD.HI.U32 R0, R2, R6, RZ ;  /* 0x0000000602007227 */ /* 0x000fc800078e00ff */
[----:B------:R-:W-:Y:S01]  /*7070*/  @!P2 IMAD.MOV R243, RZ, RZ, -R243 ;  /* 0x000000fffff3a224 */ /* 0x000fe200078e0af3 */
[----:B------:R-:W-:Y:S01]  /*7080*/  ISETP.GE.AND P2, PT, R151, RZ, PT ;  /* 0x000000ff9700720c */ /* 0x000fe20003f46270 */
[----:B------:R-:W-:Y:S02]  /*7090*/  IMAD.MOV R0, RZ, RZ, -R0 ;  /* 0x000000ffff007224 */ /* 0x000fe400078e0a00 */
[----:B------:R-:W-:Y:S01]  /*70a0*/  @!P4 IMAD.MOV R247, RZ, RZ, -R247 ;  /* 0x000000fffff7c224 */ /* 0x000fe200078e0af7 */
[C---:B------:R-:W-:Y:S01]  /*70b0*/  ISETP.GT.U32.AND P4, PT, R5.reuse, R230, PT ;  /* 0x000000e60500720c */ /* 0x040fe20003f84070 */
[C---:B------:R-:W-:Y:S02]  /*70c0*/  VIADD R151, R4.reuse, 0x7d ;  /* 0x0000007d04977836 */ /* 0x040fe40000000000 */
[----:B------:R-:W-:Y:S02]  /*70d0*/  IMAD R6, R5, R0, R6 ;  /* 0x0000000005067224 */ /* 0x000fe400078e0206 */
[--C-:B------:R-:W-:Y:S01]  /*70e0*/  @!P5 IMAD.IADD R249, R249, 0x1, -R5.reuse ;  /* 0x00000001f9f9d824 */ /* 0x100fe200078e0a05 */
[----:B------:R-:W-:Y:S01]  /*70f0*/  IABS R10, R151 ;  /* 0x00000097000a7213 */ /* 0x000fe20000000000 */
[----:B------:R-:W-:Y:S01]  /*7100*/  @!P6 IMAD.IADD R251, R251, 0x1, -R5 ;  /* 0x00000001fbfbe824 */ /* 0x000fe200078e0a05 */
[C---:B------:R-:W-:Y:S01]  /*7110*/  ISETP.GT.U32.AND P6, PT, R5.reuse, R6, PT ;  /* 0x000000060500720c */ /* 0x040fe20003fc4070 */
[----:B------:R-:W-:Y:S01]  /*7120*/  VIADD R145, R4, 0x7c ;  /* 0x0000007c04917836 */ /* 0x000fe20000000000 */
[----:B------:R-:W-:Y:S01]  /*7130*/  ISETP.GT.U32.AND P5, PT, R5, R249, PT ;  /* 0x000000f90500720c */ /* 0x000fe20003fa4070 */
[----:B------:R-:W-:-:S03]  /*7140*/  IMAD.HI.U32 R3, R2, R10, RZ ;  /* 0x0000000a02037227 */ /* 0x000fc600078e00ff */
[----:B------:R-:W-:Y:S01]  /*7150*/  IABS R12, R145 ;  /* 0x00000091000c7213 */ /* 0x000fe20000000000 */
[----:B------:R-:W-:Y:S01]  /*7160*/  @!P1 IMAD.MOV R245, RZ, RZ, -R245 ;  /* 0x000000fffff59224 */ /* 0x000fe200078e0af5 */
[----:B------:R-:W-:Y:S01]  /*7170*/  ISETP.GE.AND P1, PT, R149, RZ, PT ;  /* 0x000000ff9500720c */ /* 0x000fe20003f26270 */
[----:B------:R-:W-:Y:S02]  /*7180*/  VIADD R149, R4, 0x7b ;  /* 0x0000007b04957836 */ /* 0x000fe40000000000 */
[----:B------:R-:W-:Y:S01]  /*7190*/  @!P4 IMAD.IADD R230, R230, 0x1, -R5 ;  /* 0x00000001e6e6c824 */ /* 0x000fe200078e0a05 */
[C---:B------:R-:W-:Y:S01]  /*71a0*/  ISETP.GT.U32.AND P4, PT, R5.reuse, R251, PT ;  /* 0x000000fb0500720c */ /* 0x040fe20003f84070 */
[----:B------:R-:W-:Y:S01]  /*71b0*/  IMAD.MOV R3, RZ, RZ, -R3 ;  /* 0x000000ffff037224 */ /* 0x000fe200078e0a03 */
[----:B------:R-:W-:Y:S01]  /*71c0*/  IABS R14, R149 ;  /* 0x00000095000e7213 */ /* 0x000fe20000000000 */
[----:B------:R-:W-:Y:S01]  /*71d0*/  @!P6 IMAD.IADD R6, R6, 0x1, -R5 ;  /* 0x000000010606e824 */ /* 0x000fe200078e0a05 */
[C---:B------:R-:W-:Y:S01]  /*71e0*/  ISETP.GT.U32.AND P6, PT, R5.reuse, R230, PT ;  /* 0x000000e60500720c */ /* 0x040fe20003fc4070 */
[----:B------:R-:W-:-:S02]  /*71f0*/  IMAD R10, R5, R3, R10 ;  /* 0x00000003050a7224 */ /* 0x000fc400078e020a */
[----:B------:R-:W-:-:S04]  /*7200*/  IMAD.HI.U32 R3, R2, R12, RZ ;  /* 0x0000000c02037227 */ /* 0x000fc800078e00ff */
[----:B------:R-:W-:-:S04]  /*7210*/  IMAD.HI.U32 R0, R2, R14, RZ ;  /* 0x0000000e02007227 */ /* 0x000fc800078e00ff */
[----:B------:R-:W-:Y:S02]  /*7220*/  IMAD.MOV R3, RZ, RZ, -R3 ;  /* 0x000000ffff037224 */ /* 0x000fe400078e0a03 */
[--C-:B------:R-:W-:Y:S01]  /*7230*/  @!P5 IMAD.IADD R249, R249, 0x1, -R5.reuse ;  /* 0x00000001f9f9d824 */ /* 0x100fe200078e0a05 */
[----:B------:R-:W-:Y:S01]  /*7240*/  ISETP.GE.AND P5, PT, R151, RZ, PT ;  /* 0x000000ff9700720c */ /* 0x000fe20003fa6270 */
[----:B------:R-:W-:Y:S02]  /*7250*/  VIADD R151, R4, 0x7a ;  /* 0x0000007a04977836 */ /* 0x000fe40000000000 */
[----:B------:R-:W-:Y:S02]  /*7260*/  IMAD.MOV R0, RZ, RZ, -R0 ;  /* 0x000000ffff007224 */ /* 0x000fe400078e0a00 */
[----:B------:R-:W-:Y:S01]  /*7270*/  IMAD R12, R5, R3, R12 ;  /* 0x00000003050c7224 */ /* 0x000fe200078e020c */
[----:B------:R-:W-:Y:S01]  /*7280*/  IABS R16, R151 ;  /* 0x0000009700107213 */ /* 0x000fe20000000000 */
[----:B------:R-:W-:Y:S01]  /*7290*/  @!P4 IMAD.IADD R251, R251, 0x1, -R5 ;  /* 0x00000001fbfbc824 */ /* 0x000fe200078e0a05 */
[C---:B------:R-:W-:Y:S01]  /*72a0*/  ISETP.GT.U32.AND P4, PT, R5.reuse, R10, PT ;  /* 0x0000000a0500720c */ /* 0x040fe20003f84070 */
[----:B------:R-:W-:-:S02]  /*72b0*/  IMAD R14, R5, R0, R14 ;  /* 0x00000000050e7224 */ /* 0x000fc400078e020e */
[----:B------:R-:W-:Y:S01]  /*72c0*/  @!P0 IMAD.MOV R251, RZ, RZ, -R251 ;  /* 0x000000fffffb8224 */ /* 0x000fe200078e0afb */
[C---:B------:R-:W-:Y:S01]  /*72d0*/  ISETP.GT.U32.AND P0, PT, R5.reuse, R12, PT ;  /* 0x0000000c0500720c */ /* 0x040fe20003f04070 */
[----:B------:R-:W-:Y:S01]  /*72e0*/  @!P3 IMAD.MOV R249, RZ, RZ, -R249 ;  /* 0x000000fffff9b224 */ /* 0x000fe200078e0af9 */
[C---:B------:R-:W-:Y:S01]  /*72f0*/  ISETP.GT.U32.AND P3, PT, R5.reuse, R6, PT ;  /* 0x000000060500720c */ /* 0x040fe20003f64070 */
[----:B------:R-:W-:Y:S01]  /*7300*/  @!P6 IMAD.IADD R230, R230, 0x1, -R5 ;  /* 0x00000001e6e6e824 */ /* 0x000fe200078e0a05 */
[----:B------:R-:W-:Y:S01]  /*7310*/  ISETP.GT.U32.AND P6, PT, R5, R14, PT ;  /* 0x0000000e0500720c */ /* 0x000fe20003fc4070 */
[----:B------:R-:W-:-:S04]  /*7320*/  IMAD.HI.U32 R0, R2, R16, RZ ;  /* 0x0000001002007227 */ /* 0x000fc800078e00ff */
[----:B------:R-:W-:Y:S02]  /*7330*/  VIADD R143, R4, 0x78 ;  /* 0x00000078048f7836 */ /* 0x000fe40000000000 */
[----:B------:R-:W-:Y:S02]  /*7340*/  IMAD.MOV R0, RZ, RZ, -R0 ;  /* 0x000000ffff007224 */ /* 0x000fe400078e0a00 */
[--C-:B------:R-:W-:Y:S01]  /*7350*/  @!P0 IMAD.IADD R12, R12, 0x1, -R5.reuse ;  /* 0x000000010c0c8824 */ /* 0x100fe200078e0a05 */
[----:B------:R-:W-:Y:S01]  /*7360*/  IABS R20, R143 ;  /* 0x0000008f00147213 */ /* 0x000fe20000000000 */
[C---:B------:R-:W-:Y:S02]  /*7370*/  IMAD R16, R5.reuse, R0, R16 ;  /* 0x0000000005107224 */ /* 0x040fe400078e0210 */
[--C-:B------:R-:W-:Y:S02]  /*7380*/  @!P3 IMAD.IADD R6, R6, 0x1, -R5.reuse ;  /* 0x000000010606b824 */ /* 0x100fe400078e0a05 */
[----:B------:R-:W-:Y:S01]  /*7390*/  @!P6 IMAD.IADD R14, R14, 0x1, -R5 ;  /* 0x000000010e0ee824 */ /* 0x000fe200078e0a05 */
[C---:B------:R-:W-:Y:S01]  /*73a0*/  ISETP.GT.U32.AND P3, PT, R5.reuse, R16, PT ;  /* 0x000000100500720c */ /* 0x040fe20003f64070 */
[----:B------:R-:W-:Y:S01]  /*73b0*/  IMAD.HI.U32 R0, R2, R20, RZ ;  /* 0x0000001402007227 */ /* 0x000fe200078e00ff */
[----:B------:R-:W-:-:S03]  /*73c0*/  ISETP.GT.U32.AND P6, PT, R5, R12, PT ;  /* 0x0000000c0500720c */ /* 0x000fc60003fc4070 */
[--C-:B------:R-:W-:Y:S01]  /*73d0*/  @!P4 IMAD.IADD R10, R10, 0x1, -R5.reuse ;  /* 0x000000010a0ac824 */ /* 0x100fe200078e0a05 */
[----:B------:R-:W-:Y:S01]  /*73e0*/  ISETP.GE.AND P4, PT, R145, RZ, PT ;  /* 0x000000ff9100720c */ /* 0x000fe20003f86270 */
[----:B------:R-:W-:Y:S02]  /*73f0*/  IMAD.MOV R0, RZ, RZ, -R0 ;  /* 0x000000ffff007224 */ /* 0x000fe400078e0a00 */
[----:B------:R-:W-:Y:S01]  /*7400*/  VIADD R147, R4, 0x77 ;  /* 0x0000007704937836 */ /* 0x000fe20000000000 */
[C---:B------:R-:W-:Y:S01]  /*7410*/  ISETP.GT.U32.AND P0, PT, R5.reuse, R10, PT ;  /* 0x0000000a0500720c */ /* 0x040fe20003f04070 */
[C---:B------:R-:W-:Y:S02]  /*7420*/  IMAD R20, R5.reuse, R0, R20 ;  /* 0x0000000005147224 */ /* 0x040fe400078e0214 */
[--C-:B------:R-:W-:Y:S01]  /*7430*/  @!P3 IMAD.IADD R16, R16, 0x1, -R5.reuse ;  /* 0x000000011010b824 */ /* 0x100fe200078e0a05 */
[----:B------:R-:W-:Y:S01]  /*7440*/  IABS R24, R147 ;  /* 0x0000009300187213 */ /* 0x000fe20000000000 */
[----:B------:R-:W-:Y:S01]  /*7450*/  @!P6 IMAD.IADD R12, R12, 0x1, -R5 ;  /* 0x000000010c0ce824 */ /* 0x000fe200078e0a05 */
[C---:B------:R-:W-:Y:S01]  /*7460*/  ISETP.GT.U32.AND P6, PT, R5.reuse, R20, PT ;  /* 0x000000140500720c */ /* 0x040fe20003fc4070 */
[----:B------:R-:W-:Y:S01]  /*7470*/  IMAD.HI.U32 R3, R2, R18, RZ ;  /* 0x0000001202037227 */ /* 0x000fe200078e00ff */
[----:B------:R-:W-:-:S03]  /*7480*/  ISETP.GT.U32.AND P3, PT, R5, R14, PT ;  /* 0x0000000e0500720c */ /* 0x000fc60003f64070 */
[----:B------:R-:W-:Y:S01]  /*7490*/  @!P2 IMAD.MOV R230, RZ, RZ, -R230 ;  /* 0x000000ffffe6a224 */ /* 0x000fe200078e0ae6 */
[----:B------:R-:W-:Y:S01]  /*74a0*/  ISETP.GT.U32.AND P2, PT, R5, R16, PT ;  /* 0x000000100500720c */ /* 0x000fe20003f44070 */
[----:B------:R-:W-:Y:S02]  /*74b0*/  IMAD.MOV R3, RZ, RZ, -R3 ;  /* 0x000000ffff037224 */ /* 0x000fe400078e0a03 */
[----:B------:R-:W-:-:S04]  /*74c0*/  IMAD.HI.U32 R0, R2, R24, RZ ;  /* 0x0000001802007227 */ /* 0x000fc800078e00ff */
[----:B------:R-:W-:Y:S02]  /*74d0*/  VIADD R145, R4, 0x76 ;  /* 0x0000007604917836 */ /* 0x000fe40000000000 */
[--C-:B------:R-:W-:Y:S01]  /*74e0*/  @!P0 IMAD.IADD R10, R10, 0x1, -R5.reuse ;  /* 0x000000010a0a8824 */ /* 0x100fe200078e0a05 */
[----:B------:R-:W-:Y:S01]  /*74f0*/  ISETP.GE.AND P0, PT, R149, RZ, PT ;  /* 0x000000ff9500720c */ /* 0x000fe20003f06270 */
[C---:B------:R-:W-:Y:S01]  /*7500*/  IMAD R18, R5.reuse, R3, R18 ;  /* 0x0000000305127224 */ /* 0x040fe200078e0212 */
[----:B------:R-:W-:Y:S01]  /*7510*/  IABS R3, R145 ;  /* 0x0000009100037213 */ /* 0x000fe20000000000 */
[----:B------:R-:W-:Y:S02]  /*7520*/  IMAD.MOV R0, RZ, RZ, -R0 ;  /* 0x000000ffff007224 */ /* 0x000fe400078e0a00 */
[----:B------:R-:W-:Y:S02]  /*7530*/  VIADD R149, R4, 0x75 ;  /* 0x0000007504957836 */ /* 0x000fe40000000000 */
[----:B------:R-:W-:Y:S01]  /*7540*/  @!P1 IMAD.MOV R6, RZ, RZ, -R6 ;  /* 0x000000ffff069224 */ /* 0x000fe200078e0a06 */
[C---:B------:R-:W-:Y:S01]  /*7550*/  ISETP.GT.U32.AND P1, PT, R5.reuse, R18, PT ;  /* 0x000000120500720c */ /* 0x040fe20003f24070 */
[----:B------:R-:W-:Y:S01]  /*7560*/  IMAD R24, R5, R0, R24 ;  /* 0x0000000005187224 */ /* 0x000fe200078e0218 */
[----:B------:R-:W-:Y:S01]  /*7570*/  IABS R32, R149 ;  /* 0x0000009500207213 */ /* 0x000fe20000000000 */
[----:B------:R-:W-:Y:S01]  /*7580*/  @!P6 IMAD.IADD R20, R20, 0x1, -R5 ;  /* 0x000000011414e824 */ /* 0x000fe200078e0a05 */
[----:B------:R-:W-:Y:S01]  /*7590*/  ISETP.GE.AND P6, PT, R143, RZ, PT ;  /* 0x000000ff8f00720c */ /* 0x000fe20003fc6270 */
[----:B------:R-:W-:-:S04]  /*75a0*/  IMAD.HI.U32 R28, R2, R3, RZ ;  /* 0x00000003021c7227 */ /* 0x000fc800078e00ff */
[----:B------:R-:W-:Y:S01]  /*75b0*/  @!P2 IMAD.IADD R16, R16, 0x1, -R5 ;  /* 0x000000011010a824 */ /* 0x000fe200078e0a05 */
[C---:B------:R-:W-:Y:S01]  /*75c0*/  ISETP.GT.U32.AND P2, PT, R5.reuse, R24, PT ;  /* 0x000000180500720c */ /* 0x040fe20003f44070 */
[----:B------:R-:W-:Y:S01]  /*75d0*/  @!P5 IMAD.MOV R10, RZ, RZ, -R10 ;  /* 0x000000ffff0ad224 */ /* 0x000fe200078e0a0a */
[----:B------:R-:W-:Y:S01]  /*75e0*/  ISETP.GT.U32.AND P5, PT, R5, R20, PT ;  /* 0x000000140500720c */ /* 0x000fe20003fa4070 */
[----:B------:R-:W-:Y:S02]  /*75f0*/  IMAD.MOV R28, RZ, RZ, -R28 ;  /* 0x000000ffff1c7224 */ /* 0x000fe400078e0a1c */
[----:B------:R-:W-:-:S04]  /*7600*/  IMAD.HI.U32 R0, R2, R32, RZ ;  /* 0x0000002002007227 */ /* 0x000fc800078e00ff */
[----:B------:R-:W-:Y:S01]  /*7610*/  @!P3 IMAD.IADD R14, R14, 0x1, -R5 ;  /* 0x000000010e0eb824 */ /* 0x000fe200078e0a05 */
[----:B------:R-:W-:Y:S01]  /*7620*/  ISETP.GE.AND P3, PT, R151, RZ, PT ;  /* 0x000000ff9700720c */ /* 0x000fe20003f66270 */
[----:B------:R-:W-:Y:S02]  /*7630*/  VIADD R151, R4, 0x74 ;  /* 0x0000007404977836 */ /* 0x000fe40000000000 */
[----:B------:R-:W-:Y:S02]  /*7640*/  IMAD R28, R5, R28, R3 ;  /* 0x0000001c051c7224 */ /* 0x000fe400078e0203 */
[----:B------:R-:W-:Y:S01]  /*7650*/  IMAD.MOV R0, RZ, RZ, -R0 ;  /* 0x000000ffff007224 */ /* 0x000fe200078e0a00 */
[----:B------:R-:W-:Y:S01]  /*7660*/  IABS R36, R151 ;  /* 0x0000009700247213 */ /* 0x000fe20000000000 */
[----:B------:R-:W-:Y:S01]  /*7670*/  @!P1 IMAD.IADD R18, R18, 0x1, -R5 ;  /* 0x0000000112129824 */ /* 0x000fe200078e0a05 */
[----:B------:R-:W-:Y:S01]  /*7680*/  ISETP.GE.AND P1, PT, R141, RZ, PT ;  /* 0x000000ff8d00720c */ /* 0x000fe20003f26270 */
[----:B------:R-:W-:Y:S01]  /*7690*/  @!P0 IMAD.MOV R14, RZ, RZ, -R14 ;  /* 0x000000ffff0e8224 */ /* 0x000fe200078e0a0e */
[C---:B------:R-:W-:Y:S01]  /*76a0*/  ISETP.GT.U32.AND P0, PT, R5.reuse, R28, PT ;  /* 0x0000001c0500720c */ /* 0x040fe20003f04070 */
[----:B------:R-:W-:-:S02]  /*76b0*/  IMAD R32, R5, R0, R32 ;  /* 0x0000000005207224 */ /* 0x000fc400078e0220 */
[--C-:B------:R-:W-:Y:S01]  /*76c0*/  @!P2 IMAD.IADD R24, R24, 0x1, -R5.reuse ;  /* 0x000000011818a824 */ /* 0x100fe200078e0a05 */
[C---:B------:R-:W-:Y:S01]  /*76d0*/  ISETP.GT.U32.AND P2, PT, R5.reuse, R18, PT ;  /* 0x000000120500720c */ /* 0x040fe20003f44070 */
[----:B------:R-:W-:Y:S01]  /*76e0*/  @!P5 IMAD.IADD R20, R20, 0x1, -R5 ;  /* 0x000000011414d824 */ /* 0x000fe200078e0a05 */
[----:B------:R-:W-:Y:S01]  /*76f0*/  ISETP.GT.U32.AND P5, PT, R5, R32, PT ;  /* 0x000000200500720c */ /* 0x000fe20003fa4070 */
[----:B------:R-:W-:-:S04]  /*7700*/  IMAD.HI.U32 R0, R2, R36, RZ ;  /* 0x0000002402007227 */ /* 0x000fc800078e00ff */
[----:B------:R-:W-:Y:S01]  /*7710*/  @!P4 IMAD.MOV R12, RZ, RZ, -R12 ;  /* 0x000000ffff0cc224 */ /* 0x000fe200078e0a0c */
[----:B------:R-:W-:Y:S01]  /*7720*/  ISETP.GT.U32.AND P4, PT, R5, R24, PT ;  /* 0x000000180500720c */ /* 0x000fe20003f84070 */
[----:B------:R-:W-:Y:S02]  /*7730*/  IMAD.MOV R0, RZ, RZ, -R0 ;  /* 0x000000ffff007224 */ /* 0x000fe400078e0a00 */
[----:B------:R-:W-:Y:S01]  /*7740*/  @!P3 IMAD.MOV R16, RZ, RZ, -R16 ;  /* 0x000000ffff10b224 */ /* 0x000fe200078e0a10 */
[----:B------:R-:W-:Y:S01]  /*7750*/  ISETP.GE.AND P3, PT, R147, RZ, PT ;  /* 0x000000ff9300720c */ /* 0x000fe20003f66270 */
[----:B------:R-:W-:Y:S02]  /*7760*/  VIADD R147, R4, 0x73 ;  /* 0x0000007304937836 */ /* 0x000fe40000000000 */
[--C-:B------:R-:W-:Y:S01]  /*7770*/  @!P0 IMAD.IADD R28, R28, 0x1, -R5.reuse ;  /* 0x000000011c1c8824 */ /* 0x100fe200078e0a05 */
[----:B------:R-:W-:Y:S01]  /*7780*/  ISETP.GE.AND P0, PT, R151, RZ, PT ;  /* 0x000000ff9700720c */ /* 0x000fe20003f06270 */
[----:B------:R-:W-:Y:S01]  /*7790*/  IMAD R36, R5, R0, R36 ;  /* 0x0000000005247224 */ /* 0x000fe200078e0224 */
[----:B------:R-:W-:Y:S01]  /*77a0*/  IABS R40, R147 ;  /* 0x0000009300287213 */ /* 0x000fe20000000000 */
[--C-:B------:R-:W-:Y:S01]  /*77b0*/  @!P2 IMAD.IADD R18, R18, 0x1, -R5.reuse ;  /* 0x000000011212a824 */ /* 0x100fe200078e0a05 */
[----:B------:R-:W-:Y:S01]  /*77c0*/  ISETP.GE.AND P2, PT, R145, RZ, PT ;  /* 0x000000ff9100720c */ /* 0x000fe20003f46270 */
[--C-:B------:R-:W-:Y:S01]  /*77d0*/  @!P5 IMAD.IADD R32, R32, 0x1, -R5.reuse ;  /* 0x000000012020d824 */ /* 0x100fe200078e0a05 */
[C---:B------:R-:W-:Y:S01]  /*77e0*/  ISETP.GT.U32.AND P5, PT, R5.reuse, R28, PT ;  /* 0x0000001c0500720c */ /* 0x040fe20003fa4070 */
[----:B------:R-:W-:Y:S01]  /*77f0*/  @!P6 IMAD.MOV R20, RZ, RZ, -R20 ;  /* 0x000000ffff14e224 */ /* 0x000fe200078e0a14 */
[C---:B------:R-:W-:Y:S01]  /*7800*/  ISETP.GT.U32.AND P6, PT, R5.reuse, R36, PT ;  /* 0x000000240500720c */ /* 0x040fe20003fc4070 */
[----:B------:R-:W-:Y:S01]  /*7810*/  @!P1 IMAD.MOV R18, RZ, RZ, -R18 ;  /* 0x000000ffff129224 */ /* 0x000fe200078e0a12 */
[----:B------:R-:W-:Y:S01]  /*7820*/  ISETP.GT.U32.AND P1, PT, R5, R32, PT ;  /* 0x000000200500720c */ /* 0x000fe20003f24070 */
[----:B------:R-:W-:Y:S01]  /*7830*/  @!P4 IMAD.IADD R24, R24, 0x1, -R5 ;  /* 0x000000011818c824 */ /* 0x000fe200078e0a05 */
[----:B------:R-:W-:Y:S01]  /*7840*/  ISETP.GE.AND P4, PT, R149, RZ, PT ;  /* 0x000000ff9500720c */ /* 0x000fe20003f86270 */
[----:B------:R-:W-:-:S04]  /*7850*/  IMAD.HI.U32 R3, R2, R40, RZ ;  /* 0x0000002802037227 */ /* 0x000fc800078e00ff */
[C---:B------:R-:W-:Y:S02]  /*7860*/  VIADD R149, R4.reuse, 0x72 ;  /* 0x0000007204957836 */ /* 0x040fe40000000000 */
[----:B------:R-:W-:Y:S02]  /*7870*/  VIADD R151, R4, 0x71 ;  /* 0x0000007104977836 */ /* 0x000fe40000000000 */
[----:B------:R-:W-:Y:S01]  /*7880*/  IMAD.MOV R3, RZ, RZ, -R3 ;  /* 0x000000ffff037224 */ /* 0x000fe200078e0a03 */
[----:B------:R-:W-:Y:S01]  /*7890*/  IABS R43, R149 ;  /* 0x00000095002b7213 */ /* 0x000fe20000000000 */
[--C-:B------:R-:W-:Y:S01]  /*78a0*/  @!P5 IMAD.IADD R28, R28, 0x1, -R5.reuse ;  /* 0x000000011c1cd824 */ /* 0x100fe200078e0a05 */
[----:B------:R-:W-:Y:S01]  /*78b0*/  IABS R0, R151 ;  /* 0x0000009700007213 */ /* 0x000fe20000000000 */
[----:B------:R-:W-:Y:S01]  /*78c0*/  IMAD R40, R5, R3, R40 ;  /* 0x0000000305287224 */ /* 0x000fe200078e0228 */
[----:B------:R-:W-:Y:S01]  /*78d0*/  ISETP.GE.AND P5, PT, R149, RZ, PT ;  /* 0x000000ff9500720c */ /* 0x000fe20003fa6270 */
[----:B------:R-:W-:Y:S01]  /*78e0*/  @!P6 IMAD.IADD R36, R36, 0x1, -R5 ;  /* 0x000000012424e824 */ /* 0x000fe200078e0a05 */
[----:B------:R-:W-:Y:S01]  /*78f0*/  ISETP.GE.AND P6, PT, R151, RZ, PT ;  /* 0x000000ff9700720c */ /* 0x000fe20003fc6270 */
[----:B------:R-:W-:-:S04]  /*7900*/  IMAD.HI.U32 R3, R2, R43, RZ ;  /* 0x0000002b02037227 */ /* 0x000fc800078e00ff */
[----:B------:R-:W-:Y:S01]  /*7910*/  @!P1 IMAD.IADD R32, R32, 0x1, -R5 ;  /* 0x0000000120209824 */ /* 0x000fe200078e0a05 */
[C---:B------:R-:W-:Y:S01]  /*7920*/  ISETP.GT.U32.AND P1, PT, R5.reuse, R40, PT ;  /* 0x000000280500720c */ /* 0x040fe20003f24070 */
[----:B------:R-:W-:Y:S01]  /*7930*/  @!P2 IMAD.MOV R28, RZ, RZ, -R28 ;  /* 0x000000ffff1ca224 */ /* 0x000fe200078e0a1c */
[----:B------:R-:W-:Y:S01]  /*7940*/  ISETP.GT.U32.AND P2, PT, R5, R36, PT ;  /* 0x000000240500720c */ /* 0x000fe20003f44070 */
[----:B------:R-:W-:-:S04]  /*7950*/  IMAD.HI.U32 R47, R2, R0, RZ ;  /* 0x00000000022f7227 */ /* 0x000fc800078e00ff */
[----:B------:R-:W-:Y:S02]  /*7960*/  IMAD.MOV R3, RZ, RZ, -R3 ;  /* 0x000000ffff037224 */ /* 0x000fe400078e0a03 */
[----:B------:R-:W-:Y:S02]  /*7970*/  IMAD.MOV R47, RZ, RZ, -R47 ;  /* 0x000000ffff2f7224 */ /* 0x000fe400078e0a2f */
[C---:B------:R-:W-:Y:S02]  /*7980*/  IMAD R43, R5.reuse, R3, R43 ;  /* 0x00000003052b7224 */ /* 0x040fe400078e022b */
[C---:B------:R-:W-:Y:S02]  /*7990*/  IMAD R47, R5.reuse, R47, R0 ;  /* 0x0000002f052f7224 */ /* 0x040fe400078e0200 */
[----:B------:R-:W-:Y:S01]  /*79a0*/  @!P4 IMAD.MOV R32, RZ, RZ, -R32 ;  /* 0x000000ffff20c224 */ /* 0x000fe200078e0a20 */
[----:B------:R-:W-:Y:S01]  /*79b0*/  ISETP.GT.U32.AND P4, PT, R5, R43, PT ;  /* 0x0000002b0500720c */ /* 0x000fe20003f84070 */
[----:B------:R-:W-:-:S02]  /*79c0*/  VIADD R141, R4, 0x6f ;  /* 0x0000006f048d7836 */ /* 0x000fc40000000000 */
[--C-:B------:R-:W-:Y:S02]  /*79d0*/  @!P1 IMAD.IADD R40, R40, 0x1, -R5.reuse ;  /* 0x0000000128289824 */ /* 0x100fe400078e0a05 */
[----:B------:R-:W-:Y:S01]  /*79e0*/  @!P2 IMAD.IADD R36, R36, 0x1, -R5 ;  /* 0x000000012424a824 */ /* 0x000fe200078e0a05 */
[C---:B------:R-:W-:Y:S01]  /*79f0*/  ISETP.GT.U32.AND P2, PT, R5.reuse, R47, PT ;  /* 0x0000002f0500720c */ /* 0x040fe20003f44070 */
[C---:B------:R-:W-:Y:S01]  /*7a00*/  VIADD R149, R4.reuse, 0x70 ;  /* 0x0000007004957836 */ /* 0x040fe20000000000 */
[----:B------:R-:W-:Y:S01]  /*7a10*/  IABS R55, R141 ;  /* 0x0000008d00377213 */ /* 0x000fe20000000000 */
[----:B------:R-:W-:Y:S01]  /*7a20*/  VIADD R151, R4, 0x6e ;  /* 0x0000006e04977836 */ /* 0x000fe20000000000 */
[----:B------:R-:W-:Y:S01]  /*7a30*/  ISETP.GT.U32.AND P1, PT, R5, R40, PT ;  /* 0x000000280500720c */ /* 0x000fe20003f24070 */
[----:B------:R-:W-:Y:S01]  /*7a40*/  @!P3 IMAD.MOV R24, RZ, RZ, -R24 ;  /* 0x000000ffff18b224 */ /* 0x000fe200078e0a18 */
[----:B------:R-:W-:Y:S01]  /*7a50*/  IABS R51, R149 ;  /* 0x0000009500337213 */ /* 0x000fe20000000000 */
[----:B------:R-:W-:Y:S01]  /*7a60*/  IMAD.HI.U32 R9, R2, R55, RZ ;  /* 0x0000003702097227 */ /* 0x000fe200078e00ff */
[----:B------:R-:W-:-:S02]  /*7a70*/  ISETP.GE.AND P3, PT, R147, RZ, PT ;  /* 0x000000ff9300720c */ /* 0x000fc40003f66270 */
[----:B------:R-:W-:Y:S01]  /*7a80*/  IABS R59, R151 ;  /* 0x00000097003b7213 */ /* 0x000fe20000000000 */
[----:B------:R-:W-:Y:S02]  /*7a90*/  VIADD R147, R4, 0x6d ;  /* 0x0000006d04937836 */ /* 0x000fe40000000000 */
[----:B------:R-:W-:-:S03]  /*7aa0*/  IMAD.HI.U32 R0, R2, R51, RZ ;  /* 0x0000003302007227 */ /* 0x000fc600078e00ff */
[----:B------:R-:W-:Y:S01]  /*7ab0*/  IABS R63, R147 ;  /* 0x00000093003f7213 */ /* 0x000fe20000000000 */
[----:B------:R-:W-:Y:S01]  /*7ac0*/  @!P4 IMAD.IADD R43, R43, 0x1, -R5 ;  /* 0x000000012b2bc824 */ /* 0x000fe200078e0a05 */
[----:B------:R-:W-:Y:S01]  /*7ad0*/  ISETP.GE.AND P4, PT, R149, RZ, PT ;  /* 0x000000ff9500720c */ /* 0x000fe20003f86270 */
[----:B------:R-:W-:Y:S02]  /*7ae0*/  IMAD.MOV R9, RZ, RZ, -R9 ;  /* 0x000000ffff097224 */ /* 0x000fe400078e0a09 */
[----:B------:R-:W-:Y:S02]  /*7af0*/  VIADD R149, R4, 0x6c ;  /* 0x0000006c04957836 */ /* 0x000fe40000000000 */
[----:B------:R-:W-:Y:S01]  /*7b00*/  @!P2 IMAD.IADD R47, R47, 0x1, -R5 ;  /* 0x000000012f2fa824 */ /* 0x000fe200078e0a05 */
[----:B------:R-:W-:Y:S01]  /*7b10*/  ISETP.GT.U32.AND P2, PT, R5, R43, PT ;  /* 0x0000002b0500720c */ /* 0x000fe20003f44070 */
[----:B------:R-:W-:Y:S01]  /*7b20*/  IMAD.MOV R0, RZ, RZ, -R0 ;  /* 0x000000ffff007224 */ /* 0x000fe200078e0a00 */
[----:B------:R-:W-:Y:S01]  /*7b30*/  IABS R67, R149 ;  /* 0x0000009500437213 */ /* 0x000fe20000000000 */
[----:B------:R-:W-:-:S04]  /*7b40*/  IMAD.HI.U32 R3, R2, R59, RZ ;  /* 0x0000003b02037227 */ /* 0x000fc800078e00ff */
[----:B------:R-:W-:Y:S02]  /*7b50*/  @!P1 IMAD.IADD R40, R40, 0x1, -R5 ;  /* 0x0000000128289824 */ /* 0x000fe400078e0a05 */
[C---:B------:R-:W-:Y:S02]  /*7b60*/  IMAD R55, R5.reuse, R9, R55 ;  /* 0x0000000905377224 */ /* 0x040fe400078e0237 */
[----:B------:R-:W-:Y:S01]  /*7b70*/  @!P0 IMAD.MOV R36, RZ, RZ, -R36 ;  /* 0x000000ffff248224 */ /* 0x000fe200078e0a24 */
[C---:B------:R-:W-:Y:S01]  /*7b80*/  ISETP.GT.U32.AND P0, PT, R5.reuse, R47, PT ;  /* 0x0000002f0500720c */ /* 0x040fe20003f04070 */
[C---:B------:R-:W-:Y:S02]  /*7b90*/  IMAD R51, R5.reuse, R0, R51 ;  /* 0x0000000005337224 */ /* 0x040fe400078e0233 */
[----:B------:R-:W-:Y:S02]  /*7ba0*/  IMAD.MOV R3, RZ, RZ, -R3 ;  /* 0x000000ffff037224 */ /* 0x000fe400078e0a03 */
[----:B------:R-:W-:Y:S01]  /*7bb0*/  IMAD.HI.U32 R0, R2, R63, RZ ;  /* 0x0000003f02007227 */ /* 0x000fe200078e00ff */
[----:B------:R-:W-:-:S03]  /*7bc0*/  ISETP.GT.U32.AND P1, PT, R5, R51, PT ;  /* 0x000000330500720c */ /* 0x000fc60003f24070 */
[----:B------:R-:W-:Y:S01]  /*7bd0*/  @!P3 IMAD.MOV R40, RZ, RZ, -R40 ;  /* 0x000000ffff28b224 */ /* 0x000fe200078e0a28 */
[C---:B------:R-:W-:Y:S01]  /*7be0*/  ISETP.GT.U32.AND P3, PT, R5.reuse, R55, PT ;  /* 0x000000370500720c */ /* 0x040fe20003f64070 */
[----:B------:R-:W-:Y:S02]  /*7bf0*/  IMAD R59, R5, R3, R59 ;  /* 0x00000003053b7224 */ /* 0x000fe400078e023b */
[----:B------:R-:W-:Y:S02]  /*7c00*/  IMAD.MOV R0, RZ, RZ, -R0 ;  /* 0x000000ffff007224 */ /* 0x000fe400078e0a00 */
[----:B------:R-:W-:-:S04]  /*7c10*/  IMAD.HI.U32 R3, R2, R67, RZ ;  /* 0x0000004302037227 */ /* 0x000fc800078e00ff */
[----:B------:R-:W-:Y:S02]  /*7c20*/  IMAD R63, R5, R0, R63 ;  /* 0x00000000053f7224 */ /* 0x000fe400078e023f */
[----:B------:R-:W-:Y:S02]  /*7c30*/  IMAD.MOV R3, RZ, RZ, -R3 ;  /* 0x000000ffff037224 */ /* 0x000fe400078e0a03 */
[----:B------:R-:W-:Y:S01]  /*7c40*/  @!P0 IMAD.IADD R47, R47, 0x1, -R5 ;  /* 0x000000012f2f8824 */ /* 0x000fe200078e0a05 */
[C---:B------:R-:W-:Y:S01]  /*7c50*/  ISETP.GT.U32.AND P0, PT, R5.reuse, R63, PT ;  /* 0x0000003f0500720c */ /* 0x040fe20003f04070 */
[----:B------:R-:W-:Y:S02]  /*7c60*/  IMAD R67, R5, R3, R67 ;  /* 0x0000000305437224 */ /* 0x000fe400078e0243 */
[--C-:B------:R-:W-:Y:S02]  /*7c70*/  @!P3 IMAD.IADD R55, R55, 0x1, -R5.reuse ;  /* 0x000000013737b824 */ /* 0x100fe400078e0a05 */
[--C-:B------:R-:W-:Y:S01]  /*7c80*/  @!P2 IMAD.IADD R43, R43, 0x1, -R5.reuse ;  /* 0x000000012b2ba824 */ /* 0x100fe200078e0a05 */
[----:B------:R-:W-:Y:S01]  /*7c90*/  ISETP.GT.U32.AND P3, PT, R5, R67, PT ;  /* 0x000000430500720c */ /* 0x000fe20003f64070 */
[----:B------:R-:W-:Y:S01]  /*7ca0*/  @!P1 IMAD.IADD R51, R51, 0x1, -R5 ;  /* 0x0000000133339824 */ /* 0x000fe200078e0a05 */
[----:B------:R-:W-:Y:S01]  /*7cb0*/  ISETP.GT.U32.AND P2, PT, R5, R59, PT ;  /* 0x0000003b0500720c */ /* 0x000fe20003f44070 */
[----:B------:R-:W-:-:S02]  /*7cc0*/  VIADD R145, R4, 0x6a ;  /* 0x0000006a04917836 */ /* 0x000fc40000000000 */
[----:B------:R-:W-:Y:S01]  /*7cd0*/  VIADD R143, R4, 0x6b ;  /* 0x0000006b048f7836 */ /* 0x000fe20000000000 */
[----:B------:R-:W-:Y:S01]  /*7ce0*/  ISETP.GT.U32.AND P1, PT, R5, R51, PT ;  /* 0x000000330500720c */ /* 0x000fe20003f24070 */
[----:B------:R-:W-:Y:S01]  /*7cf0*/  @!P0 IMAD.IADD R63, R63, 0x1, -R5 ;  /* 0x000000013f3f8824 */ /* 0x000fe200078e0a05 */
[----:B------:R-:W-:Y:S01]  /*7d00*/  IABS R0, R145 ;  /* 0x0000009100007213 */ /* 0x000fe20000000000 */
[----:B------:R-:W-:Y:S01]  /*7d10*/  @!P5 IMAD.MOV R43, RZ, RZ, -R43 ;  /* 0x000000ffff2bd224 */ /* 0x000fe200078e0a2b */
[----:B------:R-:W-:Y:S01]  /*7d20*/  IABS R71, R143 ;  /* 0x0000008f00477213 */ /* 0x000fe20000000000 */
[----:B------:R-:W-:Y:S01]  /*7d30*/  @!P6 IMAD.MOV R47, RZ, RZ, -R47 ;  /* 0x000000ffff2fe224 */ /* 0x000fe200078e0a2f */
[----:B------:R-:W-:Y:S01]  /*7d40*/  ISETP.GT.U32.AND P5, PT, R5, R55, PT ;  /* 0x000000370500720c */ /* 0x000fe20003fa4070 */
[----:B------:R-:W-:Y:S01]  /*7d50*/  @!P3 IMAD.IADD R67, R67, 0x1, -R5 ;  /* 0x000000014343b824 */ /* 0x000fe200078e0a05 */
[----:B------:R-:W-:Y:S01]  /*7d60*/  ISETP.GT.U32.AND P3, PT, R5, R63, PT ;  /* 0x0000003f0500720c */ /* 0x000fe20003f64070 */
[----:B------:R-:W-:-:S03]  /*7d70*/  IMAD.HI.U32 R3, R2, R0, RZ ;  /* 0x0000000002037227 */ /* 0x000fc600078e00ff */
[----:B------:R-:W-:Y:S01]  /*7d80*/  ISETP.GT.U32.AND P6, PT, R5, R67, PT ;  /* 0x000000430500720c */ /* 0x000fe20003fc4070 */
[----:B------:R-:W-:Y:S01]  /*7d90*/  @!P2 IMAD.IADD R59, R59, 0x1, -R5 ;  /* 0x000000013b3ba824 */ /* 0x000fe200078e0a05 */
[----:B------:R-:W-:Y:S01]  /*7da0*/  ISETP.GE.AND P2, PT, R151, RZ, PT ;  /* 0x000000ff9700720c */ /* 0x000fe20003f46270 */
[----:B------:R-:W-:Y:S02]  /*7db0*/  IMAD.MOV R3, RZ, RZ, -R3 ;  /* 0x000000ffff037224 */ /* 0x000fe400078e0a03 */
[----:B------:R-:W-:Y:S01]  /*7dc0*/  @!P1 IMAD.IADD R51, R51, 0x1, -R5 ;  /* 0x0000000133339824 */ /* 0x000fe200078e0a05 */
[----:B------:R-:W-:Y:S01]  /*7dd0*/  ISETP.GT.U32.AND P0, PT, R5, R59, PT ;  /* 0x0000003b0500720c */ /* 0x000fe20003f04070 */
[----:B------:R-:W-:Y:S01]  /*7de0*/  IMAD.HI.U32 R9, R2, R71, RZ ;  /* 0x0000004702097227 */ /* 0x000fe200078e00ff */
[----:B------:R-:W-:-:S03]  /*7df0*/  ISETP.GE.AND P1, PT, R141, RZ, PT ;  /* 0x000000ff8d00720c */ /* 0x000fc60003f26270 */
[----:B------:R-:W-:Y:S02]  /*7e00*/  IMAD R0, R5, R3, R0 ;  /* 0x0000000305007224 */ /* 0x000fe400078e0200 */
[----:B------:R-:W-:Y:S01]  /*7e10*/  @!P4 IMAD.MOV R51, RZ, RZ, -R51 ;  /* 0x000000ffff33c224 */ /* 0x000fe200078e0a33 */
[----:B------:R-:W-:Y:S01]  /*7e20*/  ISETP.GE.AND P4, PT, R147, RZ, PT ;  /* 0x000000ff9300720c */ /* 0x000fe20003f86270 */
[----:B------:R-:W-:Y:S02]  /*7e30*/  IMAD.MOV R9, RZ, RZ, -R9 ;  /* 0x000000ffff097224 */ /* 0x000fe400078e0a09 */
[C---:B------:R-:W-:Y:S02]  /*7e40*/  VIADD R151, R4.reuse, 0x69 ;  /* 0x0000006904977836 */ /* 0x040fe40000000000 */
[----:B------:R-:W-:Y:S01]  /*7e50*/  @!P3 IMAD.IADD R63, R63, 0x1, -R5 ;  /* 0x000000013f3fb824 */ /* 0x000fe200078e0a05 */
[----:B------:R-:W-:Y:S01]  /*7e60*/  ISETP.GT.U32.AND P3, PT, R5, R0, PT ;  /* 0x000000000500720c */ /* 0x000fe20003f64070 */
[----:B------:R-:W-:-:S02]  /*7e70*/  VIADD R147, R4, 0x68 ;  /* 0x0000006804937836 */ /* 0x000fc40000000000 */
[----:B------:R-:W-:Y:S01]  /*7e80*/  IMAD R71, R5, R9, R71 ;  /* 0x0000000905477224 */ /* 0x000fe200078e0247 */
[----:B------:R-:W-:Y:S01]  /*7e90*/  IABS R9, R151 ;  /* 0x0000009700097213 */ /* 0x000fe20000000000 */
[--C-:B------:R-:W-:Y:S01]  /*7ea0*/  @!P0 IMAD.IADD R59, R59, 0x1, -R5.reuse ;  /* 0x000000013b3b8824 */ /* 0x100fe200078e0a05 */
[----:B------:R-:W-:Y:S01]  /*7eb0*/  IABS R83, R147 ;  /* 0x0000009300537213 */ /* 0x000fe20000000000 */
[----:B------:R-:W-:Y:S01]  /*7ec0*/  @!P5 IMAD.IADD R55, R55, 0x1, -R5 ;  /* 0x000000013737d824 */ /* 0x000fe200078e0a05 */
[----:B------:R-:W-:Y:S01]  /*7ed0*/  ISETP.GE.AND P0, PT, R149, RZ, PT ;  /* 0x000000ff9500720c */ /* 0x000fe20003f06270 */
[----:B------:R-:W-:Y:S01]  /*7ee0*/  IMAD.MOV.U32 R79, RZ, RZ, R9 ;  /* 0x000000ffff4f7224 */ /* 0x000fe200078e0009 */
[----:B------:R-:W-:Y:S01]  /*7ef0*/  ISETP.GT.U32.AND P5, PT, R5, R71, PT ;  /* 0x000000470500720c */ /* 0x000fe20003fa4070 */
[----:B------:R-:W-:Y:S02]  /*7f00*/  VIADD R149, R4, 0x67 ;  /* 0x0000006704957836 */ /* 0x000fe40000000000 */
[----:B------:R-:W-:-:S03]  /*7f10*/  IMAD.HI.U32 R9, R2, R83, RZ ;  /* 0x0000005302097227 */ /* 0x000fc600078e00ff */
[----:B------:R-:W-:Y:S01]  /*7f20*/  IABS R3, R149 ;  /* 0x0000009500037213 */ /* 0x000fe20000000000 */
[----:B------:R-:W-:Y:S02]  /*7f30*/  @!P3 IMAD.IADD R0, R0, 0x1, -R5 ;  /* 0x000000010000b824 */ /* 0x000fe400078e0a05 */
[----:B------:R-:W-:Y:S02]  /*7f40*/  IMAD.MOV R9, RZ, RZ, -R9 ;  /* 0x000000ffff097224 */ /* 0x000fe400078e0a09 */
[----:B------:R-:W-:Y:S01]  /*7f50*/  @!P2 IMAD.MOV R59, RZ, RZ, -R59 ;  /* 0x000000ffff3ba224 */ /* 0x000fe200078e0a3b */
[C---:B------:R-:W-:Y:S01]  /*7f60*/  ISETP.GT.U32.AND P2, PT, R5.reuse, R0, PT ;  /* 0x000000000500720c */ /* 0x040fe20003f44070 */
[----:B------:R-:W-:Y:S02]  /*7f70*/  IMAD R83, R5, R9, R83 ;  /* 0x0000000905537224 */ /* 0x000fe400078e0253 */
[----:B------:R-:W-:-:S04]  /*7f80*/  IMAD.HI.U32 R9, R2, R3, RZ ;  /* 0x0000000302097227 */ /* 0x000fc800078e00ff */
[----:B------:R-:W-:-:S04]  /*7f90*/  IMAD.HI.U32 R11, R2, R79, RZ ;  /* 0x0000004f020b7227 */ /* 0x000fc800078e00ff */
[----:B------:R-:W-:Y:S02]  /*7fa0*/  IMAD.MOV R9, RZ, RZ, -R9 ;  /* 0x000000ffff097224 */ /* 0x000fe400078e0a09 */
[----:B------:R-:W-:Y:S02]  /*7fb0*/  IMAD.MOV R11, RZ, RZ, -R11 ;  /* 0x000000ffff0b7224 */ /* 0x000fe400078e0a0b */
[----:B------:R-:W-:Y:S02]  /*7fc0*/  IMAD R3, R5, R9, R3 ;  /* 0x0000000905037224 */ /* 0x000fe400078e0203 */
[----:B------:R-:W-:Y:S01]  /*7fd0*/  @!P6 IMAD.IADD R67, R67, 0x1, -R5 ;  /* 0x000000014343e824 */ /* 0x000fe200078e0a05 */
[----:B------:R-:W-:Y:S01]  /*7fe0*/  ISETP.GE.AND P6, PT, R143, RZ, PT ;  /* 0x000000ff8f00720c */ /* 0x000fe20003fc6270 */
[C---:B------:R-:W-:Y:S02]  /*7ff0*/  IMAD R79, R5.reuse, R11, R79 ;  /* 0x0000000b054f7224 */ /* 0x040fe400078e024f */
[----:B------:R-:W-:Y:S01]  /*8000*/  @!P2 IMAD.IADD R0, R0, 0x1, -R5 ;  /* 0x000000010000a824 */ /* 0x000fe200078e0a05 */
[C---:B------:R-:W-:Y:S01]  /*8010*/  ISETP.GT.U32.AND P2, PT, R5.reuse, R3, PT ;  /* 0x000000030500720c */ /* 0x040fe20003f44070 */
[----:B------:R-:W-:Y:S01]  /*8020*/  @!P0 IMAD.MOV R67, RZ, RZ, -R67 ;  /* 0x000000ffff438224 */ /* 0x000fe200078e0a43 */
[----:B------:R-:W-:Y:S01]  /*8030*/  ISETP.GT.U32.AND P3, PT, R5, R79, PT ;  /* 0x0000004f0500720c */ /* 0x000fe20003f64070 */
[----:B------:R-:W-:Y:S01]  /*8040*/  @!P5 IMAD.IADD R71, R71, 0x1, -R5 ;  /* 0x000000014747d824 */ /* 0x000fe200078e0a05 */
[----:B------:R-:W-:Y:S01]  /*8050*/  ISETP.GT.U32.AND P0, PT, R5, R83, PT ;  /* 0x000000530500720c */ /* 0x000fe20003f04070 */
[----:B------:R-:W-:Y:S01]  /*8060*/  @!P1 IMAD.MOV R55, RZ, RZ, -R55 ;  /* 0x000000ffff379224 */ /* 0x000fe200078e0a37 */
[----:B------:R-:W-:Y:S01]  /*8070*/  ISETP.GE.AND P5, PT, R145, RZ, PT ;  /* 0x000000ff9100720c */ /* 0x000fe20003fa6270 */
[----:B------:R-:W-:Y:S01]  /*8080*/  @!P4 IMAD.MOV R63, RZ, RZ, -R63 ;  /* 0x000000ffff3fc224 */ /* 0x000fe200078e0a3f */
[----:B------:R-:W-:Y:S01]  /*8090*/  ISETP.GT.U32.AND P1, PT, R5, R71, PT ;  /* 0x000000470500720c */ /* 0x000fe20003f24070 */
[----:B------:R-:W-:Y:S01]  /*80a0*/  IMAD.MOV.U32 R75, RZ, RZ, R0 ;  /* 0x000000ffff4b7224 */ /* 0x000fe200078e0000 */
[----:B------:R-:W-:Y:S01]  /*80b0*/  ISETP.GE.AND P4, PT, R151, RZ, PT ;  /* 0x000000ff9700720c */ /* 0x000fe20003f86270 */
[----:B------:R-:W-:-:S02]  /*80c0*/  VIADD R151, R4, 0x66 ;  /* 0x0000006604977836 */ /* 0x000fc40000000000 */
[--C-:B------:R-:W-:Y:S02]  /*80d0*/  @!P2 IMAD.IADD R3, R3, 0x1, -R5.reuse ;  /* 0x000000010303a824 */ /* 0x100fe400078e0a05 */
[--C-:B------:R-:W-:Y:S01]  /*80e0*/  @!P3 IMAD.IADD R79, R79, 0x1, -R5.reuse ;  /* 0x000000014f4fb824 */ /* 0x100fe200078e0a05 */
[----:B------:R-:W-:Y:S01]  /*80f0*/  IABS R9, R151 ;  /* 0x0000009700097213 */ /* 0x000fe20000000000 */
[----:B------:R-:W-:Y:S01]  /*8100*/  @!P0 IMAD.IADD R83, R83, 0x1, -R5 ;  /* 0x0000000153538824 */ /* 0x000fe200078e0a05 */
[----:B------:R-:W-:Y:S01]  /*8110*/  ISETP.GE.AND P3, PT, R149, RZ, PT ;  /* 0x000000ff9500720c */ /* 0x000fe20003f66270 */
[----:B------:R-:W-:Y:S01]  /*8120*/  VIADD R149, R4, 0x64 ;  /* 0x0000006404957836 */ /* 0x000fe20000000000 */
[C---:B------:R-:W-:Y:S01]  /*8130*/  ISETP.GT.U32.AND P2, PT, R5.reuse, R3, PT ;  /* 0x000000030500720c */ /* 0x040fe20003f44070 */
[----:B------:R-:W-:Y:S01]  /*8140*/  @!P5 IMAD.MOV R75, RZ, RZ, -R75 ;  /* 0x000000ffff4bd224 */ /* 0x000fe200078e0a4b */
[----:B------:R-:W-:Y:S01]  /*8150*/  ISETP.GT.U32.AND P5, PT, R5, R83, PT ;  /* 0x000000530500720c */ /* 0x000fe20003fa4070 */
[----:B------:R-:W-:Y:S01]  /*8160*/  IMAD.HI.U32 R91, R2, R9, RZ ;  /* 0x00000009025b7227 */ /* 0x000fe200078e00ff */
[----:B------:R-:W-:-:S02]  /*8170*/  IABS R99, R149 ;  /* 0x0000009500637213 */ /* 0x000fc40000000000 */
[----:B------:R-:W-:Y:S01]  /*8180*/  ISETP.GE.AND P0, PT, R151, RZ, PT ;  /* 0x000000ff9700720c */ /* 0x000fe20003f06270 */
[----:B------:R-:W-:Y:S01]  /*8190*/  @!P1 IMAD.IADD R71, R71, 0x1, -R5 ;  /* 0x0000000147479824 */ /* 0x000fe200078e0a05 */
[----:B------:R-:W-:Y:S01]  /*81a0*/  ISETP.GE.AND P1, PT, R147, RZ, PT ;  /* 0x000000ff9300720c */ /* 0x000fe20003f26270 */
[----:B------:R-:W-:Y:S02]  /*81b0*/  VIADD R147, R4, 0x65 ;  /* 0x0000006504937836 */ /* 0x000fe40000000000 */
[----:B------:R-:W-:Y:S02]  /*81c0*/  IMAD.MOV R91, RZ, RZ, -R91 ;  /* 0x000000ffff5b7224 */ /* 0x000fe400078e0a5b */
[----:B------:R-:W-:Y:S01]  /*81d0*/  IMAD.HI.U32 R0, R2, R99, RZ ;  /* 0x0000006302007227 */ /* 0x000fe200078e00ff */
[----:B------:R-:W-:-:S03]  /*81e0*/  IABS R95, R147 ;  /* 0x00000093005f7213 */ /* 0x000fc60000000000 */
[----:B------:R-:W-:Y:S02]  /*81f0*/  IMAD R91, R5, R91, R9 ;  /* 0x0000005b055b7224 */ /* 0x000fe400078e0209 */
[----:B------:R-:W-:Y:S02]  /*8200*/  IMAD.MOV R0, RZ, RZ, -R0 ;  /* 0x000000ffff007224 */ /* 0x000fe400078e0a00 */
[--C-:B------:R-:W-:Y:S01]  /*8210*/  @!P2 IMAD.IADD R3, R3, 0x1, -R5.reuse ;  /* 0x000000010303a824 */ /* 0x100fe200078e0a05 */
[----:B------:R-:W-:Y:S01]  /*8220*/  ISETP.GE.AND P2, PT, R149, RZ, PT ;  /* 0x000000ff9500720c */ /* 0x000fe20003f46270 */
[----:B------:R-:W-:Y:S01]  /*8230*/  @!P5 IMAD.IADD R83, R83, 0x1, -R5 ;  /* 0x000000015353d824 */ /* 0x000fe200078e0a05 */
[C---:B------:R-:W-:Y:S01]  /*8240*/  ISETP.GT.U32.AND P5, PT, R5.reuse, R91, PT ;  /* 0x0000005b0500720c */ /* 0x040fe20003fa4070 */
[----:B------:R-:W-:Y:S01]  /*8250*/  @!P6 IMAD.MOV R71, RZ, RZ, -R71 ;  /* 0x000000ffff47e224 */ /* 0x000fe200078e0a47 */
[----:B------:R-:W-:Y:S01]  /*8260*/  ISETP.GT.U32.AND P6, PT, R5, R79, PT ;  /* 0x0000004f0500720c */ /* 0x000fe20003fc4070 */
[----:B------:R-:W-:-:S04]  /*8270*/  IMAD.HI.U32 R9, R2, R95, RZ ;  /* 0x0000005f02097227 */ /* 0x000fc800078e00ff */
[C---:B------:R-:W-:Y:S02]  /*8280*/  IMAD R99, R5.reuse, R0, R99 ;  /* 0x0000000005637224 */ /* 0x040fe400078e0263 */
[----:B------:R-:W-:Y:S02]  /*8290*/  IMAD.MOV.U32 R87, RZ, RZ, R3 ;  /* 0x000000ffff577224 */ /* 0x000fe400078e0003 */
[----:B------:R-:W-:Y:S02]  /*82a0*/  IMAD.MOV R9, RZ, RZ, -R9 ;  /* 0x000000ffff097224 */ /* 0x000fe400078e0a09 */
[----:B------:R-:W-:Y:S01]  /*82b0*/  @!P3 IMAD.MOV R87, RZ, RZ, -R87 ;  /* 0x000000ffff57b224 */ /* 0x000fe200078e0a57 */
[----:B------:R-:W-:Y:S01]  /*82c0*/  ISETP.GT.U32.AND P3, PT, R5, R99, PT ;  /* 0x000000630500720c */ /* 0x000fe20003f64070 */
[C---:B------:R-:W-:Y:S02]  /*82d0*/  VIADD R143, R4.reuse, 0x62 ;  /* 0x00000062048f7836 */ /* 0x040fe40000000000 */
[----:B------:R-:W-:-:S02]  /*82e0*/  VIADD R151, R4, 0x63 ;  /* 0x0000006304977836 */ /* 0x000fc40000000000 */
[----:B------:R-:W-:Y:S01]  /*82f0*/  IMAD R95, R5, R9, R95 ;  /* 0x00000009055f7224 */ /* 0x000fe200078e025f */
[----:B------:R-:W-:Y:S01]  /*8300*/  IABS R106, R143 ;  /* 0x0000008f006a7213 */ /* 0x000fe20000000000 */
[----:B------:R-:W-:Y:S01]  /*8310*/  @!P5 IMAD.IADD R91, R91, 0x1, -R5 ;  /* 0x000000015b5bd824 */ /* 0x000fe200078e0a05 */
[----:B------:R-:W-:Y:S01]  /*8320*/  IABS R103, R151 ;  /* 0x0000009700677213 */ /* 0x000fe20000000000 */
[----:B------:R-:W-:Y:S01]  /*8330*/  @!P1 IMAD.MOV R83, RZ, RZ, -R83 ;  /* 0x000000ffff539224 */ /* 0x000fe200078e0a53 */
[----:B------:R-:W-:Y:S01]  /*8340*/  ISETP.GT.U32.AND P5, PT, R5, R95, PT ;  /* 0x0000005f0500720c */ /* 0x000fe20003fa4070 */
[C---:B------:R-:W-:Y:S01]  /*8350*/  VIADD R145, R4.reuse, 0x61 ;  /* 0x0000006104917836 */ /* 0x040fe20000000000 */
[----:B------:R-:W-:Y:S01]  /*8360*/  ISETP.GE.AND P1, PT, R151, RZ, PT ;  /* 0x000000ff9700720c */ /* 0x000fe20003f26270 */
[----:B------:R-:W-:Y:S01]  /*8370*/  @!P6 IMAD.IADD R79, R79, 0x1, -R5 ;  /* 0x000000014f4fe824 */ /* 0x000fe200078e0a05 */
[----:B------:R-:W-:Y:S01]  /*8380*/  ISETP.GE.AND P6, PT, R147, RZ, PT ;  /* 0x000000ff9300720c */ /* 0x000fe20003fc6270 */
[----:B------:R-:W-:Y:S01]  /*8390*/  VIADD R151, R4, 0x60 ;  /* 0x0000006004977836 */ /* 0x000fe20000000000 */
[----:B------:R-:W-:Y:S01]  /*83a0*/  IABS R110, R145 ;  /* 0x00000091006e7213 */ /* 0x000fe20000000000 */
[----:B------:R-:W-:-:S03]  /*83b0*/  IMAD.HI.U32 R9, R2, R106, RZ ;  /* 0x0000006a02097227 */ /* 0x000fc600078e00ff */
[----:B------:R-:W-:Y:S01]  /*83c0*/  IABS R114, R151 ;  /* 0x0000009700727213 */ /* 0x000fe20000000000 */
[----:B------:R-:W-:Y:S01]  /*83d0*/  @!P4 IMAD.MOV R79, RZ, RZ, -R79 ;  /* 0x000000ffff4fc224 */ /* 0x000fe200078e0a4f */
[----:B------:R-:W-:Y:S01]  /*83e0*/  ISETP.GT.U32.AND P4, PT, R5, R91, PT ;  /* 0x0000005b0500720c */ /* 0x000fe20003f84070 */
[----:B------:R-:W-:Y:S02]  /*83f0*/  @!P3 IMAD.IADD R99, R99, 0x1, -R5 ;  /* 0x000000016363b824 */ /* 0x000fe400078e0a05 */
[----:B------:R-:W-:Y:S02]  /*8400*/  IMAD.MOV R9, RZ, RZ, -R9 ;  /* 0x000000ffff097224 */ /* 0x000fe400078e0a09 */
[----:B------:R-:W-:Y:S01]  /*8410*/  IMAD.HI.U32 R3, R2, R110, RZ ;  /* 0x0000006e02037227 */ /* 0x000fe200078e00ff */
[----:B------:R-:W-:-:S03]  /*8420*/  ISETP.GT.U32.AND P3, PT, R5, R99, PT ;  /* 0x000000630500720c */ /* 0x000fc60003f64070 */
[----:B------:R-:W-:Y:S02]  /*8430*/  IMAD R106, R5, R9, R106 ;  /* 0x00000009056a7224 */ /* 0x000fe400078e026a */
[----:B------:R-:W-:-:S04]  /*8440*/  IMAD.HI.U32 R9, R2, R114, RZ ;  /* 0x0000007202097227 */ /* 0x000fc800078e00ff */
[----:B------:R-:W-:Y:S02]  /*8450*/  @!P5 IMAD.IADD R95, R95, 0x1, -R5 ;  /* 0x000000015f5fd824 */ /* 0x000fe400078e0a05 */
[----:B------:R-:W-:Y:S02]  /*8460*/  IMAD.MOV R11, RZ, RZ, -R3 ;  /* 0x000000ffff0b7224 */ /* 0x000fe400078e0a03 */
[----:B------:R-:W-:Y:S01]  /*8470*/  IMAD.MOV R3, RZ, RZ, -R9 ;  /* 0x000000ffff037224 */ /* 0x000fe200078e0a09 */
[----:B------:R-:W-:Y:S01]  /*8480*/  ISETP.GT.U32.AND P5, PT, R5, R95, PT ;  /* 0x0000005f0500720c */ /* 0x000fe20003fa4070 */
[----:B------:R-:W-:Y:S02]  /*8490*/  @!P4 IMAD.IADD R91, R91, 0x1, -R5 ;  /* 0x000000015b5bc824 */ /* 0x000fe400078e0a05 */
[----:B------:R-:W-:Y:S02]  /*84a0*/  IMAD R114, R5, R3, R114 ;  /* 0x0000000305727224 */ /* 0x000fe400078e0272 */
[----:B------:R-:W-:-:S04]  /*84b0*/  IMAD.HI.U32 R0, R2, R103, RZ ;  /* 0x0000006702007227 */ /* 0x000fc800078e00ff */
[----:B------:R-:W-:Y:S01]  /*84c0*/  @!P0 IMAD.MOV R91, RZ, RZ, -R91 ;  /* 0x000000ffff5b8224 */ /* 0x000fe200078e0a5b */
[----:B------:R-:W-:Y:S01]  /*84d0*/  ISETP.GT.U32.AND P0, PT, R5, R106, PT ;  /* 0x0000006a0500720c */ /* 0x000fe20003f04070 */
[----:B------:R-:W-:Y:S01]  /*84e0*/  @!P3 IMAD.IADD R99, R99, 0x1, -R5 ;  /* 0x000000016363b824 */ /* 0x000fe200078e0a05 */
[C---:B------:R-:W-:Y:S01]  /*84f0*/  ISETP.GT.U32.AND P3, PT, R5.reuse, R114, PT ;  /* 0x000000720500720c */ /* 0x040fe20003f64070 */
[----:B------:R-:W-:Y:S02]  /*8500*/  IMAD.MOV R0, RZ, RZ, -R0 ;  /* 0x000000ffff007224 */ /* 0x000fe400078e0a00 */
[C---:B------:R-:W-:Y:S02]  /*8510*/  VIADD R147, R4.reuse, 0x5f ;  /* 0x0000005f04937836 */ /* 0x040fe40000000000 */
[C---:B------:R-:W-:Y:S02]  /*8520*/  IMAD R110, R5.reuse, R11, R110 ;  /* 0x0000000b056e7224 */ /* 0x040fe400078e026e */
[----:B------:R-:W-:Y:S01]  /*8530*/  IMAD R103, R5, R0, R103 ;  /* 0x0000000005677224 */ /* 0x000fe200078e0267 */
[----:B------:R-:W-:Y:S01]  /*8540*/  IABS R0, R147 ;  /* 0x0000009300007213 */ /* 0x000fe20000000000 */
[----:B------:R-:W-:Y:S01]  /*8550*/  @!P5 IMAD.IADD R95, R95, 0x1, -R5 ;  /* 0x000000015f5fd824 */ /* 0x000fe200078e0a05 */
[C---:B------:R-:W-:Y:S01]  /*8560*/  ISETP.GT.U32.AND P5, PT, R5.reuse, R110, PT ;  /* 0x0000006e0500720c */ /* 0x040fe20003fa4070 */
[----:B------:R-:W-:Y:S01]  /*8570*/  VIADD R149, R4, 0x5e ;  /* 0x0000005e04957836 */ /* 0x000fe20000000000 */
[----:B------:R-:W-:Y:S01]  /*8580*/  ISETP.GT.U32.AND P4, PT, R5, R103, PT ;  /* 0x000000670500720c */ /* 0x000fe20003f84070 */
[----:B------:R-:W-:-:S03]  /*8590*/  IMAD.HI.U32 R3, R2, R0, RZ ;  /* 0x0000000002037227 */ /* 0x000fc600078e00ff */
[----:B------:R-:W-:Y:S01]  /*85a0*/  IABS R122, R149 ;  /* 0x00000095007a7213 */ /* 0x000fe20000000000 */
[--C-:B------:R-:W-:Y:S02]  /*85b0*/  @!P0 IMAD.IADD R106, R106, 0x1, -R5.reuse ;  /* 0x000000016a6a8824 */ /* 0x100fe400078e0a05 */
[----:B------:R-:W-:Y:S02]  /*85c0*/  @!P3 IMAD.IADD R114, R114, 0x1, -R5 ;  /* 0x000000017272b824 */ /* 0x000fe400078e0a05 */
[----:B------:R-:W-:Y:S01]  /*85d0*/  IMAD.MOV R3, RZ, RZ, -R3 ;  /* 0x000000ffff037224 */ /* 0x000fe200078e0a03 */
[C---:B------:R-:W-:Y:S01]  /*85e0*/  ISETP.GT.U32.AND P0, PT, R5.reuse, R106, PT ;  /* 0x0000006a0500720c */ /* 0x040fe20003f04070 */
[----:B------:R-:W-:Y:S01]  /*85f0*/  @!P2 IMAD.MOV R99, RZ, RZ, -R99 ;  /* 0x000000ffff63a224 */ /* 0x000fe200078e0a63 */
[C---:B------:R-:W-:Y:S01]  /*8600*/  ISETP.GT.U32.AND P2, PT, R5.reuse, R114, PT ;  /* 0x000000720500720c */ /* 0x040fe20003f44070 */
[----:B------:R-:W-:Y:S02]  /*8610*/  IMAD R118, R5, R3, R0 ;  /* 0x0000000305767224 */ /* 0x000fe400078e0200 */
[----:B------:R-:W-:-:S04]  /*8620*/  IMAD.HI.U32 R3, R2, R122, RZ ;  /* 0x0000007a02037227 */ /* 0x000fc800078e00ff */
[----:B------:R-:W-:Y:S01]  /*8630*/  @!P5 IMAD.IADD R110, R110, 0x1, -R5 ;  /* 0x000000016e6ed824 */ /* 0x000fe200078e0a05 */
[----:B------:R-:W-:Y:S01]  /*8640*/  ISETP.GE.AND P5, PT, R151, RZ, PT ;  /* 0x000000ff9700720c */ /* 0x000fe20003fa6270 */
[----:B------:R-:W-:Y:S02]  /*8650*/  IMAD.MOV R3, RZ, RZ, -R3 ;  /* 0x000000ffff037224 */ /* 0x000fe400078e0a03 */
[--C-:B------:R-:W-:Y:S01]  /*8660*/  @!P0 IMAD.IADD R106, R106, 0x1, -R5.reuse ;  /* 0x000000016a6a8824 */ /* 0x100fe200078e0a05 */
[C---:B------:R-:W-:Y:S01]  /*8670*/  ISETP.GT.U32.AND P3, PT, R5.reuse, R110, PT ;  /* 0x0000006e0500720c */ /* 0x040fe20003f64070 */
[C---:B------:R-:W-:Y:S01]  /*8680*/  IMAD R122, R5.reuse, R3, R122 ;  /* 0x00000003057a7224 */ /* 0x040fe200078e027a */
[C---:B------:R-:W-:Y:S01]  /*8690*/  ISETP.GT.U32.AND P0, PT, R5.reuse, R118, PT ;  /* 0x000000760500720c */ /* 0x040fe20003f04070 */
[--C-:B------:R-:W-:Y:S02]  /*86a0*/  @!P2 IMAD.IADD R114, R114, 0x1, -R5.reuse ;  /* 0x000000017272a824 */ /* 0x100fe400078e0a05 */
[----:B------:R-:W-:Y:S01]  /*86b0*/  VIADD R151, R4, 0x5d ;  /* 0x0000005d04977836 */ /* 0x000fe20000000000 */
[----:B------:R-:W-:Y:S01]  /*86c0*/  ISETP.GT.U32.AND P2, PT, R5, R122, PT ;  /* 0x0000007a0500720c */ /* 0x000fe20003f44070 */
[----:B------:R-:W-:-:S02]  /*86d0*/  @!P4 IMAD.IADD R103, R103, 0x1, -R5 ;  /* 0x000000016767c824 */ /* 0x000fc400078e0a05 */
[----:B------:R-:W-:Y:S01]  /*86e0*/  @!P6 IMAD.MOV R95, RZ, RZ, -R95 ;  /* 0x000000ffff5fe224 */ /* 0x000fe200078e0a5f */
[----:B------:R-:W-:Y:S01]  /*86f0*/  IABS R0, R151 ;  /* 0x0000009700007213 */ /* 0x000fe20000000000 */
[----:B------:R-:W-:Y:S01]  /*8700*/  @!P5 IMAD.MOV R114, RZ, RZ, -R114 ;  /* 0x000000ffff72d224 */ /* 0x000fe200078e0a72 */
[----:B------:R-:W-:Y:S01]  /*8710*/  ISETP.GT.U32.AND P4, PT, R5, R103, PT ;  /* 0x000000670500720c */ /* 0x000fe20003f84070 */
[----:B------:R-:W-:Y:S01]  /*8720*/  @!P3 IMAD.IADD R110, R110, 0x1, -R5 ;  /* 0x000000016e6eb824 */ /* 0x000fe200078e0a05 */
[----:B------:R-:W-:Y:S01]  /*8730*/  ISETP.GE.AND P3, PT, R151, RZ, PT ;  /* 0x000000ff9700720c */ /* 0x000fe20003f66270 */
[----:B------:R-:W-:Y:S01]  /*8740*/  VIADD R151, R4, 0x5c ;  /* 0x0000005c04977836 */ /* 0x000fe20000000000 */
[----:B------:R-:W-:Y:S01]  /*8750*/  ISETP.GE.AND P6, PT, R143, RZ, PT ;  /* 0x000000ff8f00720c */ /* 0x000fe20003fc6270 */
[----:B------:R-:W-:-:S03]  /*8760*/  IMAD.HI.U32 R3, R2, R0, RZ ;  /* 0x0000000002037227 */ /* 0x000fc600078e00ff */
[----:B------:R-:W-:Y:S01]  /*8770*/  IABS R130, R151 ;  /* 0x0000009700827213 */ /* 0x000fe20000000000 */
[--C-:B------:R-:W-:Y:S02]  /*8780*/  @!P0 IMAD.IADD R118, R118, 0x1, -R5.reuse ;  /* 0x0000000176768824 */ /* 0x100fe400078e0a05 */
[----:B------:R-:W-:Y:S02]  /*8790*/  @!P2 IMAD.IADD R122, R122, 0x1, -R5 ;  /* 0x000000017a7aa824 */ /* 0x000fe400078e0a05 */
[----:B------:R-:W-:Y:S01]  /*87a0*/  IMAD.MOV R3, RZ, RZ, -R3 ;  /* 0x000000ffff037224 */ /* 0x000fe200078e0a03 */
[----:B------:R-:W-:Y:S01]  /*87b0*/  ISETP.GT.U32.AND P0, PT, R5, R118, PT ;  /* 0x000000760500720c */ /* 0x000fe20003f04070 */
[----:B------:R-:W-:Y:S01]  /*87c0*/  @!P4 IMAD.IADD R103, R103, 0x1, -R5 ;  /* 0x000000016767c824 */ /* 0x000fe200078e0a05 */
[C---:B------:R-:W-:Y:S01]  /*87d0*/  ISETP.GT.U32.AND P2, PT, R5.reuse, R122, PT ;  /* 0x0000007a0500720c */ /* 0x040fe20003f44070 */
[----:B------:R-:W-:Y:S01]  /*87e0*/  IMAD R126, R5, R3, R0 ;  /* 0x00000003057e7224 */ /* 0x000fe200078e0200 */
[----:B------:R-:W-:Y:S01]  /*87f0*/  ISETP.GE.AND P4, PT, R145, RZ, PT ;  /* 0x000000ff9100720c */ /* 0x000fe20003f86270 */
[----:B------:R-:W-:-:S04]  /*8800*/  IMAD.HI.U32 R0, R2, R130, RZ ;  /* 0x0000008202007227 */ /* 0x000fc800078e00ff */
[----:B------:R-:W-:Y:S02]  /*8810*/  IMAD.MOV R0, RZ, RZ, -R0 ;  /* 0x000000ffff007224 */ /* 0x000fe400078e0a00 */
[----:B------:R-:W-:Y:S01]  /*8820*/  @!P1 IMAD.MOV R103, RZ, RZ, -R103 ;  /* 0x000000ffff679224 */ /* 0x000fe200078e0a67 */
[----:B------:R-:W-:Y:S01]  /*8830*/  ISETP.GE.AND P1, PT, R147, RZ, PT ;  /* 0x000000ff9300720c */ /* 0x000fe20003f26270 */
[C---:B------:R-:W-:Y:S02]  /*8840*/  IMAD R130, R5.reuse, R0, R130 ;  /* 0x0000000005827224 */ /* 0x040fe400078e0282 */
[--C-:B------:R-:W-:Y:S01]  /*8850*/  @!P0 IMAD.IADD R118, R118, 0x1, -R5.reuse ;  /* 0x0000000176768824 */ /* 0x100fe200078e0a05 */
[C---:B------:R-:W-:Y:S01]  /*8860*/  ISETP.GT.U32.AND P0, PT, R5.reuse, R126, PT ;  /* 0x0000007e0500720c */ /* 0x040fe20003f04070 */
[----:B------:R-:W-:Y:S01]  /*8870*/  @!P2 IMAD.IADD R122, R122, 0x1, -R5 ;  /* 0x000000017a7aa824 */ /* 0x000fe200078e0a05 */
[----:B------:R-:W-:Y:S01]  /*8880*/  ISETP.GT.U32.AND P2, PT, R5, R130, PT ;  /* 0x000000820500720c */ /* 0x000fe20003f44070 */
[----:B------:R-:W-:-:S02]  /*8890*/  VIADD R147, R4, 0x59 ;  /* 0x0000005904937836 */ /* 0x000fc40000000000 */
[----:B------:R-:W-:Y:S01]  /*88a0*/  @!P4 IMAD.MOV R110, RZ, RZ, -R110 ;  /* 0x000000ffff6ec224 */ /* 0x000fe200078e0a6e */
[----:B------:R-:W-:Y:S01]  /*88b0*/  ISETP.GE.AND P4, PT, R151, RZ, PT ;  /* 0x000000ff9700720c */ /* 0x000fe20003f86270 */
[----:B------:R-:W-:Y:S01]  /*88c0*/  @!P6 IMAD.MOV R106, RZ, RZ, -R106 ;  /* 0x000000ffff6ae224 */ /* 0x000fe200078e0a6a */
[----:B------:R-:W-:Y:S01]  /*88d0*/  IABS R141, R147 ;  /* 0x00000093008d7213 */ /* 0x000fe20000000000 */
[C---:B------:R-:W-:Y:S01]  /*88e0*/  VIADD R151, R4.reuse, 0x5b ;  /* 0x0000005b04977836 */ /* 0x040fe20000000000 */
[----:B------:R-:W-:Y:S01]  /*88f0*/  ISETP.GE.AND P6, PT, R149, RZ, PT ;  /* 0x000000ff9500720c */ /* 0x000fe20003fc6270 */
[----:B------:R-:W-:Y:S02]  /*8900*/  VIADD R143, R4, 0x58 ;  /* 0x00000058048f7836 */ /* 0x000fe40000000000 */
[----:B------:R-:W-:Y:S01]  /*8910*/  IMAD.HI.U32 R3, R2, R141, RZ ;  /* 0x0000008d02037227 */ /* 0x000fe200078e00ff */
[----:B------:R-:W-:Y:S02]  /*8920*/  IABS R134, R151 ;  /* 0x0000009700867213 */ /* 0x000fe40000000000 */
[----:B------:R-:W-:Y:S01]  /*8930*/  IABS R145, R143 ;  /* 0x0000008f00917213 */ /* 0x000fe20000000000 */
[--C-:B------:R-:W-:Y:S01]  /*8940*/  @!P0 IMAD.IADD R126, R126, 0x1, -R5.reuse ;  /* 0x000000017e7e8824 */ /* 0x100fe200078e0a05 */
[----:B------:R-:W-:Y:S01]  /*8950*/  ISETP.GE.AND P5, PT, R151, RZ, PT ;  /* 0x000000ff9700720c */ /* 0x000fe20003fa6270 */
[----:B------:R-:W-:-:S02]  /*8960*/  @!P2 IMAD.IADD R130, R130, 0x1, -R5 ;  /* 0x000000018282a824 */ /* 0x000fc400078e0a05 */
[----:B------:R-:W-:Y:S01]  /*8970*/  IMAD.MOV R3, RZ, RZ, -R3 ;  /* 0x000000ffff037224 */ /* 0x000fe200078e0a03 */
[C---:B------:R-:W-:Y:S01]  /*8980*/  ISETP.GT.U32.AND P0, PT, R5.reuse, R126, PT ;  /* 0x0000007e0500720c */ /* 0x040fe20003f04070 */
[----:B------:R-:W-:Y:S01]  /*8990*/  IMAD.HI.U32 R11, R2, R134, RZ ;  /* 0x00000086020b7227 */ /* 0x000fe200078e00ff */
[----:B------:R-:W-:-:S03]  /*89a0*/  ISETP.GT.U32.AND P2, PT, R5, R130, PT ;  /* 0x000000820500720c */ /* 0x000fc60003f44070 */
[----:B------:R-:W-:-:S04]  /*89b0*/  IMAD.HI.U32 R0, R2, R145, RZ ;  /* 0x0000009102007227 */ /* 0x000fc800078e00ff */
[----:B------:R-:W-:Y:S02]  /*89c0*/  IMAD R141, R5, R3, R141 ;  /* 0x00000003058d7224 */ /* 0x000fe400078e028d */
[----:B------:R-:W-:-:S04]  /*89d0*/  IMAD.HI.U32 R9, R2, R137, RZ ;  /* 0x0000008902097227 */ /* 0x000fc800078e00ff */
[----:B------:R-:W-:Y:S02]  /*89e0*/  IMAD.MOV R11, RZ, RZ, -R11 ;  /* 0x000000ffff0b7224 */ /* 0x000fe400078e0a0b */
[----:B------:R-:W-:Y:S02]  /*89f0*/  IMAD.MOV R0, RZ, RZ, -R0 ;  /* 0x000000ffff007224 */ /* 0x000fe400078e0a00 */
[----:B------:R-:W-:Y:S01]  /*8a00*/  @!P6 IMAD.MOV R122, RZ, RZ, -R122 ;  /* 0x000000ffff7ae224 */ /* 0x000fe200078e0a7a */
[C---:B------:R-:W-:Y:S01]  /*8a10*/  ISETP.GT.U32.AND P6, PT, R5.reuse, R141, PT ;  /* 0x0000008d0500720c */ /* 0x040fe20003fc4070 */
[----:B------:R-:W-:Y:S02]  /*8a20*/  VIADD R151, R4, 0x57 ;  /* 0x0000005704977836 */ /* 0x000fe40000000000 */
[----:B------:R-:W-:Y:S02]  /*8a30*/  IMAD.MOV R9, RZ, RZ, -R9 ;  /* 0x000000ffff097224 */ /* 0x000fe400078e0a09 */
[C---:B------:R-:W-:Y:S01]  /*8a40*/  IMAD R134, R5.reuse, R11, R134 ;  /* 0x0000000b05867224 */ /* 0x040fe200078e0286 */
[----:B------:R-:W-:Y:S01]  /*8a50*/  IABS R149, R151 ;  /* 0x0000009700957213 */ /* 0x000fe20000000000 */
[----:B------:R-:W-:-:S02]  /*8a60*/  IMAD R145, R5, R0, R145 ;  /* 0x0000000005917224 */ /* 0x000fc400078e0291 */
[C---:B------:R-:W-:Y:S02]  /*8a70*/  IMAD R137, R5.reuse, R9, R137 ;  /* 0x0000000905897224 */ /* 0x040fe400078e0289 */
[--C-:B------:R-:W-:Y:S01]  /*8a80*/  @!P0 IMAD.IADD R126, R126, 0x1, -R5.reuse ;  /* 0x000000017e7e8824 */ /* 0x100fe200078e0a05 */
[C---:B------:R-:W-:Y:S01]  /*8a90*/  ISETP.GT.U32.AND P0, PT, R5.reuse, R134, PT ;  /* 0x000000860500720c */ /* 0x040fe20003f04070 */
[----:B------:R-:W-:Y:S01]  /*8aa0*/  @!P2 IMAD.IADD R130, R130, 0x1, -R5 ;  /* 0x000000018282a824 */ /* 0x000fe200078e0a05 */
[----:B------:R-:W-:Y:S01]  /*8ab0*/  ISETP.GT.U32.AND P2, PT, R5, R145, PT ;  /* 0x000000910500720c */ /* 0x000fe20003f44070 */
[----:B------:R-:W-:-:S04]  /*8ac0*/  IMAD.HI.U32 R0, R2, R149, RZ ;  /* 0x0000009502007227 */ /* 0x000fc800078e00ff */
[----:B------:R-:W-:Y:S01]  /*8ad0*/  @!P1 IMAD.MOV R118, RZ, RZ, -R118 ;  /* 0x000000ffff769224 */ /* 0x000fe200078e0a76 */
[----:B------:R-:W-:Y:S01]  /*8ae0*/  ISETP.GT.U32.AND P1, PT, R5, R137, PT ;  /* 0x000000890500720c */ /* 0x000fe20003f24070 */
[----:B------:R-:W-:Y:S02]  /*8af0*/  @!P6 IMAD.IADD R141, R141, 0x1, -R5 ;  /* 0x000000018d8de824 */ /* 0x000fe400078e0a05 */
[----:B------:R-:W-:Y:S02]  /*8b00*/  IMAD.MOV R0, RZ, RZ, -R0 ;  /* 0x000000ffff007224 */ /* 0x000fe400078e0a00 */
[----:B------:R-:W-:Y:S01]  /*8b10*/  @!P4 IMAD.MOV R130, RZ, RZ, -R130 ;  /* 0x000000ffff82c224 */ /* 0x000fe200078e0a82 */
[C---:B------:R-:W-:Y:S01]  /*8b20*/  ISETP.GT.U32.AND P4, PT, R5.reuse, R141, PT ;  /* 0x0000008d0500720c */ /* 0x040fe20003f84070 */
[----:B------:R-:W-:Y:S02]  /*8b30*/  IMAD R149, R5, R0, R149 ;  /* 0x0000000005957224 */ /* 0x000fe400078e0295 */
[----:B------:R-:W-:-:S04]  /*8b40*/  IMAD.HI.U32 R0, R2, R153, RZ ;  /* 0x0000009902007227 */ /* 0x000fc800078e00ff */
[--C-:B------:R-:W-:Y:S01]  /*8b50*/  @!P0 IMAD.IADD R134, R134, 0x1, -R5.reuse ;  /* 0x0000000186868824 */ /* 0x100fe200078e0a05 */
[----:B------:R-:W-:Y:S01]  /*8b60*/  ISETP.GE.AND P0, PT, R147, RZ, PT ;  /* 0x000000ff9300720c */ /* 0x000fe20003f06270 */
[--C-:B------:R-:W-:Y:S02]  /*8b70*/  @!P2 IMAD.IADD R145, R145, 0x1, -R5.reuse ;  /* 0x000000019191a824 */ /* 0x100fe400078e0a05 */
[----:B------:R-:W-:Y:S02]  /*8b80*/  IMAD.MOV R0, RZ, RZ, -R0 ;  /* 0x000000ffff007224 */ /* 0x000fe400078e0a00 */
[----:B------:R-:W-:Y:S01]  /*8b90*/  @!P1 IMAD.IADD R137, R137, 0x1, -R5 ;  /* 0x0000000189899824 */ /* 0x000fe200078e0a05 */
[C---:B------:R-:W-:Y:S01]  /*8ba0*/  ISETP.GT.U32.AND P1, PT, R5.reuse, R134, PT ;  /* 0x000000860500720c */ /* 0x040fe20003f24070 */
[C---:B------:R-:W-:Y:S01]  /*8bb0*/  IMAD R153, R5.reuse, R0, R153 ;  /* 0x0000000005997224 */ /* 0x040fe200078e0299 */
[----:B------:R-:W-:Y:S01]  /*8bc0*/  ISETP.GT.U32.AND P2, PT, R5, R145, PT ;  /* 0x000000910500720c */ /* 0x000fe20003f44070 */
[----:B------:R-:W-:Y:S01]  /*8bd0*/  @!P4 IMAD.IADD R141, R141, 0x1, -R5 ;  /* 0x000000018d8dc824 */ /* 0x000fe200078e0a05 */
[C---:B------:R-:W-:Y:S01]  /*8be0*/  ISETP.GT.U32.AND P6, PT, R5.reuse, R137, PT ;  /* 0x000000890500720c */ /* 0x040fe20003fc4070 */
[C---:B------:R-:W-:Y:S01]  /*8bf0*/  VIADD R147, R4.reuse, 0x54 ;  /* 0x0000005404937836 */ /* 0x040fe20000000000 */
[----:B------:R-:W-:Y:S01]  /*8c00*/  ISETP.GT.U32.AND P4, PT, R5, R153, PT ;  /* 0x000000990500720c */ /* 0x000fe20003f84070 */
[----:B------:R-:W-:Y:S01]  /*8c10*/  @!P3 IMAD.MOV R126, RZ, RZ, -R126 ;  /* 0x000000ffff7eb224 */ /* 0x000fe200078e0a7e */
[----:B------:R-:W-:Y:S01]  /*8c20*/  ISETP.GE.AND P3, PT, R139, RZ, PT ;  /* 0x000000ff8b00720c */ /* 0x000fe20003f66270 */
[----:B------:R-:W-:Y:S01]  /*8c30*/  VIADD R139, R4, 0x55 ;  /* 0x00000055048b7836 */ /* 0x000fe20000000000 */
[----:B------:R-:W-:Y:S01]  /*8c40*/  IABS R161, R147 ;  /* 0x0000009300a17213 */ /* 0x000fe20000000000 */
[----:B------:R-:W-:-:S02]  /*8c50*/  @!P0 IMAD.MOV R141, RZ, RZ, -R141 ;  /* 0x000000ffff8d8224 */ /* 0x000fc400078e0a8d */
[--C-:B------:R-:W-:Y:S01]  /*8c60*/  @!P1 IMAD.IADD R134, R134, 0x1, -R5.reuse ;  /* 0x0000000186869824 */ /* 0x100fe200078e0a05 */
[----:B------:R-:W-:Y:S01]  /*8c70*/  ISETP.GT.U32.AND P1, PT, R5, R149, PT ;  /* 0x000000950500720c */ /* 0x000fe20003f24070 */
[----:B------:R-:W-:Y:S01]  /*8c80*/  @!P2 IMAD.IADD R145, R145, 0x1, -R5 ;  /* 0x000000019191a824 */ /* 0x000fe200078e0a05 */
[----:B------:R-:W-:Y:S01]  /*8c90*/  ISETP.GE.AND P2, PT, R151, RZ, PT ;  /* 0x000000ff9700720c */ /* 0x000fe20003f46270 */
[----:B------:R-:W-:Y:S01]  /*8ca0*/  VIADD R151, R4, 0x53 ;  /* 0x0000005304977836 */ /* 0x000fe20000000000 */
[----:B------:R-:W-:Y:S01]  /*8cb0*/  IABS R157, R139 ;  /* 0x0000008b009d7213 */ /* 0x000fe20000000000 */
[----:B------:R-:W-:-:S03]  /*8cc0*/  IMAD.HI.U32 R0, R2, R161, RZ ;  /* 0x000000a102007227 */ /* 0x000fc600078e00ff */
[----:B------:R-:W-:Y:S01]  /*8cd0*/  IABS R165, R151 ;  /* 0x0000009700a57213 */ /* 0x000fe20000000000 */
[----:B------:R-:W-:Y:S02]  /*8ce0*/  @!P4 IMAD.IADD R153, R153, 0x1, -R5 ;  /* 0x000000019999c824 */ /* 0x000fe400078e0a05 */
[----:B------:R-:W-:Y:S02]  /*8cf0*/  IMAD.MOV R0, RZ, RZ, -R0 ;  /* 0x000000ffff007224 */ /* 0x000fe400078e0a00 */
[----:B------:R-:W-:Y:S01]  /*8d00*/  @!P5 IMAD.MOV R134, RZ, RZ, -R134 ;  /* 0x000000ffff86d224 */ /* 0x000fe200078e0a86 */
[C---:B------:R-:W-:Y:S01]  /*8d10*/  ISETP.GT.U32.AND P5, PT, R5.reuse, R153, PT ;  /* 0x000000990500720c */ /* 0x040fe20003fa4070 */
[----:B------:R-:W-:Y:S02]  /*8d20*/  IMAD R161, R5, R0, R161 ;  /* 0x0000000005a17224 */ /* 0x000fe400078e02a1 */
[----:B------:R-:W-:-:S03]  /*8d30*/  IMAD.HI.U32 R0, R2, R165, RZ ;  /* 0x000000a502007227 */ /* 0x000fc600078e00ff */
[----:B------:R-:W-:Y:S01]  /*8d40*/  ISETP.GT.U32.AND P0, PT, R5, R161, PT ;  /* 0x000000a10500720c */ /* 0x000fe20003f04070 */
[----:B------:R-:W-:Y:S01]  /*8d50*/  @!P1 IMAD.IADD R149, R149, 0x1, -R5 ;  /* 0x0000000195959824 */ /* 0x000fe200078e0a05 */
[----:B------:R-:W-:Y:S01]  /*8d60*/  ISETP.GE.AND P1, PT, R132, RZ, PT ;  /* 0x000000ff8400720c */ /* 0x000fe20003f26270 */
[----:B------:R-:W-:-:S03]  /*8d70*/  IMAD.HI.U32 R3, R2, R157, RZ ;  /* 0x0000009d02037227 */ /* 0x000fc600078e00ff */
[C---:B------:R-:W-:Y:S01]  /*8d80*/  ISETP.GT.U32.AND P4, PT, R5.reuse, R149, PT ;  /* 0x000000950500720c */ /* 0x040fe20003f84070 */
[----:B------:R-:W-:Y:S02]  /*8d90*/  IMAD.MOV R0, RZ, RZ, -R0 ;  /* 0x000000ffff007224 */ /* 0x000fe400078e0a00 */
[----:B------:R-:W-:Y:S02]  /*8da0*/  IMAD.MOV R3, RZ, RZ, -R3 ;  /* 0x000000ffff037224 */ /* 0x000fe400078e0a03 */
[----:B------:R-:W-:Y:S02]  /*8db0*/  IMAD R165, R5, R0, R165 ;  /* 0x0000000005a57224 */ /* 0x000fe400078e02a5 */
[----:B------:R-:W-:Y:S01]  /*8dc0*/  @!P6 IMAD.IADD R137, R137, 0x1, -R5 ;  /* 0x000000018989e824 */ /* 0x000fe200078e0a05 */
[----:B------:R-:W-:Y:S01]  /*8dd0*/  ISETP.GE.AND P6, PT, R143, RZ, PT ;  /* 0x000000ff8f00720c */ /* 0x000fe20003fc6270 */
[----:B------:R-:W-:Y:S02]  /*8de0*/  IMAD R157, R5, R3, R157 ;  /* 0x00000003059d7224 */ /* 0x000fe400078e029d */
[----:B------:R-:W-:Y:S01]  /*8df0*/  @!P5 IMAD.IADD R153, R153, 0x1, -R5 ;  /* 0x000000019999d824 */ /* 0x000fe200078e0a05 */
[----:B------:R-:W-:Y:S01]  /*8e00*/  ISETP.GT.U32.AND P5, PT, R5, R165, PT ;  /* 0x000000a50500720c */ /* 0x000fe20003fa4070 */
[----:B------:R-:W-:-:S02]  /*8e10*/  VIADD R143, R4, 0x52 ;  /* 0x00000052048f7836 */ /* 0x000fc40000000000 */
[----:B------:R-:W-:Y:S01]  /*8e20*/  @!P3 IMAD.MOV R137, RZ, RZ, -R137 ;  /* 0x000000ffff89b224 */ /* 0x000fe200078e0a89 */
[----:B------:R-:W-:Y:S01]  /*8e30*/  ISETP.GT.U32.AND P3, PT, R5, R157, PT ;  /* 0x0000009d0500720c */ /* 0x000fe20003f64070 */
[--C-:B------:R-:W-:Y:S01]  /*8e40*/  @!P4 IMAD.IADD R149, R149, 0x1, -R5.reuse ;  /* 0x000000019595c824 */ /* 0x100fe200078e0a05 */
[----:B------:R-:W-:Y:S01]  /*8e50*/  IABS R168, R143 ;  /* 0x0000008f00a87213 */ /* 0x000fe20000000000 */
[----:B------:R-:W-:Y:S01]  /*8e60*/  @!P0 IMAD.IADD R161, R161, 0x1, -R5 ;  /* 0x00000001a1a18824 */ /* 0x000fe200078e0a05 */
[----:B------:R-:W-:Y:S01]  /*8e70*/  ISETP.GE.AND P4, PT, R147, RZ, PT ;  /* 0x000000ff9300720c */ /* 0x000fe20003f86270 */
[----:B------:R-:W-:Y:S02]  /*8e80*/  VIADD R147, R4, 0x51 ;  /* 0x0000005104937836 */ /* 0x000fe40000000000 */
[----:B------:R-:W-:-:S03]  /*8e90*/  IMAD.HI.U32 R0, R2, R168, RZ ;  /* 0x000000a802007227 */ /* 0x000fc600078e00ff */
[----:B------:R-:W-:Y:S01]  /*8ea0*/  IABS R172, R147 ;  /* 0x0000009300ac7213 */ /* 0x000fe20000000000 */
[--C-:B------:R-:W-:Y:S02]  /*8eb0*/  @!P5 IMAD.IADD R165, R165, 0x1, -R5.reuse ;  /* 0x00000001a5a5d824 */ /* 0x100fe400078e0a05 */
[----:B------:R-:W-:Y:S02]  /*8ec0*/  IMAD.MOV R0, RZ, RZ, -R0 ;  /* 0x000000ffff007224 */ /* 0x000fe400078e0a00 */
[----:B------:R-:W-:Y:S01]  /*8ed0*/  @!P3 IMAD.IADD R157, R157, 0x1, -R5 ;  /* 0x000000019d9db824 */ /* 0x000fe200078e0a05 */
[----:B------:R-:W-:Y:S01]  /*8ee0*/  ISETP.GE.AND P3, PT, R151, RZ, PT ;  /* 0x000000ff9700720c */ /* 0x000fe20003f66270 */
[C---:B------:R-:W-:Y:S01]  /*8ef0*/  IMAD R168, R5.reuse, R0, R168 ;  /* 0x0000000005a87224 */ /* 0x040fe200078e02a8 */
[C---:B------:R-:W-:Y:S01]  /*8f00*/  ISETP.GT.U32.AND P5, PT, R5.reuse, R165, PT ;  /* 0x000000a50500720c */ /* 0x040fe20003fa4070 */
[----:B------:R-:W-:Y:S01]  /*8f10*/  VIADD R151, R4, 0x50 ;  /* 0x0000005004977836 */ /* 0x000fe20000000000 */
[----:B------:R-:W-:Y:S01]  /*8f20*/  ISETP.GT.U32.AND P0, PT, R5, R157, PT ;  /* 0x0000009d0500720c */ /* 0x000fe20003f04070 */
[----:B------:R-:W-:-:S03]  /*8f30*/  IMAD.HI.U32 R0, R2, R172, RZ ;  /* 0x000000ac02007227 */ /* 0x000fc600078e00ff */
[----:B------:R-:W-:Y:S01]  /*8f40*/  IABS R176, R151 ;  /* 0x0000009700b07213 */ /* 0x000fe20000000000 */
[----:B------:R-:W-:Y:S01]  /*8f50*/  @!P2 IMAD.MOV R149, RZ, RZ, -R149 ;  /* 0x000000ffff95a224 */ /* 0x000fe200078e0a95 */
[----:B------:R-:W-:Y:S01]  /*8f60*/  ISETP.GT.U32.AND P2, PT, R5, R161, PT ;  /* 0x000000a10500720c */ /* 0x000fe20003f44070 */
[----:B------:R-:W-:Y:S02]  /*8f70*/  IMAD.MOV R3, RZ, RZ, -R0 ;  /* 0x000000ffff037224 */ /* 0x000fe400078e0a00 */
[----:B------:R-:W-:-:S04]  /*8f80*/  IMAD.HI.U32 R0, R2, R176, RZ ;  /* 0x000000b002007227 */ /* 0x000fc800078e00ff */
[----:B------:R-:W-:Y:S02]  /*8f90*/  IMAD R172, R5, R3, R172 ;  /* 0x0000000305ac7224 */ /* 0x000fe400078e02ac */
[--C-:B------:R-:W-:Y:S02]  /*8fa0*/  @!P5 IMAD.IADD R165, R165, 0x1, -R5.reuse ;  /* 0x00000001a5a5d824 */ /* 0x100fe400078e0a05 */
[----:B------:R-:W-:Y:S01]  /*8fb0*/  IMAD.MOV R0, RZ, RZ, -R0 ;  /* 0x000000ffff007224 */ /* 0x000fe200078e0a00 */
[----:B------:R-:W-:Y:S01]  /*8fc0*/  ISETP.GT.U32.AND P5, PT, R5, R172, PT ;  /* 0x000000ac0500720c */ /* 0x000fe20003fa4070 */
[----:B------:R-:W-:Y:S01]  /*8fd0*/  @!P2 IMAD.IADD R161, R161, 0x1, -R5 ;  /* 0x00000001a1a1a824 */ /* 0x000fe200078e0a05 */
[----:B------:R-:W-:Y:S01]  /*8fe0*/  ISETP.GE.AND P2, PT, R147, RZ, PT ;  /* 0x000000ff9300720c */ /* 0x000fe20003f46270 */
[C---:B------:R-:W-:Y:S02]  /*8ff0*/  IMAD R176, R5.reuse, R0, R176 ;  /* 0x0000000005b07224 */ /* 0x040fe400078e02b0 */
[----:B------:R-:W-:Y:S01]  /*9000*/  @!P1 IMAD.MOV R153, RZ, RZ, -R153 ;  /* 0x000000ffff999224 */ /* 0x000fe200078e0a99 */
[----:B------:R-:W-:Y:S01]  /*9010*/  ISETP.GT.U32.AND P1, PT, R5, R168, PT ;  /* 0x000000a80500720c */ /* 0x000fe20003f24070 */
[----:B------:R-:W-:Y:S01]  /*9020*/  @!P0 IMAD.IADD R157, R157, 0x1, -R5 ;  /* 0x000000019d9d8824 */ /* 0x000fe200078e0a05 */
[----:B------:R-:W-:Y:S01]  /*9030*/  ISETP.GE.AND P0, PT, R143, RZ, PT ;  /* 0x000000ff8f00720c */ /* 0x000fe20003f06270 */
[----:B------:R-:W-:-:S02]  /*9040*/  VIADD R143, R4, 0x4f ;  /* 0x0000004f048f7836 */ /* 0x000fc40000000000 */
[----:B------:R-:W-:Y:S01]  /*9050*/  @!P4 IMAD.MOV R161, RZ, RZ, -R161 ;  /* 0x000000ffffa1c224 */ /* 0x000fe200078e0aa1 */
[C---:B------:R-:W-:Y:S01]  /*9060*/  ISETP.GT.U32.AND P4, PT, R5.reuse, R176, PT ;  /* 0x000000b00500720c */ /* 0x040fe20003f84070 */
[----:B------:R-:W-:Y:S01]  /*9070*/  @!P5 IMAD.IADD R172, R172, 0x1, -R5 ;  /* 0x00000001acacd824 */ /* 0x000fe200078e0a05 */
[----:B------:R-:W-:Y:S01]  /*9080*/  IABS R3, R143 ;  /* 0x0000008f00037213 */ /* 0x000fe20000000000 */
[----:B------:R-:W-:Y:S02]  /*9090*/  VIADD R147, R4, 0x4e ;  /* 0x0000004e04937836 */ /* 0x000fe40000000000 */
[----:B------:R-:W-:Y:S01]  /*90a0*/  @!P6 IMAD.MOV R145, RZ, RZ, -R145 ;  /* 0x000000ffff91e224 */ /* 0x000fe200078e0a91 */
[----:B------:R-:W-:Y:S01]  /*90b0*/  ISETP.GT.U32.AND P5, PT, R5, R172, PT ;  /* 0x000000ac0500720c */ /* 0x000fe20003fa4070 */
[----:B------:R-:W-:Y:S01]  /*90c0*/  IMAD.HI.U32 R0, R2, R3, RZ ;  /* 0x0000000302007227 */ /* 0x000fe200078e00ff */
[----:B------:R-:W-:Y:S02]  /*90d0*/  IABS R184, R147 ;  /* 0x0000009300b87213 */ /* 0x000fe40000000000 */
[----:B------:R-:W-:Y:S01]  /*90e0*/  ISETP.GE.AND P6, PT, R139, RZ, PT ;  /* 0x000000ff8b00720c */ /* 0x000fe20003fc6270 */
[----:B------:R-:W-:Y:S01]  /*90f0*/  @!P1 IMAD.IADD R168, R168, 0x1, -R5 ;  /* 0x00000001a8a89824 */ /* 0x000fe200078e0a05 */
[----:B------:R-:W-:Y:S01]  /*9100*/  ISETP.GE.AND P1, PT, R151, RZ, PT ;  /* 0x000000ff9700720c */ /* 0x000fe20003f26270 */
[----:B------:R-:W-:-:S02]  /*9110*/  VIADD R151, R4, 0x4d ;  /* 0x0000004d04977836 */ /* 0x000fc40000000000 */
[----:B------:R-:W-:Y:S02]  /*9120*/  IMAD.MOV R0, RZ, RZ, -R0 ;  /* 0x000000ffff007224 */ /* 0x000fe400078e0a00 */
[----:B------:R-:W-:Y:S01]  /*9130*/  @!P4 IMAD.IADD R176, R176, 0x1, -R5 ;  /* 0x00000001b0b0c824 */ /* 0x000fe200078e0a05 */
[----:B------:R-:W-:Y:S01]  /*9140*/  IABS R188, R151 ;  /* 0x0000009700bc7213 */ /* 0x000fe20000000000 */
[C---:B------:R-:W-:Y:S02]  /*9150*/  IMAD R180, R5.reuse, R0, R3 ;  /* 0x0000000005b47224 */ /* 0x040fe400078e0203 */
[----:B------:R-:W-:Y:S01]  /*9160*/  IMAD.HI.U32 R3, R2, R184, RZ ;  /* 0x000000b802037227 */ /* 0x000fe200078e00ff */
[----:B------:R-:W-:-:S03]  /*9170*/  ISETP.GT.U32.AND P4, PT, R5, R176, PT ;  /* 0x000000b00500720c */ /* 0x000fc60003f84070 */
[----:B------:R-:W-:Y:S01]  /*9180*/  @!P5 IMAD.IADD R172, R172, 0x1, -R5 ;  /* 0x00000001acacd824 */ /* 0x000fe200078e0a05 */
[----:B------:R-:W-:Y:S01]  /*9190*/  ISETP.GT.U32.AND P5, PT, R5, R180, PT ;  /* 0x000000b40500720c */ /* 0x000fe20003fa4070 */
[----:B------:R-:W-:-:S04]  /*91a0*/  IMAD.HI.U32 R0, R2, R188, RZ ;  /* 0x000000bc02007227 */ /* 0x000fc800078e00ff */
[----:B------:R-:W-:Y:S02]  /*91b0*/  IMAD.MOV R3, RZ, RZ, -R3 ;  /* 0x000000ffff037224 */ /* 0x000fe400078e0a03 */
[----:B------:R-:W-:Y:S02]  /*91c0*/  IMAD.MOV R0, RZ, RZ, -R0 ;  /* 0x000000ffff007224 */ /* 0x000fe400078e0a00 */
[C---:B------:R-:W-:Y:S02]  /*91d0*/  IMAD R184, R5.reuse, R3, R184 ;  /* 0x0000000305b87224 */ /* 0x040fe400078e02b8 */
[C---:B------:R-:W-:Y:S02]  /*91e0*/  IMAD R188, R5.reuse, R0, R188 ;  /* 0x0000000005bc7224 */ /* 0x040fe400078e02bc */
[--C-:B------:R-:W-:Y:S01]  /*91f0*/  @!P4 IMAD.IADD R176, R176, 0x1, -R5.reuse ;  /* 0x00000001b0b0c824 */ /* 0x100fe200078e0a05 */
[C---:B------:R-:W-:Y:S01]  /*9200*/  ISETP.GT.U32.AND P4, PT, R5.reuse, R184, PT ;  /* 0x000000b80500720c */ /* 0x040fe20003f84070 */
[----:B------:R-:W-:Y:S01]  /*9210*/  @!P5 IMAD.IADD R180, R180, 0x1, -R5 ;  /* 0x00000001b4b4d824 */ /* 0x000fe200078e0a05 */
[----:B------:R-:W-:Y:S01]  /*9220*/  ISETP.GT.U32.AND P5, PT, R5, R188, PT ;  /* 0x000000bc0500720c */ /* 0x000fe20003fa4070 */
[----:B------:R-:W-:Y:S01]  /*9230*/  @!P3 IMAD.MOV R165, RZ, RZ, -R165 ;  /* 0x000000ffffa5b224 */ /* 0x000fe200078e0aa5 */
[----:B------:R-:W-:Y:S01]  /*9240*/  ISETP.GE.AND P3, PT, R143, RZ, PT ;  /* 0x000000ff8f00720c */ /* 0x000fe20003f66270 */
[----:B------:R-:W-:-:S02]  /*9250*/  VIADD R143, R4, 0x4a ;  /* 0x0000004a048f7836 */ /* 0x000fc40000000000 */
[----:B------:R-:W-:Y:S01]  /*9260*/  @!P6 IMAD.MOV R157, RZ, RZ, -R157 ;  /* 0x000000ffff9de224 */ /* 0x000fe200078e0a9d */
[----:B------:R-:W-:Y:S01]  /*9270*/  ISETP.GT.U32.AND P6, PT, R5, R168, PT ;  /* 0x000000a80500720c */ /* 0x000fe20003fc4070 */
[----:B------:R-:W-:Y:S01]  /*9280*/  VIADD R132, R4, 0x4b ;  /* 0x0000004b04847836 */ /* 0x000fe20000000000 */
[----:B------:R-:W-:Y:S01]  /*9290*/  IABS R200, R143 ;  /* 0x0000008f00c87213 */ /* 0x000fe20000000000 */
[----:B------:R-:W-:-:S03]  /*92a0*/  IMAD.HI.U32 R9, R2, R192, RZ ;  /* 0x000000c002097227 */ /* 0x000fc600078e00ff */
[----:B------:R-:W-:Y:S01]  /*92b0*/  IABS R196, R132 ;  /* 0x0000008400c47213 */ /* 0x000fe20000000000 */
[--C-:B------:R-:W-:Y:S01]  /*92c0*/  @!P4 IMAD.IADD R184, R184, 0x1, -R5.reuse ;  /* 0x00000001b8b8c824 */ /* 0x100fe200078e0a05 */
[C---:B------:R-:W-:Y:S01]  /*92d0*/  ISETP.GT.U32.AND P4, PT, R5.reuse, R180, PT ;  /* 0x000000b40500720c */ /* 0x040fe20003f84070 */
[----:B------:R-:W-:Y:S02]  /*92e0*/  @!P5 IMAD.IADD R188, R188, 0x1, -R5 ;  /* 0x00000001bcbcd824 */ /* 0x000fe400078e0a05 */
[----:B------:R-:W-:Y:S01]  /*92f0*/  IMAD.HI.U32 R0, R2, R200, RZ ;  /* 0x000000c802007227 */ /* 0x000fe200078e00ff */
[----:B------:R-:W-:-:S03]  /*9300*/  ISETP.GT.U32.AND P5, PT, R5, R184, PT ;  /* 0x000000b80500720c */ /* 0x000fc60003fa4070 */
[----:B------:R-:W-:Y:S02]  /*9310*/  IMAD.MOV R0, RZ, RZ, -R0 ;  /* 0x000000ffff007224 */ /* 0x000fe400078e0a00 */
[----:B------:R-:W-:Y:S01]  /*9320*/  @!P6 IMAD.IADD R168, R168, 0x1, -R5 ;  /* 0x00000001a8a8e824 */ /* 0x000fe200078e0a05 */
[----:B------:R-:W-:Y:S01]  /*9330*/  ISETP.GE.AND P6, PT, R147, RZ, PT ;  /* 0x000000ff9300720c */ /* 0x000fe20003fc6270 */
[C---:B------:R-:W-:Y:S02]  /*9340*/  IMAD R200, R5.reuse, R0, R200 ;  /* 0x0000000005c87224 */ /* 0x040fe400078e02c8 */
[----:B------:R-:W-:Y:S02]  /*9350*/  IMAD.MOV R9, RZ, RZ, -R9 ;  /* 0x000000ffff097224 */ /* 0x000fe400078e0a09 */
[----:B------:R-:W-:Y:S02]  /*9360*/  VIADD R147, R4, 0x48 ;  /* 0x0000004804937836 */ /* 0x000fe40000000000 */
[----:B------:R-:W-:Y:S01]  /*9370*/  @!P5 IMAD.IADD R184, R184, 0x1, -R5 ;  /* 0x00000001b8b8d824 */ /* 0x000fe200078e0a05 */
[----:B------:R-:W-:Y:S01]  /*9380*/  ISETP.GT.U32.AND P5, PT, R5, R200, PT ;  /* 0x000000c80500720c */ /* 0x000fe20003fa4070 */
[----:B------:R-:W-:Y:S01]  /*9390*/  IMAD.HI.U32 R3, R2, R196, RZ ;  /* 0x000000c402037227 */ /* 0x000fe200078e00ff */
[----:B------:R-:W-:-:S03]  /*93a0*/  IABS R208, R147 ;  /* 0x0000009300d07213 */ /* 0x000fc60000000000 */
[C---:B------:R-:W-:Y:S02]  /*93b0*/  IMAD R192, R5.reuse, R9, R192 ;  /* 0x0000000905c07224 */ /* 0x040fe400078e02c0 */
[----:B------:R-:W-:Y:S02]  /*93c0*/  IMAD.MOV R3, RZ, RZ, -R3 ;  /* 0x000000ffff037224 */ /* 0x000fe400078e0a03 */
[----:B------:R-:W-:Y:S01]  /*93d0*/  @!P2 IMAD.MOV R172, RZ, RZ, -R172 ;  /* 0x000000ffffaca224 */ /* 0x000fe200078e0aac */
[----:B------:R-:W-:Y:S01]  /*93e0*/  ISETP.GT.U32.AND P2, PT, R5, R192, PT ;  /* 0x000000c00500720c */ /* 0x000fe20003f44070 */
[----:B------:R-:W-:Y:S01]  /*93f0*/  @!P4 IMAD.IADD R180, R180, 0x1, -R5 ;  /* 0x00000001b4b4c824 */ /* 0x000fe200078e0a05 */
[----:B------:R-:W-:Y:S01]  /*9400*/  ISETP.GE.AND P4, PT, R151, RZ, PT ;  /* 0x000000ff9700720c */ /* 0x000fe20003f86270 */
[----:B------:R-:W-:Y:S02]  /*9410*/  VIADD R139, R4, 0x49 ;  /* 0x00000049048b7836 */ /* 0x000fe40000000000 */
[----:B------:R-:W-:-:S02]  /*9420*/  IMAD R196, R5, R3, R196 ;  /* 0x0000000305c47224 */ /* 0x000fc400078e02c4 */
[----:B------:R-:W-:Y:S01]  /*9430*/  VIADD R151, R4, 0x47 ;  /* 0x0000004704977836 */ /* 0x000fe20000000000 */
[----:B------:R-:W-:Y:S01]  /*9440*/  IABS R204, R139 ;  /* 0x0000008b00cc7213 */ /* 0x000fe20000000000 */
[----:B------:R-:W-:-:S03]  /*9450*/  IMAD.HI.U32 R3, R2, R208, RZ ;  /* 0x000000d002037227 */ /* 0x000fc600078e00ff */
[----:B------:R-:W-:Y:S01]  /*9460*/  IABS R212, R151 ;  /* 0x0000009700d47213 */ /* 0x000fe20000000000 */
[----:B------:R-:W-:Y:S01]  /*9470*/  @!P0 IMAD.MOV R168, RZ, RZ, -R168 ;  /* 0x000000ffffa88224 */ /* 0x000fe200078e0aa8 */
[C---:B------:R-:W-:Y:S01]  /*9480*/  ISETP.GT.U32.AND P0, PT, R5.reuse, R188, PT ;  /* 0x000000bc0500720c */ /* 0x040fe20003f04070 */
[----:B------:R-:W-:Y:S02]  /*9490*/  @!P5 IMAD.IADD R200, R200, 0x1, -R5 ;  /* 0x00000001c8c8d824 */ /* 0x000fe400078e0a05 */
[----:B------:R-:W-:Y:S02]  /*94a0*/  IMAD.MOV R3, RZ, RZ, -R3 ;  /* 0x000000ffff037224 */ /* 0x000fe400078e0a03 */
[----:B------:R-:W-:Y:S01]  /*94b0*/  @!P6 IMAD.MOV R184, RZ, RZ, -R184 ;  /* 0x000000ffffb8e224 */ /* 0x000fe200078e0ab8 */
[C---:B------:R-:W-:Y:S01]  /*94c0*/  ISETP.GT.U32.AND P6, PT, R5.reuse, R200, PT ;  /* 0x000000c80500720c */ /* 0x040fe20003fc4070 */
[----:B------:R-:W-:Y:S02]  /*94d0*/  IMAD R208, R5, R3, R208 ;  /* 0x0000000305d07224 */ /* 0x000fe400078e02d0 */
[----:B------:R-:W-:-:S04]  /*94e0*/  IMAD.HI.U32 R0, R2, R204, RZ ;  /* 0x000000cc02007227 */ /* 0x000fc800078e00ff */
[----:B------:R-:W-:-:S04]  /*94f0*/  IMAD.HI.U32 R3, R2, R212, RZ ;  /* 0x000000d402037227 */ /* 0x000fc800078e00ff */
[----:B------:R-:W-:Y:S01]  /*9500*/  @!P2 IMAD.IADD R192, R192, 0x1, -R5 ;  /* 0x00000001c0c0a824 */ /* 0x000fe200078e0a05 */
[----:B------:R-:W-:Y:S01]  /*9510*/  ISETP.GE.AND P2, PT, R128, RZ, PT ;  /* 0x000000ff8000720c */ /* 0x000fe20003f46270 */
[----:B------:R-:W-:Y:S02]  /*9520*/  IMAD.MOV R0, RZ, RZ, -R0 ;  /* 0x000000ffff007224 */ /* 0x000fe400078e0a00 */
[----:B------:R-:W-:Y:S01]  /*9530*/  VIADD R128, R4, 0x46 ;  /* 0x0000004604807836 */ /* 0x000fe20000000000 */
[C---:B------:R-:W-:Y:S01]  /*9540*/  ISETP.GT.U32.AND P5, PT, R5.reuse, R192, PT ;  /* 0x000000c00500720c */ /* 0x040fe20003fa4070 */
[----:B------:R-:W-:Y:S02]  /*9550*/  IMAD.MOV R3, RZ, RZ, -R3 ;  /* 0x000000ffff037224 */ /* 0x000fe400078e0a03 */
[----:B------:R-:W-:Y:S01]  /*9560*/  IMAD R204, R5, R0, R204 ;  /* 0x0000000005cc7224 */ /* 0x000fe200078e02cc */
[----:B------:R-:W-:Y:S01]  /*9570*/  IABS R0, R128 ;  /* 0x0000008000007213 */ /* 0x000fe20000000000 */
[----:B------:R-:W-:-:S02]  /*9580*/  @!P0 IMAD.IADD R188, R188, 0x1, -R5 ;  /* 0x00000001bcbc8824 */ /* 0x000fc400078e0a05 */
[C---:B------:R-:W-:Y:S01]  /*9590*/  IMAD R212, R5.reuse, R3, R212 ;  /* 0x0000000305d47224 */ /* 0x040fe200078e02d4 */
[C---:B------:R-:W-:Y:S01]  /*95a0*/  ISETP.GT.U32.AND P0, PT, R5.reuse, R204, PT ;  /* 0x000000cc0500720c */ /* 0x040fe20003f04070 */
[----:B------:R-:W-:Y:S01]  /*95b0*/  @!P1 IMAD.MOV R176, RZ, RZ, -R176 ;  /* 0x000000ffffb09224 */ /* 0x000fe200078e0ab0 */
        /* <DEDUP_REMOVED lines=9> */
[----:B------:R-:W-:Y:S02]  /*9650*/  IMAD R216, R5, R3, R0 ;  /* 0x0000000305d87224 */ /* 0x000fe400078e0200 */
[--C-:B------:R-:W-:Y:S01]  /*9660*/  @!P1 IMAD.IADD R196, R196, 0x1, -R5.reuse ;  /* 0x00000001c4c49824 */ /* 0x100fe200078e0a05 */
[----:B------:R-:W-:Y:S01]  /*9670*/  ISETP.GE.AND P1, PT, R132, RZ, PT ;  /* 0x000000ff8400720c */ /* 0x000fe20003f26270 */
[--C-:B------:R-:W-:Y:S01]  /*9680*/  @!P4 IMAD.IADD R208, R208, 0x1, -R5.reuse ;  /* 0x00000001d0d0c824 */ /* 0x100fe200078e0a05 */
[----:B------:R-:W-:Y:S01]  /*9690*/  ISETP.GE.AND P4, PT, R151, RZ, PT ;  /* 0x000000ff9700720c */ /* 0x000fe20003f86270 */
[----:B------:R-:W-:Y:S01]  /*96a0*/  @!P6 IMAD.IADD R212, R212, 0x1, -R5 ;  /* 0x00000001d4d4e824 */ /* 0x000fe200078e0a05 */
[----:B------:R-:W-:Y:S01]  /*96b0*/  ISETP.GT.U32.AND P6, PT, R5, R216, PT ;  /* 0x000000d80500720c */ /* 0x000fe20003fc4070 */
[----:B------:R-:W-:-:S02]  /*96c0*/  VIADD R143, R4, 0x45 ;  /* 0x00000045048f7836 */ /* 0x000fc40000000000 */
[----:B------:R-:W-:Y:S02]  /*96d0*/  VIADD R151, R4, 0x44 ;  /* 0x0000004404977836 */ /* 0x000fe40000000000 */
[----:B------:R-:W-:Y:S01]  /*96e0*/  @!P0 IMAD.IADD R204, R204, 0x1, -R5 ;  /* 0x00000001cccc8824 */ /* 0x000fe200078e0a05 */
[C---:B------:R-:W-:Y:S01]  /*96f0*/  ISETP.GT.U32.AND P0, PT, R5.reuse, R196, PT ;  /* 0x000000c40500720c */ /* 0x040fe20003f04070 */
[----:B------:R-:W-:Y:S01]  /*9700*/  VIADD R132, R4, 0x43 ;  /* 0x0000004304847836 */ /* 0x000fe20000000000 */
[----:B------:R-:W-:Y:S01]  /*9710*/  IABS R220, R143 ;  /* 0x0000008f00dc7213 */ /* 0x000fe20000000000 */
[----:B------:R-:W-:Y:S01]  /*9720*/  @!P2 IMAD.MOV R192, RZ, RZ, -R192 ;  /* 0x000000ffffc0a224 */ /* 0x000fe200078e0ac0 */
[----:B------:R-:W-:Y:S01]  /*9730*/  IABS R15, R151 ;  /* 0x00000097000f7213 */ /* 0x000fe20000000000 */
[----:B------:R-:W-:Y:S01]  /*9740*/  @!P5 IMAD.MOV R200, RZ, RZ, -R200 ;  /* 0x000000ffffc8d224 */ /* 0x000fe200078e0ac8 */
[----:B------:R-:W-:Y:S01]  /*9750*/  IABS R3, R132 ;  /* 0x0000008400037213 */ /* 0x000fe20000000000 */
[----:B------:R-:W-:Y:S01]  /*9760*/  IMAD.HI.U32 R9, R2, R220, RZ ;  /* 0x000000dc02097227 */ /* 0x000fe200078e00ff */
[----:B------:R-:W-:-:S03]  /*9770*/  ISETP.GT.U32.AND P2, PT, R5, R208, PT ;  /* 0x000000d00500720c */ /* 0x000fc60003f44070 */
[----:B------:R-:W-:-:S04]  /*9780*/  IMAD.HI.U32 R13, R2, R15, RZ ;  /* 0x0000000f020d7227 */ /* 0x000fc800078e00ff */
[----:B------:R-:W-:Y:S01]  /*9790*/  @!P6 IMAD.IADD R216, R216, 0x1, -R5 ;  /* 0x00000001d8d8e824 */ /* 0x000fe200078e0a05 */
[----:B------:R-:W-:Y:S01]  /*97a0*/  ISETP.GT.U32.AND P6, PT, R5, R212, PT ;  /* 0x000000d40500720c */ /* 0x000fe20003fc4070 */
[----:B------:R-:W-:Y:S02]  /*97b0*/  IMAD.MOV R9, RZ, RZ, -R9 ;  /* 0x000000ffff097224 */ /* 0x000fe400078e0a09 */
[----:B------:R-:W-:-:S04]  /*97c0*/  IMAD.HI.U32 R17, R2, R3, RZ ;  /* 0x0000000302117227 */ /* 0x000fc800078e00ff */
[----:B------:R-:W-:Y:S02]  /*97d0*/  IMAD.MOV R13, RZ, RZ, -R13 ;  /* 0x000000ffff0d7224 */ /* 0x000fe400078e0a0d */
[----:B------:R-:W-:Y:S01]  /*97e0*/  @!P0 IMAD.IADD R196, R196, 0x1, -R5 ;  /* 0x00000001c4c48824 */ /* 0x000fe200078e0a05 */
[----:B------:R-:W-:Y:S01]  /*97f0*/  ISETP.GE.AND P0, PT, R139, RZ, PT ;  /* 0x000000ff8b00720c */ /* 0x000fe20003f06270 */
[----:B------:R-:W-:Y:S02]  /*9800*/  VIADD R139, R4, 0x42 ;  /* 0x00000042048b7836 */ /* 0x000fe40000000000 */
[C---:B------:R-:W-:Y:S02]  /*9810*/  IMAD R220, R5.reuse, R9, R220 ;  /* 0x0000000905dc7224 */ /* 0x040fe400078e02dc */
[----:B------:R-:W-:Y:S01]  /*9820*/  IMAD.MOV R17, RZ, RZ, -R17 ;  /* 0x000000ffff117224 */ /* 0x000fe200078e0a11 */
[----:B------:R-:W-:Y:S01]  /*9830*/  IABS R11, R139 ;  /* 0x0000008b000b7213 */ /* 0x000fe20000000000 */
[C---:B------:R-:W-:Y:S01]  /*9840*/  IMAD R13, R5.reuse, R13, R15 ;  /* 0x0000000d050d7224 */ /* 0x040fe200078e020f */
[C---:B------:R-:W-:Y:S01]  /*9850*/  ISETP.GT.U32.AND P5, PT, R5.reuse, R220, PT ;  /* 0x000000dc0500720c */ /* 0x040fe20003fa4070 */
[----:B------:R-:W-:-:S02]  /*9860*/  IMAD R3, R5, R17, R3 ;  /* 0x0000001105037224 */ /* 0x000fc400078e0203 */
[--C-:B------:R-:W-:Y:S01]  /*9870*/  @!P2 IMAD.IADD R208, R208, 0x1, -R5.reuse ;  /* 0x00000001d0d0a824 */ /* 0x100fe200078e0a05 */
[C---:B------:R-:W-:Y:S01]  /*9880*/  ISETP.GT.U32.AND P2, PT, R5.reuse, R13, PT ;  /* 0x0000000d0500720c */ /* 0x040fe20003f44070 */
[----:B------:R-:W-:Y:S01]  /*9890*/  @!P3 IMAD.MOV R180, RZ, RZ, -R180 ;  /* 0x000000ffffb4b224 */ /* 0x000fe200078e0ab4 */
[C---:B------:R-:W-:Y:S01]  /*98a0*/  ISETP.GT.U32.AND P3, PT, R5.reuse, R204, PT ;  /* 0x000000cc0500720c */ /* 0x040fe20003f64070 */
[----:B------:R-:W-:Y:S01]  /*98b0*/  @!P6 IMAD.IADD R212, R212, 0x1, -R5 ;  /* 0x00000001d4d4e824 */ /* 0x000fe200078e0a05 */
[----:B------:R-:W-:Y:S01]  /*98c0*/  ISETP.GT.U32.AND P6, PT, R5, R3, PT ;  /* 0x000000030500720c */ /* 0x000fe20003fc4070 */
[----:B------:R-:W-:-:S04]  /*98d0*/  IMAD.HI.U32 R9, R2, R11, RZ ;  /* 0x0000000b02097227 */ /* 0x000fc800078e00ff */
[----:B------:R-:W-:Y:S01]  /*98e0*/  @!P1 IMAD.MOV R196, RZ, RZ, -R196 ;  /* 0x000000ffffc49224 */ /* 0x000fe200078e0ac4 */
[----:B------:R-:W-:Y:S01]  /*98f0*/  ISETP.GT.U32.AND P1, PT, R5, R216, PT ;  /* 0x000000d80500720c */ /* 0x000fe20003f24070 */
[----:B------:R-:W-:Y:S02]  /*9900*/  IMAD.MOV R9, RZ, RZ, -R9 ;  /* 0x000000ffff097224 */ /* 0x000fe400078e0a09 */
[----:B------:R-:W-:Y:S01]  /*9910*/  @!P5 IMAD.IADD R220, R220, 0x1, -R5 ;  /* 0x00000001dcdcd824 */ /* 0x000fe200078e0a05 */
[----:B------:R-:W-:Y:S01]  /*9920*/  ISETP.GE.AND P5, PT, R151, RZ, PT ;  /* 0x000000ff9700720c */ /* 0x000fe20003fa6270 */
[----:B------:R-:W-:Y:S02]  /*9930*/  IMAD R11, R5, R9, R11 ;  /* 0x00000009050b7224 */ /* 0x000fe400078e020b */
[--C-:B------:R-:W-:Y:S01]  /*9940*/  @!P2 IMAD.IADD R13, R13, 0x1, -R5.reuse ;  /* 0x000000010d0da824 */ /* 0x100fe200078e0a05 */
[----:B------:R-:W-:Y:S01]  /*9950*/  ISETP.GT.U32.AND P2, PT, R5, R220, PT ;  /* 0x000000dc0500720c */ /* 0x000fe20003f44070 */
[----:B------:R-:W-:Y:S01]  /*9960*/  @!P3 IMAD.IADD R204, R204, 0x1, -R5 ;  /* 0x00000001ccccb824 */ /* 0x000fe200078e0a05 */
[----:B------:R-:W-:Y:S01]  /*9970*/  ISETP.GE.AND P3, PT, R147, RZ, PT ;  /* 0x000000ff9300720c */ /* 0x000fe20003f66270 */
[----:B------:R-:W-:-:S02]  /*9980*/  VIADD R151, R4, 0x40 ;  /* 0x0000004004977836 */ /* 0x000fc40000000000 */
[--C-:B------:R-:W-:Y:S01]  /*9990*/  @!P6 IMAD.IADD R3, R3, 0x1, -R5.reuse ;  /* 0x000000010303e824 */ /* 0x100fe200078e0a05 */
[C---:B------:R-:W-:Y:S01]  /*99a0*/  ISETP.GT.U32.AND P6, PT, R5.reuse, R13, PT ;  /* 0x0000000d0500720c */ /* 0x040fe20003fc4070 */
[----:B------:R-:W-:Y:S01]  /*99b0*/  @!P4 IMAD.MOV R212, RZ, RZ, -R212 ;  /* 0x000000ffffd4c224 */ /* 0x000fe200078e0ad4 */
[----:B------:R-:W-:Y:S01]  /*99c0*/  ISETP.GT.U32.AND P4, PT, R5, R11, PT ;  /* 0x0000000b0500720c */ /* 0x000fe20003f84070 */
[----:B------:R-:W-:Y:S01]  /*99d0*/  VIADD R147, R4, 0x41 ;  /* 0x0000004104937836 */ /* 0x000fe20000000000 */
[----:B------:R-:W-:Y:S01]  /*99e0*/  IABS R9, R151 ;  /* 0x0000009700097213 */ /* 0x000fe20000000000 */
[--C-:B------:R-:W-:Y:S01]  /*99f0*/  @!P1 IMAD.IADD R216, R216, 0x1, -R5.reuse ;  /* 0x00000001d8d89824 */ /* 0x100fe200078e0a05 */
[----:B------:R-:W-:Y:S01]  /*9a00*/  ISETP.GE.AND P1, PT, R143, RZ, PT ;  /* 0x000000ff8f00720c */ /* 0x000fe20003f26270 */
[----:B------:R-:W-:Y:S01]  /*9a10*/  @!P2 IMAD.IADD R220, R220, 0x1, -R5 ;  /* 0x00000001dcdca824 */ /* 0x000fe200078e0a05 */
[----:B------:R-:W-:Y:S01]  /*9a20*/  IABS R0, R147 ;  /* 0x0000009300007213 */ /* 0x000fe20000000000 */
[----:B------:R-:W-:-:S04]  /*9a30*/  IMAD.HI.U32 R17, R2, R9, RZ ;  /* 0x0000000902117227 */ /* 0x000fc800078e00ff */
[----:B------:R-:W-:Y:S01]  /*9a40*/  @!P3 IMAD.MOV R208, RZ, RZ, -R208 ;  /* 0x000000ffffd0b224 */ /* 0x000fe200078e0ad0 */
[----:B------:R-:W-:Y:S01]  /*9a50*/  ISETP.GT.U32.AND P3, PT, R5, R3, PT ;  /* 0x000000030500720c */ /* 0x000fe20003f64070 */
[----:B------:R-:W-:-:S04]  /*9a60*/  IMAD.HI.U32 R15, R2, R0, RZ ;  /* 0x00000000020f7227 */ /* 0x000fc800078e00ff */
[----:B------:R-:W-:Y:S01]  /*9a70*/  @!P6 IMAD.IADD R13, R13, 0x1, -R5 ;  /* 0x000000010d0de824 */ /* 0x000fe200078e0a05 */
[----:B------:R-:W-:Y:S01]  /*9a80*/  ISETP.GE.AND P6, PT, R139, RZ, PT ;  /* 0x000000ff8b00720c */ /* 0x000fe20003fc6270 */
[----:B------:R-:W-:Y:S02]  /*9a90*/  IMAD.MOV R17, RZ, RZ, -R17 ;  /* 0x000000ffff117224 */ /* 0x000fe400078e0a11 */
[----:B------:R-:W-:Y:S01]  /*9aa0*/  @!P4 IMAD.IADD R11, R11, 0x1, -R5 ;  /* 0x000000010b0bc824 */ /* 0x000fe200078e0a05 */
[----:B------:R-:W-:Y:S01]  /*9ab0*/  ISETP.GE.AND P4, PT, R151, RZ, PT ;  /* 0x000000ff9700720c */ /* 0x000fe20003f86270 */
[----:B------:R-:W-:Y:S02]  /*9ac0*/  IMAD.MOV R15, RZ, RZ, -R15 ;  /* 0x000000ffff0f7224 */ /* 0x000fe400078e0a0f */
[----:B------:R-:W-:Y:S02]  /*9ad0*/  VIADD R143, R4, 0x3f ;  /* 0x0000003f048f7836 */ /* 0x000fe40000000000 */
[----:B------:R-:W-:-:S02]  /*9ae0*/  IMAD R240, R5, R17, R9 ;  /* 0x0000001105f07224 */ /* 0x000fc400078e0209 */
        /* <DEDUP_REMOVED lines=8> */
[----:B------:R-:W-:Y:S01]  /*9b70*/  @!P3 IMAD.IADD R3, R3, 0x1, -R5 ;  /* 0x000000010303b824 */ /* 0x000fe200078e0a05 */
[----:B------:R-:W-:Y:S01]  /*9b80*/  ISETP.GE.AND P3, PT, R147, RZ, PT ;  /* 0x000000ff9300720c */ /* 0x000fe20003f66270 */
[----:B------:R-:W-:Y:S01]  /*9b90*/  IMAD.HI.U32 R19, R2, R15, RZ ;  /* 0x0000000f02137227 */ /* 0x000fe200078e00ff */
[----:B------:R-:W-:-:S03]  /*9ba0*/  ISETP.GT.U32.AND P2, PT, R5, R0, PT ;  /* 0x000000000500720c */ /* 0x000fc60003f44070 */
[C---:B------:R-:W-:Y:S02]  /*9bb0*/  VIADD R147, R4.reuse, 0x3e ;  /* 0x0000003e04937836 */ /* 0x040fe40000000000 */
[----:B------:R-:W-:Y:S02]  /*9bc0*/  IMAD.MOV R19, RZ, RZ, -R19 ;  /* 0x000000ffff137224 */ /* 0x000fe400078e0a13 */
[----:B------:R-:W-:Y:S01]  /*9bd0*/  @!P1 IMAD.IADD R11, R11, 0x1, -R5 ;  /* 0x000000010b0b9824 */ /* 0x000fe200078e0a05 */
[----:B------:R-:W-:Y:S01]  /*9be0*/  IABS R248, R147 ;  /* 0x0000009300f87213 */ /* 0x000fe20000000000 */
[----:B------:R-:W-:Y:S02]  /*9bf0*/  VIADD R151, R4, 0x3d ;  /* 0x0000003d04977836 */ /* 0x000fe40000000000 */
[C---:B------:R-:W-:Y:S02]  /*9c00*/  IMAD R244, R5.reuse, R19, R15 ;  /* 0x0000001305f47224 */ /* 0x040fe400078e020f */
[----:B------:R-:W-:Y:S01]  /*9c10*/  IMAD.MOV.U32 R232, RZ, RZ, R11 ;  /* 0x000000ffffe87224 */ /* 0x000fe200078e000b */
[----:B------:R-:W-:Y:S01]  /*9c20*/  IABS R252, R151 ;  /* 0x0000009700fc7213 */ /* 0x000fe20000000000 */
[----:B------:R-:W-:Y:S01]  /*9c30*/  @!P5 IMAD.IADD R240, R240, 0x1, -R5 ;  /* 0x00000001f0f0d824 */ /* 0x000fe200078e0a05 */
[----:B------:R-:W-:Y:S01]  /*9c40*/  ISETP.GT.U32.AND P1, PT, R5, R244, PT ;  /* 0x000000f40500720c */ /* 0x000fe20003f24070 */
[----:B------:R-:W-:Y:S01]  /*9c50*/  IMAD.MOV.U32 R228, RZ, RZ, R3 ;  /* 0x000000ffffe47224 */ /* 0x000fe200078e0003 */
[----:B------:R-:W-:Y:S01]  /*9c60*/  ISETP.GE.AND P5, PT, R151, RZ, PT ;  /* 0x000000ff9700720c */ /* 0x000fe20003fa6270 */
[----:B------:R-:W-:-:S04]  /*9c70*/  IMAD.HI.U32 R3, R2, R248, RZ ;  /* 0x000000f802037227 */ /* 0x000fc800078e00ff */
[----:B------:R-:W-:Y:S01]  /*9c80*/  @!P6 IMAD.MOV R232, RZ, RZ, -R232 ;  /* 0x000000ffffe8e224 */ /* 0x000fe200078e0ae8 */
[----:B------:R-:W-:Y:S01]  /*9c90*/  ISETP.GT.U32.AND P6, PT, R5, R240, PT ;  /* 0x000000f00500720c */ /* 0x000fe20003fc4070 */
[----:B------:R-:W-:Y:S02]  /*9ca0*/  IMAD.MOV R3, RZ, RZ, -R3 ;  /* 0x000000ffff037224 */ /* 0x000fe400078e0a03 */
[----:B------:R-:W-:-:S04]  /*9cb0*/  IMAD.HI.U32 R9, R2, R252, RZ ;  /* 0x000000fc02097227 */ /* 0x000fc800078e00ff */
[C---:B------:R-:W-:Y:S01]  /*9cc0*/  IMAD R248, R5.reuse, R3, R248 ;  /* 0x0000000305f87224 */ /* 0x040fe200078e02f8 */
[----:B------:R-:W-:Y:S01]  /*9cd0*/  IABS R3, R116 ;  /* 0x0000007400037213 */ /* 0x000fe20000000000 */
[----:B------:R-:W-:Y:S02]  /*9ce0*/  IMAD.MOV R9, RZ, RZ, -R9 ;  /* 0x000000ffff097224 */ /* 0x000fe400078e0a09 */
[----:B------:R-:W-:Y:S02]  /*9cf0*/  @!P1 IMAD.IADD R244, R244, 0x1, -R5 ;  /* 0x00000001f4f49824 */ /* 0x000fe400078e0a05 */
[C---:B------:R-:W-:Y:S02]  /*9d00*/  IMAD R252, R5.reuse, R9, R252 ;  /* 0x0000000905fc7224 */ /* 0x040fe400078e02fc */
[----:B------:R-:W-:Y:S01]  /*9d10*/  IMAD.MOV.U32 R9, RZ, RZ, R3 ;  /* 0x000000ffff097224 */ /* 0x000fe200078e0003 */
[C---:B------:R-:W-:Y:S01]  /*9d20*/  ISETP.GT.U32.AND P1, PT, R5.reuse, R244, PT ;  /* 0x000000f40500720c */ /* 0x040fe20003f24070 */
[----:B------:R-:W-:Y:S01]  /*9d30*/  @!P6 IMAD.IADD R240, R240, 0x1, -R5 ;  /* 0x00000001f0f0e824 */ /* 0x000fe200078e0a05 */
[----:B------:R-:W-:Y:S01]  /*9d40*/  ISETP.GT.U32.AND P6, PT, R5, R248, PT ;  /* 0x000000f80500720c */ /* 0x000fe20003fc4070 */
[----:B------:R-:W-:-:S04]  /*9d50*/  IMAD.HI.U32 R3, R2, R9, RZ ;  /* 0x0000000902037227 */ /* 0x000fc800078e00ff */
[----:B------:R-:W-:Y:S02]  /*9d60*/  IMAD.MOV R3, RZ, RZ, -R3 ;  /* 0x000000ffff037224 */ /* 0x000fe400078e0a03 */
[----:B------:R-:W-:Y:S01]  /*9d70*/  @!P0 IMAD.MOV R204, RZ, RZ, -R204 ;  /* 0x000000ffffcc8224 */ /* 0x000fe200078e0acc */
[----:B------:R-:W-:Y:S01]  /*9d80*/  ISETP.GE.AND P0, PT, R128, RZ, PT ;  /* 0x000000ff8000720c */ /* 0x000fe20003f06270 */
[C---:B------:R-:W-:Y:S02]  /*9d90*/  IMAD R9, R5.reuse, R3, R9 ;  /* 0x0000000305097224 */ /* 0x040fe400078e0209 */
[--C-:B------:R-:W-:Y:S02]  /*9da0*/  @!P2 IMAD.IADD R0, R0, 0x1, -R5.reuse ;  /* 0x000000010000a824 */ /* 0x100fe400078e0a05 */
[--C-:B------:R-:W-:Y:S01]  /*9db0*/  @!P6 IMAD.IADD R248, R248, 0x1, -R5.reuse ;  /* 0x00000001f8f8e824 */ /* 0x100fe200078e0a05 */
[C---:B------:R-:W-:Y:S01]  /*9dc0*/  ISETP.GT.U32.AND P6, PT, R5.reuse, R9, PT ;  /* 0x000000090500720c */ /* 0x040fe20003fc4070 */
[----:B------:R-:W-:Y:S01]  /*9dd0*/  @!P1 IMAD.IADD R244, R244, 0x1, -R5 ;  /* 0x00000001f4f49824 */ /* 0x000fe200078e0a05 */
[C---:B------:R-:W-:Y:S01]  /*9de0*/  ISETP.GT.U32.AND P1, PT, R5.reuse, R252, PT ;  /* 0x000000fc0500720c */ /* 0x040fe20003f24070 */
[----:B------:R-:W-:Y:S01]  /*9df0*/  VIADD R151, R4, 0x3a ;  /* 0x0000003a04977836 */ /* 0x000fe20000000000 */
[----:B------:R-:W-:Y:S01]  /*9e00*/  ISETP.GT.U32.AND P2, PT, R5, R0, PT ;  /* 0x000000000500720c */ /* 0x000fe20003f44070 */
[----:B------:R-:W-:-:S03]  /*9e10*/  IMAD.HI.U32 R19, R2, R13, RZ ;  /* 0x0000000d02137227 */ /* 0x000fc600078e00ff */
[----:B------:R-:W-:Y:S01]  /*9e20*/  IABS R17, R151 ;  /* 0x0000009700117213 */ /* 0x000fe20000000000 */
[----:B------:R-:W-:Y:S02]  /*9e30*/  IMAD.MOV R19, RZ, RZ, -R19 ;  /* 0x000000ffff137224 */ /* 0x000fe400078e0a13 */
[----:B------:R-:W-:Y:S01]  /*9e40*/  @!P0 IMAD.MOV R216, RZ, RZ, -R216 ;  /* 0x000000ffffd88224 */ /* 0x000fe200078e0ad8 */
[----:B------:R-:W-:Y:S01]  /*9e50*/  ISETP.GE.AND P0, PT, R132, RZ, PT ;  /* 0x000000ff8400720c */ /* 0x000fe20003f06270 */
[----:B------:R-:W-:Y:S02]  /*9e60*/  IMAD R13, R5, R19, R13 ;  /* 0x00000013050d7224 */ /* 0x000fe400078e020d */
[----:B------:R-:W-:Y:S01]  /*9e70*/  @!P6 IMAD.IADD R9, R9, 0x1, -R5 ;  /* 0x000000010909e824 */ /* 0x000fe200078e0a05 */
[----:B------:R-:W-:Y:S01]  /*9e80*/  ISETP.GT.U32.AND P6, PT, R5, R248, PT ;  /* 0x000000f80500720c */ /* 0x000fe20003fc4070 */
[----:B------:R-:W-:-:S04]  /*9e90*/  IMAD.HI.U32 R15, R2, R17, RZ ;  /* 0x00000011020f7227 */ /* 0x000fc800078e00ff */
[----:B------:R-:W-:Y:S01]  /*9ea0*/  @!P1 IMAD.IADD R252, R252, 0x1, -R5 ;  /* 0x00000001fcfc9824 */ /* 0x000fe200078e0a05 */
[----:B------:R-:W-:Y:S01]  /*9eb0*/  ISETP.GT.U32.AND P1, PT, R5, R13, PT ;  /* 0x0000000d0500720c */ /* 0x000fe20003f24070 */
[----:B------:R-:W-:Y:S02]  /*9ec0*/  IMAD.MOV R15, RZ, RZ, -R15 ;  /* 0x000000ffff0f7224 */ /* 0x000fe400078e0a0f */
[----:B------:R-:W-:Y:S02]  /*9ed0*/  VIADD R132, R4, 0x37 ;  /* 0x0000003704847836 */ /* 0x000fe40000000000 */
[----:B------:R-:W-:Y:S01]  /*9ee0*/  @!P2 IMAD.IADD R0, R0, 0x1, -R5 ;  /* 0x000000010000a824 */ /* 0x000fe200078e0a05 */
[----:B------:R-:W-:Y:S01]  /*9ef0*/  ISETP.GE.AND P2, PT, R147, RZ, PT ;  /* 0x000000ff9300720c */ /* 0x000fe20003f46270 */
[----:B------:R-:W-:Y:S01]  /*9f00*/  IMAD R17, R5, R15, R17 ;  /* 0x0000000f05117224 */ /* 0x000fe200078e0211 */
[----:B------:R-:W-:Y:S01]  /*9f10*/  IABS R38, R132 ;  /* 0x0000008400267213 */ /* 0x000fe20000000000 */
[----:B------:R-:W-:-:S02]  /*9f20*/  IMAD.MOV.U32 R236, RZ, RZ, R0 ;  /* 0x000000ffffec7224 */ /* 0x000fc400078e0000 */
[----:B------:R-:W-:Y:S02]  /*9f30*/  VIADD R128, R4, 0x38 ;  /* 0x0000003804807836 */ /* 0x000fe40000000000 */
[----:B------:R-:W-:Y:S01]  /*9f40*/  @!P6 IMAD.IADD R248, R248, 0x1, -R5 ;  /* 0x00000001f8f8e824 */ /* 0x000fe200078e0a05 */
[C---:B------:R-:W-:Y:S01]  /*9f50*/  ISETP.GT.U32.AND P6, PT, R5.reuse, R17, PT ;  /* 0x000000110500720c */ /* 0x040fe20003fc4070 */
[----:B------:R-:W-:Y:S01]  /*9f60*/  @!P3 IMAD.MOV R236, RZ, RZ, -R236 ;  /* 0x000000ffffecb224 */ /* 0x000fe200078e0aec */
[----:B------:R-:W-:Y:S01]  /*9f70*/  ISETP.GT.U32.AND P3, PT, R5, R252, PT ;  /* 0x000000fc0500720c */ /* 0x000fe20003f64070 */
[----:B------:R-:W-:Y:S01]  /*9f80*/  IMAD.HI.U32 R0, R2, R38, RZ ;  /* 0x0000002602007227 */ /* 0x000fe200078e00ff */
[----:B------:R-:W-:-:S03]  /*9f90*/  IABS R30, R128 ;  /* 0x00000080001e7213 */ /* 0x000fc60000000000 */
[----:B------:R-:W-:-:S04]  /*9fa0*/  IMAD.HI.U32 R11, R2, R22, RZ ;  /* 0x00000016020b7227 */ /* 0x000fc800078e00ff */
[----:B------:R-:W-:Y:S01]  /*9fb0*/  @!P1 IMAD.IADD R13, R13, 0x1, -R5 ;  /* 0x000000010d0d9824 */ /* 0x000fe200078e0a05 */
[C---:B------:R-:W-:Y:S01]  /*9fc0*/  ISETP.GT.U32.AND P1, PT, R5.reuse, R9, PT ;  /* 0x000000090500720c */ /* 0x040fe20003f24070 */
[----:B------:R-:W-:Y:S02]  /*9fd0*/  IMAD.MOV R0, RZ, RZ, -R0 ;  /* 0x000000ffff007224 */ /* 0x000fe400078e0a00 */
[----:B------:R-:W-:Y:S02]  /*9fe0*/  IMAD.MOV R11, RZ, RZ, -R11 ;  /* 0x000000ffff0b7224 */ /* 0x000fe400078e0a0b */
[----:B------:R-:W-:Y:S01]  /*9ff0*/  @!P4 IMAD.MOV R240, RZ, RZ, -R240 ;  /* 0x000000fffff0c224 */ /* 0x000fe200078e0af0 */
[----:B------:R-:W-:Y:S01]  /*a000*/  ISETP.GT.U32.AND P4, PT, R5, R13, PT ;  /* 0x0000000d0500720c */ /* 0x000fe20003f84070 */
[----:B------:R-:W-:-:S04]  /*a010*/  IMAD.HI.U32 R3, R2, R30, RZ ;  /* 0x0000001e02037227 */ /* 0x000fc800078e00ff */
[C---:B------:R-:W-:Y:S02]  /*a020*/  IMAD R38, R5.reuse, R0, R38 ;  /* 0x0000000005267224 */ /* 0x040fe400078e0226 */
[----:B------:R-:W-:Y:S02]  /*a030*/  IMAD R22, R5, R11, R22 ;  /* 0x0000000b05167224 */ /* 0x000fe400078e0216 */
[----:B------:R-:W-:Y:S02]  /*a040*/  IMAD.MOV R3, RZ, RZ, -R3 ;  /* 0x000000ffff037224 */ /* 0x000fe400078e0a03 */
[----:B------:R-:W-:Y:S02]  /*a050*/  VIADD R139, R4, 0x36 ;  /* 0x00000036048b7836 */ /* 0x000fe40000000000 */
[--C-:B------:R-:W-:Y:S01]  /*a060*/  @!P6 IMAD.IADD R17, R17, 0x1, -R5.reuse ;  /* 0x000000011111e824 */ /* 0x100fe200078e0a05 */
[C---:B------:R-:W-:Y:S01]  /*a070*/  ISETP.GT.U32.AND P6, PT, R5.reuse, R38, PT ;  /* 0x000000260500720c */ /* 0x040fe20003fc4070 */
[----:B------:R-:W-:Y:S01]  /*a080*/  @!P3 IMAD.IADD R252, R252, 0x1, -R5 ;  /* 0x00000001fcfcb824 */ /* 0x000fe200078e0a05 */
[C---:B------:R-:W-:Y:S01]  /*a090*/  ISETP.GT.U32.AND P3, PT, R5.reuse, R22, PT ;  /* 0x000000160500720c */ /* 0x040fe20003f64070 */
[----:B------:R-:W-:Y:S01]  /*a0a0*/  IMAD R30, R5, R3, R30 ;  /* 0x00000003051e7224 */ /* 0x000fe200078e021e */
[----:B------:R-:W-:Y:S01]  /*a0b0*/  IABS R45, R139 ;  /* 0x0000008b002d7213 */ /* 0x000fe20000000000 */
[----:B------:R-:W-:Y:S01]  /*a0c0*/  @!P0 IMAD.MOV R228, RZ, RZ, -R228 ;  /* 0x000000ffffe48224 */ /* 0x000fe200078e0ae4 */
[----:B------:R-:W-:Y:S01]  /*a0d0*/  ISETP.GE.AND P0, PT, R143, RZ, PT ;  /* 0x000000ff8f00720c */ /* 0x000fe20003f06270 */
[----:B------:R-:W-:-:S02]  /*a0e0*/  VIADD R147, R4, 0x35 ;  /* 0x0000003504937836 */ /* 0x000fc40000000000 */
        /* <DEDUP_REMOVED lines=8> */
[----:B------:R-:W-:Y:S02]  /*a170*/  IMAD.MOV R11, RZ, RZ, -R11 ;  /* 0x000000ffff0b7224 */ /* 0x000fe400078e0a0b */
[--C-:B------:R-:W-:Y:S02]  /*a180*/  @!P6 IMAD.IADD R38, R38, 0x1, -R5.reuse ;  /* 0x000000012626e824 */ /* 0x100fe400078e0a05 */
[----:B------:R-:W-:Y:S01]  /*a190*/  @!P3 IMAD.IADD R22, R22, 0x1, -R5 ;  /* 0x000000011616b824 */ /* 0x000fe200078e0a05 */
[----:B------:R-:W-:Y:S01]  /*a1a0*/  ISETP.GE.AND P3, PT, R120, RZ, PT ;  /* 0x000000ff7800720c */ /* 0x000fe20003f66270 */
[----:B------:R-:W-:Y:S01]  /*a1b0*/  IMAD.HI.U32 R3, R2, R53, RZ ;  /* 0x0000003502037227 */ /* 0x000fe200078e00ff */
[----:B------:R-:W-:-:S03]  /*a1c0*/  ISETP.GT.U32.AND P6, PT, R5, R38, PT ;  /* 0x000000260500720c */ /* 0x000fc60003fc4070 */
[----:B------:R-:W-:Y:S02]  /*a1d0*/  IMAD R45, R5, R11, R45 ;  /* 0x0000000b052d7224 */ /* 0x000fe400078e022d */
[----:B------:R-:W-:-:S04]  /*a1e0*/  IMAD.HI.U32 R0, R2, R61, RZ ;  /* 0x0000003d02007227 */ /* 0x000fc800078e00ff */
[----:B------:R-:W-:Y:S02]  /*a1f0*/  IMAD.MOV R3, RZ, RZ, -R3 ;  /* 0x000000ffff037224 */ /* 0x000fe400078e0a03 */
[----:B------:R-:W-:Y:S01]  /*a200*/  @!P1 IMAD.IADD R30, R30, 0x1, -R5 ;  /* 0x000000011e1e9824 */ /* 0x000fe200078e0a05 */
[----:B------:R-:W-:Y:S01]  /*a210*/  ISETP.GE.AND P1, PT, R151, RZ, PT ;  /* 0x000000ff9700720c */ /* 0x000fe20003f26270 */
[----:B------:R-:W-:Y:S01]  /*a220*/  @!P0 IMAD.MOV R244, RZ, RZ, -R244 ;  /* 0x000000fffff48224 */ /* 0x000fe200078e0af4 */
[C---:B------:R-:W-:Y:S01]  /*a230*/  ISETP.GT.U32.AND P0, PT, R5.reuse, R17, PT ;  /* 0x000000110500720c */ /* 0x040fe20003f04070 */
[----:B------:R-:W-:Y:S01]  /*a240*/  @!P4 IMAD.MOV R9, RZ, RZ, -R9 ;  /* 0x000000ffff09c224 */ /* 0x000fe200078e0a09 */
[----:B------:R-:W-:Y:S01]  /*a250*/  ISETP.GT.U32.AND P4, PT, R5, R45, PT ;  /* 0x0000002d0500720c */ /* 0x000fe20003f84070 */
[----:B------:R-:W-:Y:S02]  /*a260*/  IMAD.MOV R0, RZ, RZ, -R0 ;  /* 0x000000ffff007224 */ /* 0x000fe400078e0a00 */
[----:B------:R-:W-:-:S02]  /*a270*/  VIADD R151, R4, 0x33 ;  /* 0x0000003304977836 */ /* 0x000fc40000000000 */
[C---:B------:R-:W-:Y:S02]  /*a280*/  IMAD R53, R5.reuse, R3, R53 ;  /* 0x0000000305357224 */ /* 0x040fe400078e0235 */
[C---:B------:R-:W-:Y:S01]  /*a290*/  IMAD R61, R5.reuse, R0, R61 ;  /* 0x00000000053d7224 */ /* 0x040fe200078e023d */
[----:B------:R-:W-:Y:S01]  /*a2a0*/  IABS R0, R151 ;  /* 0x0000009700007213 */ /* 0x000fe20000000000 */
[----:B------:R-:W-:Y:S01]  /*a2b0*/  @!P3 IMAD.MOV R13, RZ, RZ, -R13 ;  /* 0x000000ffff0db224 */ /* 0x000fe200078e0a0d */
[C---:B------:R-:W-:Y:S01]  /*a2c0*/  ISETP.GT.U32.AND P3, PT, R5.reuse, R53, PT ;  /* 0x000000350500720c */ /* 0x040fe20003f64070 */
[----:B------:R-:W-:Y:S01]  /*a2d0*/  @!P6 IMAD.IADD R38, R38, 0x1, -R5 ;  /* 0x000000012626e824 */ /* 0x000fe200078e0a05 */
[----:B------:R-:W-:Y:S01]  /*a2e0*/  ISETP.GE.AND P6, PT, R132, RZ, PT ;  /* 0x000000ff8400720c */ /* 0x000fe20003fc6270 */
[----:B------:R-:W-:Y:S01]  /*a2f0*/  @!P2 IMAD.MOV R248, RZ, RZ, -R248 ;  /* 0x000000fffff8a224 */ /* 0x000fe200078e0af8 */
[----:B------:R-:W-:Y:S01]  /*a300*/  ISETP.GT.U32.AND P2, PT, R5, R22, PT ;  /* 0x000000160500720c */ /* 0x000fe20003f44070 */
[----:B------:R-:W-:-:S04]  /*a310*/  IMAD.HI.U32 R3, R2, R0, RZ ;  /* 0x0000000002037227 */ /* 0x000fc800078e00ff */
[--C-:B------:R-:W-:Y:S01]  /*a320*/  @!P0 IMAD.IADD R17, R17, 0x1, -R5.reuse ;  /* 0x0000000111118824 */ /* 0x100fe200078e0a05 */
[----:B------:R-:W-:Y:S01]  /*a330*/  ISETP.GE.AND P0, PT, R124, RZ, PT ;  /* 0x000000ff7c00720c */ /* 0x000fe20003f06270 */
[----:B------:R-:W-:Y:S01]  /*a340*/  @!P4 IMAD.IADD R45, R45, 0x1, -R5 ;  /* 0x000000012d2dc824 */ /* 0x000fe200078e0a05 */
[----:B------:R-:W-:Y:S01]  /*a350*/  ISETP.GE.AND P4, PT, R139, RZ, PT ;  /* 0x000000ff8b00720c */ /* 0x000fe20003f86270 */
[----:B------:R-:W-:Y:S02]  /*a360*/  IMAD.MOV R3, RZ, RZ, -R3 ;  /* 0x000000ffff037224 */ /* 0x000fe400078e0a03 */
[----:B------:R-:W-:Y:S01]  /*a370*/  @!P1 IMAD.MOV R17, RZ, RZ, -R17 ;  /* 0x000000ffff119224 */ /* 0x000fe200078e0a11 */
[C---:B------:R-:W-:Y:S01]  /*a380*/  ISETP.GT.U32.AND P1, PT, R5.reuse, R45, PT ;  /* 0x0000002d0500720c */ /* 0x040fe20003f24070 */
[----:B------:R-:W-:Y:S02]  /*a390*/  IMAD R69, R5, R3, R0 ;  /* 0x0000000305457224 */ /* 0x000fe400078e0200 */
[----:B------:R-:W-:Y:S01]  /*a3a0*/  @!P3 IMAD.IADD R53, R53, 0x1, -R5 ;  /* 0x000000013535b824 */ /* 0x000fe200078e0a05 */
[----:B------:R-:W-:Y:S01]  /*a3b0*/  ISETP.GE.AND P3, PT, R147, RZ, PT ;  /* 0x000000ff9300720c */ /* 0x000fe20003f66270 */
[----:B------:R-:W-:-:S02]  /*a3c0*/  VIADD R147, R4, 0x32 ;  /* 0x0000003204937836 */ /* 0x000fc40000000000 */
[----:B------:R-:W-:Y:S01]  /*a3d0*/  @!P6 IMAD.MOV R38, RZ, RZ, -R38 ;  /* 0x000000ffff26e224 */ /* 0x000fe200078e0a26 */
[C---:B------:R-:W-:Y:S01]  /*a3e0*/  ISETP.GT.U32.AND P6, PT, R5.reuse, R69, PT ;  /* 0x000000450500720c */ /* 0x040fe20003fc4070 */
[--C-:B------:R-:W-:Y:S01]  /*a3f0*/  @!P2 IMAD.IADD R22, R22, 0x1, -R5.reuse ;  /* 0x000000011616a824 */ /* 0x100fe200078e0a05 */
[C---:B------:R-:W-:Y:S01]  /*a400*/  ISETP.GT.U32.AND P2, PT, R5.reuse, R61, PT ;  /* 0x0000003d0500720c */ /* 0x040fe20003f44070 */
[----:B------:R-:W-:Y:S01]  /*a410*/  @!P5 IMAD.MOV R252, RZ, RZ, -R252 ;  /* 0x000000fffffcd224 */ /* 0x000fe200078e0afc */
[----:B------:R-:W-:Y:S01]  /*a420*/  IABS R0, R147 ;  /* 0x0000009300007213 */ /* 0x000fe20000000000 */
[----:B------:R-:W-:Y:S01]  /*a430*/  @!P0 IMAD.MOV R22, RZ, RZ, -R22 ;  /* 0x000000ffff168224 */ /* 0x000fe200078e0a16 */
[----:B------:R-:W-:Y:S01]  /*a440*/  ISETP.GT.U32.AND P0, PT, R5, R53, PT ;  /* 0x000000350500720c */ /* 0x000fe20003f04070 */
[----:B------:R-:W-:Y:S01]  /*a450*/  @!P1 IMAD.IADD R45, R45, 0x1, -R5 ;  /* 0x000000012d2d9824 */ /* 0x000fe200078e0a05 */
[----:B------:R-:W-:Y:S01]  /*a460*/  ISETP.GE.AND P1, PT, R151, RZ, PT ;  /* 0x000000ff9700720c */ /* 0x000fe20003f26270 */
[----:B------:R-:W-:Y:S01]  /*a470*/  IMAD.HI.U32 R3, R2, R0, RZ ;  /* 0x0000000002037227 */ /* 0x000fe200078e00ff */
[----:B------:R-:W-:-:S03]  /*a480*/  ISETP.GT.U32.AND P5, PT, R5, R30, PT ;  /* 0x0000001e0500720c */ /* 0x000fc60003fa4070 */
[----:B------:R-:W-:Y:S02]  /*a490*/  VIADD R151, R4, 0x31 ;  /* 0x0000003104977836 */ /* 0x000fe40000000000 */
[----:B------:R-:W-:Y:S02]  /*a4a0*/  IMAD.MOV R77, RZ, RZ, -R3 ;  /* 0x000000ffff4d7224 */ /* 0x000fe400078e0a03 */
[--C-:B------:R-:W-:Y:S01]  /*a4b0*/  @!P6 IMAD.IADD R69, R69, 0x1, -R5.reuse ;  /* 0x000000014545e824 */ /* 0x100fe200078e0a05 */
[----:B------:R-:W-:Y:S01]  /*a4c0*/  IABS R3, R151 ;  /* 0x0000009700037213 */ /* 0x000fe20000000000 */
[--C-:B------:R-:W-:Y:S02]  /*a4d0*/  @!P2 IMAD.IADD R61, R61, 0x1, -R5.reuse ;  /* 0x000000013d3da824 */ /* 0x100fe400078e0a05 */
[C---:B------:R-:W-:Y:S01]  /*a4e0*/  IMAD R77, R5.reuse, R77, R0 ;  /* 0x0000004d054d7224 */ /* 0x040fe200078e0200 */
[----:B------:R-:W-:Y:S01]  /*a4f0*/  ISETP.GT.U32.AND P6, PT, R5, R69, PT ;  /* 0x000000450500720c */ /* 0x000fe20003fc4070 */
[----:B------:R-:W-:Y:S01]  /*a500*/  @!P0 IMAD.IADD R53, R53, 0x1, -R5 ;  /* 0x0000000135358824 */ /* 0x000fe200078e0a05 */
[----:B------:R-:W-:Y:S01]  /*a510*/  ISETP.GT.U32.AND P2, PT, R5, R61, PT ;  /* 0x0000003d0500720c */ /* 0x000fe20003f44070 */
[----:B------:R-:W-:Y:S01]  /*a520*/  IMAD.HI.U32 R0, R2, R3, RZ ;  /* 0x0000000302007227 */ /* 0x000fe200078e00ff */
[----:B------:R-:W-:-:S03]  /*a530*/  ISETP.GE.AND P0, PT, R147, RZ, PT ;  /* 0x000000ff9300720c */ /* 0x000fc60003f06270 */
[----:B------:R-:W-:Y:S01]  /*a540*/  @!P3 IMAD.MOV R53, RZ, RZ, -R53 ;  /* 0x000000ffff35b224 */ /* 0x000fe200078e0a35 */
[C---:B------:R-:W-:Y:S01]  /*a550*/  ISETP.GT.U32.AND P3, PT, R5.reuse, R77, PT ;  /* 0x0000004d0500720c */ /* 0x040fe20003f64070 */
[----:B------:R-:W-:Y:S02]  /*a560*/  IMAD.MOV R0, RZ, RZ, -R0 ;  /* 0x000000ffff007224 */ /* 0x000fe400078e0a00 */
[----:B------:R-:W-:Y:S01]  /*a570*/  @!P5 IMAD.IADD R30, R30, 0x1, -R5 ;  /* 0x000000011e1ed824 */ /* 0x000fe200078e0a05 */
[----:B------:R-:W-:Y:S01]  /*a580*/  ISETP.GE.AND P5, PT, R128, RZ, PT ;  /* 0x000000ff8000720c */ /* 0x000fe20003fa6270 */
[----:B------:R-:W-:Y:S02]  /*a590*/  IMAD R85, R5, R0, R3 ;  /* 0x0000000005557224 */ /* 0x000fe400078e0203 */
[--C-:B------:R-:W-:Y:S02]  /*a5a0*/  @!P6 IMAD.IADD R69, R69, 0x1, -R5.reuse ;  /* 0x000000014545e824 */ /* 0x100fe400078e0a05 */
[----:B------:R-:W-:Y:S01]  /*a5b0*/  @!P2 IMAD.IADD R61, R61, 0x1, -R5 ;  /* 0x000000013d3da824 */ /* 0x000fe200078e0a05 */
[----:B------:R-:W-:Y:S01]  /*a5c0*/  ISETP.GT.U32.AND P6, PT, R5, R85, PT ;  /* 0x000000550500720c */ /* 0x000fe20003fc4070 */
[C---:B------:R-:W-:Y:S01]  /*a5d0*/  VIADD R147, R4.reuse, 0x2f ;  /* 0x0000002f04937836 */ /* 0x040fe20000000000 */
[----:B------:R-:W-:Y:S01]  /*a5e0*/  ISETP.GE.AND P2, PT, R151, RZ, PT ;  /* 0x000000ff9700720c */ /* 0x000fe20003f46270 */
[----:B------:R-:W-:-:S02]  /*a5f0*/  VIADD R151, R4, 0x30 ;  /* 0x0000003004977836 */ /* 0x000fc40000000000 */
[----:B------:R-:W-:Y:S01]  /*a600*/  @!P3 IMAD.IADD R77, R77, 0x1, -R5 ;  /* 0x000000014d4db824 */ /* 0x000fe200078e0a05 */
[----:B------:R-:W-:Y:S01]  /*a610*/  IABS R101, R147 ;  /* 0x0000009300657213 */ /* 0x000fe20000000000 */
[----:B------:R-:W-:Y:S01]  /*a620*/  @!P4 IMAD.MOV R45, RZ, RZ, -R45 ;  /* 0x000000ffff2dc224 */ /* 0x000fe200078e0a2d */
[----:B------:R-:W-:Y:S01]  /*a630*/  ISETP.GE.AND P4, PT, R151, RZ, PT ;  /* 0x000000ff9700720c */ /* 0x000fe20003f86270 */
[----:B------:R-:W-:Y:S01]  /*a640*/  @!P5 IMAD.MOV R30, RZ, RZ, -R30 ;  /* 0x000000ffff1ed224 */ /* 0x000fe200078e0a1e */
[----:B------:R-:W-:Y:S01]  /*a650*/  IABS R93, R151 ;  /* 0x00000097005d7213 */ /* 0x000fe20000000000 */
[----:B------:R-:W-:Y:S01]  /*a660*/  VIADD R151, R4, 0x2e ;  /* 0x0000002e04977836 */ /* 0x000fe20000000000 */
[----:B------:R-:W-:Y:S01]  /*a670*/  ISETP.GT.U32.AND P3, PT, R5, R77, PT ;  /* 0x0000004d0500720c */ /* 0x000fe20003f64070 */
[----:B------:R-:W-:Y:S01]  /*a680*/  @!P6 IMAD.IADD R85, R85, 0x1, -R5 ;  /* 0x000000015555e824 */ /* 0x000fe200078e0a05 */
[----:B------:R-:W-:Y:S01]  /*a690*/  ISETP.GE.AND P5, PT, R143, RZ, PT ;  /* 0x000000ff8f00720c */ /* 0x000fe20003fa6270 */
[----:B------:R-:W-:Y:S01]  /*a6a0*/  IMAD.HI.U32 R3, R2, R101, RZ ;  /* 0x0000006502037227 */ /* 0x000fe200078e00ff */
[----:B------:R-:W-:-:S02]  /*a6b0*/  IABS R108, R151 ;  /* 0x00000097006c7213 */ /* 0x000fc40000000000 */
[----:B------:R-:W-:Y:S01]  /*a6c0*/  ISETP.GT.U32.AND P6, PT, R5, R85, PT ;  /* 0x000000550500720c */ /* 0x000fe20003fc4070 */
[----:B------:R-:W-:Y:S02]  /*a6d0*/  IMAD.MOV R3, RZ, RZ, -R3 ;  /* 0x000000ffff037224 */ /* 0x000fe400078e0a03 */
[----:B------:R-:W-:-:S04]  /*a6e0*/  IMAD.HI.U32 R0, R2, R108, RZ ;  /* 0x0000006c02007227 */ /* 0x000fc800078e00ff */
[----:B------:R-:W-:-:S04]  /*a6f0*/  IMAD.HI.U32 R11, R2, R93, RZ ;  /* 0x0000005d020b7227 */ /* 0x000fc800078e00ff */
[----:B------:R-:W-:Y:S02]  /*a700*/  IMAD.MOV R0, RZ, RZ, -R0 ;  /* 0x000000ffff007224 */ /* 0x000fe400078e0a00 */
[----:B------:R-:W-:Y:S02]  /*a710*/  IMAD R101, R5, R3, R101 ;  /* 0x0000000305657224 */ /* 0x000fe400078e0265 */
[----:B------:R-:W-:Y:S02]  /*a720*/  @!P3 IMAD.IADD R77, R77, 0x1, -R5 ;  /* 0x000000014d4db824 */ /* 0x000fe400078e0a05 */
[----:B------:R-:W-:Y:S02]  /*a730*/  IMAD.MOV R11, RZ, RZ, -R11 ;  /* 0x000000ffff0b7224 */ /* 0x000fe400078e0a0b */
[C---:B------:R-:W-:Y:S02]  /*a740*/  IMAD R108, R5.reuse, R0, R108 ;  /* 0x00000000056c7224 */ /* 0x040fe400078e026c */
[----:B------:R-:W-:Y:S01]  /*a750*/  @!P0 IMAD.MOV R77, RZ, RZ, -R77 ;  /* 0x000000ffff4d8224 */ /* 0x000fe200078e0a4d */
[----:B------:R-:W-:Y:S01]  /*a760*/  ISETP.GT.U32.AND P0, PT, R5, R101, PT ;  /* 0x000000650500720c */ /* 0x000fe20003f04070 */
[----:B------:R-:W-:Y:S01]  /*a770*/  @!P5 IMAD.MOV R61, RZ, RZ, -R61 ;  /* 0x000000ffff3dd224 */ /* 0x000fe200078e0a3d */
[----:B------:R-:W-:Y:S01]  /*a780*/  ISETP.GE.AND P5, PT, R147, RZ, PT ;  /* 0x000000ff9300720c */ /* 0x000fe20003fa6270 */
[----:B------:R-:W-:-:S02]  /*a790*/  IMAD R93, R5, R11, R93 ;  /* 0x0000000b055d7224 */ /* 0x000fc400078e025d */
[--C-:B------:R-:W-:Y:S01]  /*a7a0*/  @!P6 IMAD.IADD R85, R85, 0x1, -R5.reuse ;  /* 0x000000015555e824 */ /* 0x100fe200078e0a05 */
[C---:B------:R-:W-:Y:S01]  /*a7b0*/  ISETP.GT.U32.AND P6, PT, R5.reuse, R108, PT ;  /* 0x0000006c0500720c */ /* 0x040fe20003fc4070 */
[C---:B------:R-:W-:Y:S01]  /*a7c0*/  VIADD R147, R4.reuse, 0x2d ;  /* 0x0000002d04937836 */ /* 0x040fe20000000000 */
[----:B------:R-:W-:Y:S01]  /*a7d0*/  ISETP.GT.U32.AND P3, PT, R5, R93, PT ;  /* 0x0000005d0500720c */ /* 0x000fe20003f64070 */
[C---:B------:R-:W-:Y:S02]  /*a7e0*/  VIADD R128, R4.reuse, 0x2c ;  /* 0x0000002c04807836 */ /* 0x040fe40000000000 */
[----:B------:R-:W-:Y:S01]  /*a7f0*/  VIADD R143, R4, 0x2b ;  /* 0x0000002b048f7836 */ /* 0x000fe20000000000 */
[----:B------:R-:W-:Y:S01]  /*a800*/  IABS R116, R147 ;  /* 0x0000009300747213 */ /* 0x000fe20000000000 */
[----:B------:R-:W-:Y:S01]  /*a810*/  @!P0 IMAD.IADD R101, R101, 0x1, -R5 ;  /* 0x0000000165658824 */ /* 0x000fe200078e0a05 */
[----:B------:R-:W-:Y:S01]  /*a820*/  IABS R124, R128 ;  /* 0x00000080007c7213 */ /* 0x000fe20000000000 */
[----:B------:R-:W-:Y:S01]  /*a830*/  @!P1 IMAD.MOV R69, RZ, RZ, -R69 ;  /* 0x000000ffff459224 */ /* 0x000fe200078e0a45 */
[----:B------:R-:W-:Y:S01]  /*a840*/  IABS R132, R143 ;  /* 0x0000008f00847213 */ /* 0x000fe20000000000 */
[----:B------:R-:W-:Y:S01]  /*a850*/  IMAD.HI.U32 R3, R2, R116, RZ ;  /* 0x0000007402037227 */ /* 0x000fe200078e00ff */
[----:B------:R-:W-:-:S03]  /*a860*/  ISETP.GE.AND P1, PT, R151, RZ, PT ;  /* 0x000000ff9700720c */ /* 0x000fc60003f26270 */
[----:B------:R-:W-:Y:S01]  /*a870*/  @!P6 IMAD.IADD R108, R108, 0x1, -R5 ;  /* 0x000000016c6ce824 */ /* 0x000fe200078e0a05 */
[----:B------:R-:W-:Y:S01]  /*a880*/  ISETP.GT.U32.AND P6, PT, R5, R101, PT ;  /* 0x000000650500720c */ /* 0x000fe20003fc4070 */
[----:B------:R-:W-:-:S04]  /*a890*/  IMAD.HI.U32 R0, R2, R124, RZ ;  /* 0x0000007c02007227 */ /* 0x000fc800078e00ff */
[----:B------:R-:W-:Y:S02]  /*a8a0*/  IMAD.MOV R3, RZ, RZ, -R3 ;  /* 0x000000ffff037224 */ /* 0x000fe400078e0a03 */
[----:B------:R-:W-:Y:S01]  /*a8b0*/  @!P3 IMAD.IADD R93, R93, 0x1, -R5 ;  /* 0x000000015d5db824 */ /* 0x000fe200078e0a05 */
[----:B------:R-:W-:Y:S01]  /*a8c0*/  ISETP.GE.AND P3, PT, R147, RZ, PT ;  /* 0x000000ff9300720c */ /* 0x000fe20003f66270 */
[----:B------:R-:W-:Y:S01]  /*a8d0*/  IMAD.MOV R0, RZ, RZ, -R0 ;  /* 0x000000ffff007224 */ /* 0x000fe200078e0a00 */
[----:B------:R-:W-:Y:S01]  /*a8e0*/  IABS R147, R89 ;  /* 0x0000005900937213 */ /* 0x000fe20000000000 */
[C---:B------:R-:W-:Y:S01]  /*a8f0*/  IMAD R116, R5.reuse, R3, R116 ;  /* 0x0000000305747224 */ /* 0x040fe200078e0274 */
[----:B------:R-:W-:Y:S01]  /*a900*/  ISETP.GT.U32.AND P0, PT, R5, R93, PT ;  /* 0x0000005d0500720c */ /* 0x000fe20003f04070 */
[----:B------:R-:W-:-:S04]  /*a910*/  IMAD.HI.U32 R3, R2, R132, RZ ;  /* 0x0000008402037227 */ /* 0x000fc800078e00ff */
[C---:B------:R-:W-:Y:S02]  /*a920*/  IMAD R124, R5.reuse, R0, R124 ;  /* 0x00000000057c7224 */ /* 0x040fe400078e027c */
[----:B------:R-:W-:Y:S02]  /*a930*/  IMAD.MOV R3, RZ, RZ, -R3 ;  /* 0x000000ffff037224 */ /* 0x000fe400078e0a03 */
[----:B------:R-:W-:Y:S01]  /*a940*/  @!P2 IMAD.MOV R85, RZ, RZ, -R85 ;  /* 0x000000ffff55a224 */ /* 0x000fe200078e0a55 */
[----:B------:R-:W-:Y:S01]  /*a950*/  ISETP.GT.U32.AND P2, PT, R5, R108, PT ;  /* 0x0000006c0500720c */ /* 0x000fe20003f44070 */
[----:B------:R-:W-:Y:S02]  /*a960*/  VIADD R151, R4, 0x2a ;  /* 0x0000002a04977836 */ /* 0x000fe40000000000 */
[----:B------:R-:W-:Y:S01]  /*a970*/  @!P6 IMAD.IADD R101, R101, 0x1, -R5 ;  /* 0x000000016565e824 */ /* 0x000fe200078e0a05 */
[C---:B------:R-:W-:Y:S01]  /*a980*/  ISETP.GT.U32.AND P6, PT, R5.reuse, R124, PT ;  /* 0x0000007c0500720c */ /* 0x040fe20003fc4070 */
[----:B------:R-:W-:Y:S01]  /*a990*/  IMAD R132, R5, R3, R132 ;  /* 0x0000000305847224 */ /* 0x000fe200078e0284 */
[----:B------:R-:W-:Y:S01]  /*a9a0*/  IABS R139, R151 ;  /* 0x00000097008b7213 */ /* 0x000fe20000000000 */
[----:B------:R-:W-:-:S04]  /*a9b0*/  IMAD.HI.U32 R3, R2, R147, RZ ;  /* 0x0000009302037227 */ /* 0x000fc800078e00ff */
[----:B------:R-:W-:Y:S02]  /*a9c0*/  IMAD.MOV R3, RZ, RZ, -R3 ;  /* 0x000000ffff037224 */ /* 0x000fe400078e0a03 */
[----:B------:R-:W-:Y:S01]  /*a9d0*/  @!P0 IMAD.IADD R93, R93, 0x1, -R5 ;  /* 0x000000015d5d8824 */ /* 0x000fe200078e0a05 */
[----:B------:R-:W-:Y:S01]  /*a9e0*/  ISETP.GT.U32.AND P0, PT, R5, R116, PT ;  /* 0x000000740500720c */ /* 0x000fe20003f04070 */
[----:B------:R-:W-:-:S04]  /*a9f0*/  IMAD.HI.U32 R0, R2, R139, RZ ;  /* 0x0000008b02007227 */ /* 0x000fc800078e00ff */
[C---:B------:R-:W-:Y:S02]  /*aa00*/  IMAD R147, R5.reuse, R3, R147 ;  /* 0x0000000305937224 */ /* 0x040fe400078e0293 */
[--C-:B------:R-:W-:Y:S01]  /*aa10*/  @!P2 IMAD.IADD R108, R108, 0x1, -R5.reuse ;  /* 0x000000016c6ca824 */ /* 0x100fe200078e0a05 */
[C---:B------:R-:W-:Y:S01]  /*aa20*/  ISETP.GT.U32.AND P2, PT, R5.reuse, R132, PT ;  /* 0x000000840500720c */ /* 0x040fe20003f44070 */
[----:B------:R-:W-:Y:S02]  /*aa30*/  IMAD.MOV R0, RZ, RZ, -R0 ;  /* 0x000000ffff007224 */ /* 0x000fe400078e0a00 */
[----:B------:R-:W-:Y:S01]  /*aa40*/  @!P6 IMAD.IADD R124, R124, 0x1, -R5 ;  /* 0x000000017c7ce824 */ /* 0x000fe200078e0a05 */
[C---:B------:R-:W-:Y:S01]  /*aa50*/  ISETP.GT.U32.AND P6, PT, R5.reuse, R147, PT ;  /* 0x000000930500720c */ /* 0x040fe20003fc4070 */
[----:B------:R-:W-:Y:S02]  /*aa60*/  IMAD R139, R5, R0, R139 ;  /* 0x00000000058b7224 */ /* 0x000fe400078e028b */
[----:B------:R-:W-:-:S02]  /*aa70*/  @!P0 IMAD.IADD R116, R116, 0x1, -R5 ;  /* 0x0000000174748824 */ /* 0x000fc400078e0a05 */
[----:B------:R-:W-:Y:S01]  /*aa80*/  VIADD R120, R4, 0x26 ;  /* 0x0000002604787836 */ /* 0x000fe20000000000 */
[----:B------:R-:W-:Y:S01]  /*aa90*/  ISETP.GT.U32.AND P0, PT, R5, R139, PT ;  /* 0x0000008b0500720c */ /* 0x000fe20003f04070 */
[----:B------:R-:W-:-:S03]  /*aaa0*/  IMAD.HI.U32 R0, R2, R155, RZ ;  /* 0x0000009b02007227 */ /* 0x000fc600078e00ff */
[----:B------:R-:W-:Y:S01]  /*aab0*/  IABS R170, R120 ;  /* 0x0000007800aa7213 */ /* 0x000fe20000000000 */
[----:B------:R-:W-:Y:S01]  /*aac0*/  @!P2 IMAD.IADD R132, R132, 0x1, -R5 ;  /* 0x000000018484a824 */ /* 0x000fe200078e0a05 */
[----:B------:R-:W-:Y:S01]  /*aad0*/  ISETP.GE.AND P2, PT, R128, RZ, PT ;  /* 0x000000ff8000720c */ /* 0x000fe20003f46270 */
[----:B------:R-:W-:Y:S01]  /*aae0*/  @!P4 IMAD.MOV R93, RZ, RZ, -R93 ;  /* 0x000000ffff5dc224 */ /* 0x000fe200078e0a5d */
[----:B------:R-:W-:Y:S01]  /*aaf0*/  ISETP.GT.U32.AND P4, PT, R5, R116, PT ;  /* 0x000000740500720c */ /* 0x000fe20003f84070 */
[----:B------:R-:W-:Y:S02]  /*ab00*/  @!P6 IMAD.IADD R147, R147, 0x1, -R5 ;  /* 0x000000019393e824 */ /* 0x000fe400078e0a05 */
[----:B------:R-:W-:Y:S02]  /*ab10*/  IMAD.MOV R0, RZ, RZ, -R0 ;  /* 0x000000ffff007224 */ /* 0x000fe400078e0a00 */
[----:B------:R-:W-:Y:S01]  /*ab20*/  @!P5 IMAD.MOV R101, RZ, RZ, -R101 ;  /* 0x000000ffff65d224 */ /* 0x000fe200078e0a65 */
[C---:B------:R-:W-:Y:S01]  /*ab30*/  ISETP.GT.U32.AND P5, PT, R5.reuse, R132, PT ;  /* 0x000000840500720c */ /* 0x040fe20003fa4070 */
[----:B------:R-:W-:Y:S01]  /*ab40*/  @!P1 IMAD.MOV R108, RZ, RZ, -R108 ;  /* 0x000000ffff6c9224 */ /* 0x000fe200078e0a6c */
[----:B------:R-:W-:Y:S01]  /*ab50*/  ISETP.GT.U32.AND P1, PT, R5, R147, PT ;  /* 0x000000930500720c */ /* 0x000fe20003f24070 */
[----:B------:R-:W-:-:S04]  /*ab60*/  IMAD.HI.U32 R3, R2, R163, RZ ;  /* 0x000000a302037227 */ /* 0x000fc800078e00ff */
[----:B------:R-:W-:Y:S02]  /*ab70*/  IMAD R155, R5, R0, R155 ;  /* 0x00000000059b7224 */ /* 0x000fe400078e029b */
[----:B------:R-:W-:-:S04]  /*ab80*/  IMAD.HI.U32 R0, R2, R170, RZ ;  /* 0x000000aa02007227 */ /* 0x000fc800078e00ff */
[----:B------:R-:W-:Y:S01]  /*ab90*/  @!P0 IMAD.IADD R139, R139, 0x1, -R5 ;  /* 0x000000018b8b8824 */ /* 0x000fe200078e0a05 */
[C---:B------:R-:W-:Y:S01]  /*aba0*/  ISETP.GT.U32.AND P0, PT, R5.reuse, R124, PT ;  /* 0x0000007c0500720c */ /* 0x040fe20003f04070 */
[----:B------:R-:W-:Y:S02]  /*abb0*/  IMAD.MOV R3, RZ, RZ, -R3 ;  /* 0x000000ffff037224 */ /* 0x000fe400078e0a03 */
[----:B------:R-:W-:Y:S01]  /*abc0*/  IMAD.MOV R0, RZ, RZ, -R0 ;  /* 0x000000ffff007224 */ /* 0x000fe200078e0a00 */
[C---:B------:R-:W-:Y:S01]  /*abd0*/  ISETP.GT.U32.AND P6, PT, R5.reuse, R139, PT ;  /* 0x0000008b0500720c */ /* 0x040fe20003fc4070 */
[C---:B------:R-:W-:Y:S02]  /*abe0*/  IMAD R163, R5.reuse, R3, R163 ;  /* 0x0000000305a37224 */ /* 0x040fe400078e02a3 */
[----:B------:R-:W-:Y:S01]  /*abf0*/  @!P4 IMAD.IADD R116, R116, 0x1, -R5 ;  /* 0x000000017474c824 */ /* 0x000fe200078e0a05 */
[C---:B------:R-:W-:Y:S01]  /*ac00*/  ISETP.GT.U32.AND P4, PT, R5.reuse, R155, PT ;  /* 0x0000009b0500720c */ /* 0x040fe20003f84070 */
[----:B------:R-:W-:-:S02]  /*ac10*/  IMAD R170, R5, R0, R170 ;  /* 0x0000000005aa7224 */ /* 0x000fc400078e02aa */
[--C-:B------:R-:W-:Y:S01]  /*ac20*/  @!P5 IMAD.IADD R132, R132, 0x1, -R5.reuse ;  /* 0x000000018484d824 */ /* 0x100fe200078e0a05 */
[----:B------:R-:W-:Y:S01]  /*ac30*/  ISETP.GT.U32.AND P5, PT, R5, R163, PT ;  /* 0x000000a30500720c */ /* 0x000fe20003fa4070 */
[--C-:B------:R-:W-:Y:S01]  /*ac40*/  @!P1 IMAD.IADD R147, R147, 0x1, -R5.reuse ;  /* 0x0000000193939824 */ /* 0x100fe200078e0a05 */
[----:B------:R-:W-:Y:S01]  /*ac50*/  ISETP.GT.U32.AND P1, PT, R5, R170, PT ;  /* 0x000000aa0500720c */ /* 0x000fe20003f24070 */
[----:B------:R-:W-:Y:S02]  /*ac60*/  VIADD R128, R4, 0x25 ;  /* 0x0000002504807836 */ /* 0x000fe40000000000 */
[--C-:B------:R-:W-:Y:S01]  /*ac70*/  @!P0 IMAD.IADD R124, R124, 0x1, -R5.reuse ;  /* 0x000000017c7c8824 */ /* 0x100fe200078e0a05 */
[----:B------:R-:W-:Y:S01]  /*ac80*/  ISETP.GE.AND P0, PT, R143, RZ, PT ;  /* 0x000000ff8f00720c */ /* 0x000fe20003f06270 */
[----:B------:R-:W-:Y:S01]  /*ac90*/  VIADD R143, R4, 0x24 ;  /* 0x00000024048f7836 */ /* 0x000fe20000000000 */
[----:B------:R-:W-:Y:S01]  /*aca0*/  IABS R3, R128 ;  /* 0x0000008000037213 */ /* 0x000fe20000000000 */
[--C-:B------:R-:W-:Y:S01]  /*acb0*/  @!P6 IMAD.IADD R139, R139, 0x1, -R5.reuse ;  /* 0x000000018b8be824 */ /* 0x100fe200078e0a05 */
[----:B------:R-:W-:Y:S01]  /*acc0*/  ISETP.GE.AND P6, PT, R151, RZ, PT ;  /* 0x000000ff9700720c */ /* 0x000fe20003fc6270 */
[----:B------:R-:W-:Y:S01]  /*acd0*/  @!P4 IMAD.IADD R155, R155, 0x1, -R5 ;  /* 0x000000019b9bc824 */ /* 0x000fe200078e0a05 */
[----:B------:R-:W-:Y:S01]  /*ace0*/  IABS R0, R143 ;  /* 0x0000008f00007213 */ /* 0x000fe20000000000 */
[----:B------:R-:W-:Y:S01]  /*acf0*/  IMAD.HI.U32 R178, R2, R3, RZ ;  /* 0x0000000302b27227 */ /* 0x000fe200078e00ff */
[----:B------:R-:W-:-:S03]  /*ad00*/  ISETP.GE.AND P4, PT, R89, RZ, PT ;  /* 0x000000ff5900720c */ /* 0x000fc60003f86270 */
[----:B------:R-:W-:Y:S02]  /*ad10*/  VIADD R151, R4, 0x23 ;  /* 0x0000002304977836 */ /* 0x000fe40000000000 */
[--C-:B------:R-:W-:Y:S01]  /*ad20*/  @!P5 IMAD.IADD R163, R163, 0x1, -R5.reuse ;  /* 0x00000001a3a3d824 */ /* 0x100fe200078e0a05 */
[----:B------:R-:W-:Y:S01]  /*ad30*/  ISETP.GE.AND P5, PT, R97, RZ, PT ;  /* 0x000000ff6100720c */ /* 0x000fe20003fa6270 */
[----:B------:R-:W-:Y:S01]  /*ad40*/  @!P1 IMAD.IADD R170, R170, 0x1, -R5 ;  /* 0x00000001aaaa9824 */ /* 0x000fe200078e0a05 */
[----:B------:R-:W-:Y:S01]  /*ad50*/  ISETP.GT.U32.AND P1, PT, R5, R155, PT ;  /* 0x0000009b0500720c */ /* 0x000fe20003f24070 */
[----:B------:R-:W-:Y:S01]  /*ad60*/  IMAD.MOV R178, RZ, RZ, -R178 ;  /* 0x000000ffffb27224 */ /* 0x000fe200078e0ab2 */
[----:B------:R-:W-:Y:S01]  /*ad70*/  IABS R15, R151 ;  /* 0x00000097000f7213 */ /* 0x000fe20000000000 */
[----:B------:R-:W-:Y:S01]  /*ad80*/  IMAD.HI.U32 R11, R2, R0, RZ ;  /* 0x00000000020b7227 */ /* 0x000fe200078e00ff */
[----:B------:R-:W-:-:S03]  /*ad90*/  IABS R97, R73 ;  /* 0x0000004900617213 */ /* 0x000fc60000000000 */
[----:B------:R-:W-:Y:S01]  /*ada0*/  @!P2 IMAD.MOV R124, RZ, RZ, -R124 ;  /* 0x000000ffff7ca224 */ /* 0x000fe200078e0a7c */
[C---:B------:R-:W-:Y:S01]  /*adb0*/  ISETP.GT.U32.AND P2, PT, R5.reuse, R163, PT ;  /* 0x000000a30500720c */ /* 0x040fe20003f44070 */
[C---:B------:R-:W-:Y:S02]  /*adc0*/  IMAD R178, R5.reuse, R178, R3 ;  /* 0x000000b205b27224 */ /* 0x040fe400078e0203 */
[----:B------:R-:W-:Y:S02]  /*add0*/  IMAD.MOV R11, RZ, RZ, -R11 ;  /* 0x000000ffff0b7224 */ /* 0x000fe400078e0a0b */
[----:B------:R-:W-:Y:S02]  /*ade0*/  IMAD.MOV.U32 R3, RZ, RZ, R15 ;  /* 0x000000ffff037224 */ /* 0x000fe400078e000f */
[----:B------:R-:W-:Y:S01]  /*adf0*/  @!P0 IMAD.MOV R132, RZ, RZ, -R132 ;  /* 0x000000ffff848224 */ /* 0x000fe200078e0a84 */
[C---:B------:R-:W-:Y:S01]  /*ae00*/  ISETP.GT.U32.AND P0, PT, R5.reuse, R170, PT ;  /* 0x000000aa0500720c */ /* 0x040fe20003f04070 */
[----:B------:R-:W-:Y:S01]  /*ae10*/  @!P3 IMAD.MOV R116, RZ, RZ, -R116 ;  /* 0x000000ffff74b224 */ /* 0x000fe200078e0a74 */
[C---:B------:R-:W-:Y:S01]  /*ae20*/  ISETP.GT.U32.AND P3, PT, R5.reuse, R178, PT ;  /* 0x000000b20500720c */ /* 0x040fe20003f64070 */
[----:B------:R-:W-:Y:S01]  /*ae30*/  @!P6 IMAD.MOV R139, RZ, RZ, -R139 ;  /* 0x000000ffff8be224 */ /* 0x000fe200078e0a8b */
[----:B------:R-:W-:Y:S01]  /*ae40*/  ISETP.GE.AND P6, PT, R112, RZ, PT ;  /* 0x000000ff7000720c */ /* 0x000fe20003fc6270 */
[----:B------:R-:W-:-:S02]  /*ae50*/  IMAD R0, R5, R11, R0 ;  /* 0x0000000b05007224 */ /* 0x000fc400078e0200 */
[----:B------:R-:W-:-:S04]  /*ae60*/  IMAD.HI.U32 R11, R2, R3, RZ ;  /* 0x00000003020b7227 */ /* 0x000fc800078e00ff */
[----:B------:R-:W-:Y:S01]  /*ae70*/  @!P1 IMAD.IADD R155, R155, 0x1, -R5 ;  /* 0x000000019b9b9824 */ /* 0x000fe200078e0a05 */
[----:B------:R-:W-:Y:S01]  /*ae80*/  ISETP.GT.U32.AND P1, PT, R5, R0, PT ;  /* 0x000000000500720c */ /* 0x000fe20003f24070 */
[----:B------:R-:W-:Y:S02]  /*ae90*/  IMAD.MOV R11, RZ, RZ, -R11 ;  /* 0x000000ffff0b7224 */ /* 0x000fe400078e0a0b */
[----:B------:R-:W-:Y:S01]  /*aea0*/  @!P2 IMAD.IADD R163, R163, 0x1, -R5 ;  /* 0x00000001a3a3a824 */ /* 0x000fe200078e0a05 */
[----:B------:R-:W-:Y:S01]  /*aeb0*/  ISETP.GE.AND P2, PT, R128, RZ, PT ;  /* 0x000000ff8000720c */ /* 0x000fe20003f46270 */
[----:B------:R-:W-:Y:S02]  /*aec0*/  VIADD R128, R4, 0x22 ;  /* 0x0000002204807836 */ /* 0x000fe40000000000 */
[----:B------:R-:W-:Y:S02]  /*aed0*/  IMAD R3, R5, R11, R3 ;  /* 0x0000000b05037224 */ /* 0x000fe400078e0203 */
[--C-:B------:R-:W-:Y:S01]  /*aee0*/  @!P0 IMAD.IADD R170, R170, 0x1, -R5.reuse ;  /* 0x00000001aaaa8824 */ /* 0x100fe200078e0a05 */
[----:B------:R-:W-:Y:S01]  /*aef0*/  ISETP.GE.AND P0, PT, R143, RZ, PT ;  /* 0x000000ff8f00720c */ /* 0x000fe20003f06270 */
[----:B------:R-:W-:Y:S01]  /*af00*/  VIADD R143, R4, 0x21 ;  /* 0x00000021048f7836 */ /* 0x000fe20000000000 */
[----:B------:R-:W-:Y:S01]  /*af10*/  IABS R202, R128 ;  /* 0x0000008000ca7213 */ /* 0x000fe20000000000 */
[----:B------:R-:W-:Y:S01]  /*af20*/  @!P3 IMAD.IADD R178, R178, 0x1, -R5 ;  /* 0x00000001b2b2b824 */ /* 0x000fe200078e0a05 */
[----:B------:R-:W-:Y:S01]  /*af30*/  ISETP.GE.AND P3, PT, R151, RZ, PT ;  /* 0x000000ff9700720c */ /* 0x000fe20003f66270 */
[----:B------:R-:W-:Y:S01]  /*af40*/  @!P6 IMAD.MOV R163, RZ, RZ, -R163 ;  /* 0x000000ffffa3e224 */ /* 0x000fe200078e0aa3 */
[C---:B------:R-:W-:Y:S01]  /*af50*/  ISETP.GT.U32.AND P6, PT, R5.reuse, R3, PT ;  /* 0x000000030500720c */ /* 0x040fe20003fc4070 */
[----:B------:R-:W-:Y:S01]  /*af60*/  @!P1 IMAD.IADD R0, R0, 0x1, -R5 ;  /* 0x0000000100009824 */ /* 0x000fe200078e0a05 */
[----:B------:R-:W-:Y:S01]  /*af70*/  IABS R210, R143 ;  /* 0x0000008f00d27213 */ /* 0x000fe20000000000 */
[----:B------:R-:W-:Y:S01]  /*af80*/  @!P5 IMAD.MOV R155, RZ, RZ, -R155 ;  /* 0x000000ffff9bd224 */ /* 0x000fe200078e0a9b */
[C---:B------:R-:W-:Y:S01]  /*af90*/  ISETP.GT.U32.AND P5, PT, R5.reuse, R178, PT ;  /* 0x000000b20500720c */ /* 0x040fe20003fa4070 */
[----:B------:R-:W-:Y:S01]  /*afa0*/  IMAD.HI.U32 R15, R2, R202, RZ ;  /* 0x000000ca020f7227 */ /* 0x000fe200078e00ff */
[----:B------:R-:W-:-:S03]  /*afb0*/  ISETP.GT.U32.AND P1, PT, R5, R0, PT ;  /* 0x000000000500720c */ /* 0x000fc60003f24070 */
[----:B------:R-:W-:Y:S02]  /*afc0*/  IMAD.MOV R15, RZ, RZ, -R15 ;  /* 0x000000ffff0f7224 */ /* 0x000fe400078e0a0f */
[----:B------:R-:W-:Y:S02]  /*afd0*/  VIADD R151, R4, 0x20 ;  /* 0x0000002004977836 */ /* 0x000fe40000000000 */
[----:B------:R-:W-:-:S03]  /*afe0*/  IMAD.HI.U32 R11, R2, R210, RZ ;  /* 0x000000d2020b7227 */ /* 0x000fc600078e00ff */
[----:B------:R-:W-:Y:S01]  /*aff0*/  IABS R218, R151 ;  /* 0x0000009700da7213 */ /* 0x000fe20000000000 */
[----:B------:R-:W-:Y:S02]  /*b000*/  IMAD R202, R5, R15, R202 ;  /* 0x0000000f05ca7224 */ /* 0x000fe400078e02ca */
[----:B------:R-:W-:Y:S02]  /*b010*/  IMAD.MOV R15, RZ, RZ, -R11 ;  /* 0x000000ffff0f7224 */ /* 0x000fe400078e0a0b */
[--C-:B------:R-:W-:Y:S02]  /*b020*/  @!P6 IMAD.IADD R3, R3, 0x1, -R5.reuse ;  /* 0x000000010303e824 */ /* 0x100fe400078e0a05 */
[----:B------:R-:W-:Y:S01]  /*b030*/  @!P5 IMAD.IADD R178, R178, 0x1, -R5 ;  /* 0x00000001b2b2d824 */ /* 0x000fe200078e0a05 */
[----:B------:R-:W-:Y:S01]  /*b040*/  ISETP.GE.AND P5, PT, R143, RZ, PT ;  /* 0x000000ff8f00720c */ /* 0x000fe20003fa6270 */
[C---:B------:R-:W-:Y:S01]  /*b050*/  IMAD R210, R5.reuse, R15, R210 ;  /* 0x0000000f05d27224 */ /* 0x040fe200078e02d2 */
[----:B------:R-:W-:Y:S01]  /*b060*/  ISETP.GT.U32.AND P6, PT, R5, R3, PT ;  /* 0x000000030500720c */ /* 0x000fe20003fc4070 */
[----:B------:R-:W-:-:S04]  /*b070*/  IMAD.HI.U32 R11, R2, R218, RZ ;  /* 0x000000da020b7227 */ /* 0x000fc800078e00ff */
[----:B------:R-:W-:Y:S01]  /*b080*/  @!P1 IMAD.IADD R0, R0, 0x1, -R5 ;  /* 0x0000000100009824 */ /* 0x000fe200078e0a05 */
[C---:B------:R-:W-:Y:S01]  /*b090*/  ISETP.GT.U32.AND P1, PT, R5.reuse, R202, PT ;  /* 0x000000ca0500720c */ /* 0x040fe20003f24070 */
[----:B------:R-:W-:Y:S01]  /*b0a0*/  @!P2 IMAD.MOV R178, RZ, RZ, -R178 ;  /* 0x000000ffffb2a224 */ /* 0x000fe200078e0ab2 */
[C---:B------:R-:W-:Y:S01]  /*b0b0*/  ISETP.GT.U32.AND P2, PT, R5.reuse, R210, PT ;  /* 0x000000d20500720c */ /* 0x040fe20003f44070 */
[----:B------:R-:W-:Y:S02]  /*b0c0*/  IMAD.MOV R11, RZ, RZ, -R11 ;  /* 0x000000ffff0b7224 */ /* 0x000fe400078e0a0b */
[----:B------:R-:W-:Y:S01]  /*b0d0*/  @!P4 IMAD.MOV R147, RZ, RZ, -R147 ;  /* 0x000000ffff93c224 */ /* 0x000fe200078e0a93 */
[----:B------:R-:W-:Y:S01]  /*b0e0*/  ISETP.GE.AND P4, PT, R120, RZ, PT ;  /* 0x000000ff7800720c */ /* 0x000fe20003f86270 */
[----:B------:R-:W-:Y:S02]  /*b0f0*/  IMAD R218, R5, R11, R218 ;  /* 0x0000000b05da7224 */ /* 0x000fe400078e02da */
[----:B------:R-:W-:-:S02]  /*b100*/  IMAD.MOV.U32 R186, RZ, RZ, R0 ;  /* 0x000000ffffba7224 */ /* 0x000fc400078e0000 */
[C---:B------:R-:W-:Y:S02]  /*b110*/  VIADD R143, R4.reuse, 0x1f ;  /* 0x0000001f048f7836 */ /* 0x040fe40000000000 */
[--C-:B------:R-:W-:Y:S01]  /*b120*/  @!P6 IMAD.IADD R3, R3, 0x1, -R5.reuse ;  /* 0x000000010303e824 */ /* 0x100fe200078e0a05 */
[----:B------:R-:W-:Y:S01]  /*b130*/  ISETP.GT.U32.AND P6, PT, R5, R218, PT ;  /* 0x000000da0500720c */ /* 0x000fe20003fc4070 */
[----:B------:R-:W-:Y:S01]  /*b140*/  @!P0 IMAD.MOV R186, RZ, RZ, -R186 ;  /* 0x000000ffffba8224 */ /* 0x000fe200078e0aba */
[----:B------:R-:W-:Y:S01]  /*b150*/  ISETP.GE.AND P0, PT, R151, RZ, PT ;  /* 0x000000ff9700720c */ /* 0x000fe20003f06270 */
[----:B------:R-:W-:Y:S01]  /*b160*/  VIADD R151, R4, 0x1e ;  /* 0x0000001e04977836 */ /* 0x000fe20000000000 */
[----:B------:R-:W-:Y:S01]  /*b170*/  IABS R226, R143 ;  /* 0x0000008f00e27213 */ /* 0x000fe20000000000 */
[--C-:B------:R-:W-:Y:S02]  /*b180*/  @!P1 IMAD.IADD R202, R202, 0x1, -R5.reuse ;  /* 0x00000001caca9824 */ /* 0x100fe400078e0a05 */
[----:B------:R-:W-:Y:S01]  /*b190*/  @!P2 IMAD.IADD R210, R210, 0x1, -R5 ;  /* 0x00000001d2d2a824 */ /* 0x000fe200078e0a05 */
[----:B------:R-:W-:Y:S01]  /*b1a0*/  IABS R234, R151 ;  /* 0x0000009700ea7213 */ /* 0x000fe20000000000 */
[----:B------:R-:W-:Y:S01]  /*b1b0*/  @!P4 IMAD.MOV R170, RZ, RZ, -R170 ;  /* 0x000000ffffaac224 */ /* 0x000fe200078e0aaa */
[----:B------:R-:W-:Y:S01]  /*b1c0*/  ISETP.GE.AND P4, PT, R128, RZ, PT ;  /* 0x000000ff8000720c */ /* 0x000fe20003f86270 */
[----:B------:R-:W-:Y:S01]  /*b1d0*/  IMAD.MOV.U32 R194, RZ, RZ, R3 ;  /* 0x000000ffffc27224 */ /* 0x000fe200078e0003 */
[C---:B------:R-:W-:Y:S01]  /*b1e0*/  ISETP.GT.U32.AND P1, PT, R5.reuse, R202, PT ;  /* 0x000000ca0500720c */ /* 0x040fe20003f24070 */
[----:B------:R-:W-:Y:S01]  /*b1f0*/  VIADD R128, R4, 0x1d ;  /* 0x0000001d04807836 */ /* 0x000fe20000000000 */
[----:B------:R-:W-:Y:S01]  /*b200*/  ISETP.GT.U32.AND P2, PT, R5, R210, PT ;  /* 0x000000d20500720c */ /* 0x000fe20003f44070 */
[----:B------:R-:W-:-:S03]  /*b210*/  IMAD.HI.U32 R3, R2, R226, RZ ;  /* 0x000000e202037227 */ /* 0x000fc600078e00ff */
[----:B------:R-:W-:Y:S01]  /*b220*/  IABS R242, R128 ;  /* 0x0000008000f27213 */ /* 0x000fe20000000000 */
[----:B------:R-:W-:-:S04]  /*b230*/  IMAD.HI.U32 R11, R2, R234, RZ ;  /* 0x000000ea020b7227 */ /* 0x000fc800078e00ff */
[----:B------:R-:W-:Y:S02]  /*b240*/  IMAD.MOV R3, RZ, RZ, -R3 ;  /* 0x000000ffff037224 */ /* 0x000fe400078e0a03 */
[----:B------:R-:W-:Y:S02]  /*b250*/  @!P6 IMAD.IADD R218, R218, 0x1, -R5 ;  /* 0x00000001dadae824 */ /* 0x000fe400078e0a05 */
[----:B------:R-:W-:Y:S02]  /*b260*/  IMAD.MOV R11, RZ, RZ, -R11 ;  /* 0x000000ffff0b7224 */ /* 0x000fe400078e0a0b */
[C---:B------:R-:W-:Y:S01]  /*b270*/  IMAD R226, R5.reuse, R3, R226 ;  /* 0x0000000305e27224 */ /* 0x040fe200078e02e2 */
[----:B------:R-:W-:Y:S01]  /*b280*/  ISETP.GT.U32.AND P6, PT, R5, R218, PT ;  /* 0x000000da0500720c */ /* 0x000fe20003fc4070 */
[----:B------:R-:W-:-:S04]  /*b290*/  IMAD.HI.U32 R0, R2, R242, RZ ;  /* 0x000000f202007227 */ /* 0x000fc800078e00ff */
[--C-:B------:R-:W-:Y:S01]  /*b2a0*/  @!P1 IMAD.IADD R202, R202, 0x1, -R5.reuse ;  /* 0x00000001caca9824 */ /* 0x100fe200078e0a05 */
[----:B------:R-:W-:Y:S01]  /*b2b0*/  ISETP.GE.AND P1, PT, R151, RZ, PT ;  /* 0x000000ff9700720c */ /* 0x000fe20003f26270 */
[----:B------:R-:W-:Y:S01]  /*b2c0*/  @!P2 IMAD.IADD R210, R210, 0x1, -R5 ;  /* 0x00000001d2d2a824 */ /* 0x000fe200078e0a05 */
[C---:B------:R-:W-:Y:S01]  /*b2d0*/  ISETP.GT.U32.AND P2, PT, R5.reuse, R226, PT ;  /* 0x000000e20500720c */ /* 0x040fe20003f44070 */
[C---:B------:R-:W-:Y:S02]  /*b2e0*/  IMAD R234, R5.reuse, R11, R234 ;  /* 0x0000000b05ea7224 */ /* 0x040fe400078e02ea */
[----:B------:R-:W-:Y:S02]  /*b2f0*/  IMAD.MOV R0, RZ, RZ, -R0 ;  /* 0x000000ffff007224 */ /* 0x000fe400078e0a00 */
[----:B------:R-:W-:Y:S01]  /*b300*/  @!P4 IMAD.MOV R202, RZ, RZ, -R202 ;  /* 0x000000ffffcac224 */ /* 0x000fe200078e0aca */
[C---:B------:R-:W-:Y:S01]  /*b310*/  ISETP.GT.U32.AND P4, PT, R5.reuse, R234, PT ;  /* 0x000000ea0500720c */ /* 0x040fe20003f84070 */
[----:B------:R-:W-:-:S02]  /*b320*/  IMAD R242, R5, R0, R242 ;  /* 0x0000000005f27224 */ /* 0x000fc400078e02f2 */
[----:B------:R-:W-:Y:S01]  /*b330*/  @!P3 IMAD.MOV R194, RZ, RZ, -R194 ;  /* 0x000000ffffc2b224 */ /* 0x000fe200078e0ac2 */
[----:B------:R-:W-:Y:S01]  /*b340*/  ISETP.GE.AND P3, PT, R143, RZ, PT ;  /* 0x000000ff8f00720c */ /* 0x000fe20003f66270 */
[----:B------:R-:W-:Y:S02]  /*b350*/  VIADD R143, R4, 0x1c ;  /* 0x0000001c048f7836 */ /* 0x000fe40000000000 */
[--C-:B------:R-:W-:Y:S01]  /*b360*/  @!P6 IMAD.IADD R218, R218, 0x1, -R5.reuse ;  /* 0x00000001dadae824 */ /* 0x100fe200078e0a05 */
[----:B------:R-:W-:Y:S01]  /*b370*/  ISETP.GT.U32.AND P6, PT, R5, R242, PT ;  /* 0x000000f20500720c */ /* 0x000fe20003fc4070 */
[--C-:B------:R-:W-:Y:S01]  /*b380*/  @!P2 IMAD.IADD R226, R226, 0x1, -R5.reuse ;  /* 0x00000001e2e2a824 */ /* 0x100fe200078e0a05 */
[----:B------:R-:W-:Y:S01]  /*b390*/  IABS R250, R143 ;  /* 0x0000008f00fa7213 */ /* 0x000fe20000000000 */
[----:B------:R-:W-:Y:S01]  /*b3a0*/  VIADD R151, R4, 0x1b ;  /* 0x0000001b04977836 */ /* 0x000fe20000000000 */
[----:B------:R-:W-:Y:S01]  /*b3b0*/  ISETP.GE.AND P2, PT, R143, RZ, PT ;  /* 0x000000ff8f00720c */ /* 0x000fe20003f46270 */
[----:B------:R-:W-:Y:S01]  /*b3c0*/  @!P4 IMAD.IADD R234, R234, 0x1, -R5 ;  /* 0x00000001eaeac824 */ /* 0x000fe200078e0a05 */
[----:B------:R-:W-:Y:S01]  /*b3d0*/  ISETP.GT.U32.AND P4, PT, R5, R226, PT ;  /* 0x000000e20500720c */ /* 0x000fe20003f84070 */
[----:B------:R-:W-:Y:S01]  /*b3e0*/  IMAD.HI.U32 R3, R2, R250, RZ ;  /* 0x000000fa02037227 */ /* 0x000fe200078e00ff */
[----:B------:R-:W-:-:S03]  /*b3f0*/  IABS R11, R151 ;  /* 0x00000097000b7213 */ /* 0x000fc60000000000 */
[----:B------:R-:W-:Y:S02]  /*b400*/  IMAD.MOV R3, RZ, RZ, -R3 ;  /* 0x000000ffff037224 */ /* 0x000fe400078e0a03 */
[----:B------:R-:W-:Y:S01]  /*b410*/  @!P6 IMAD.IADD R242, R242, 0x1, -R5 ;  /* 0x00000001f2f2e824 */ /* 0x000fe200078e0a05 */
[----:B------:R-:W-:Y:S01]  /*b420*/  ISETP.GT.U32.AND P6, PT, R5, R234, PT ;  /* 0x000000ea0500720c */ /* 0x000fe20003fc4070 */
[----:B------:R-:W-:-:S04]  /*b430*/  IMAD.HI.U32 R0, R2, R11, RZ ;  /* 0x0000000b02007227 */ /* 0x000fc800078e00ff */
[C---:B------:R-:W-:Y:S02]  /*b440*/  IMAD R250, R5.reuse, R3, R250 ;  /* 0x0000000305fa7224 */ /* 0x040fe400078e02fa */
[----:B------:R-:W-:Y:S02]  /*b450*/  IMAD.MOV R0, RZ, RZ, -R0 ;  /* 0x000000ffff007224 */ /* 0x000fe400078e0a00 */
[----:B------:R-:W-:Y:S01]  /*b460*/  @!P5 IMAD.MOV R210, RZ, RZ, -R210 ;  /* 0x000000ffffd2d224 */ /* 0x000fe200078e0ad2 */
[----:B------:R-:W-:Y:S01]  /*b470*/  ISETP.GE.AND P5, PT, R128, RZ, PT ;  /* 0x000000ff8000720c */ /* 0x000fe20003fa6270 */
[----:B------:R-:W-:Y:S01]  /*b480*/  @!P4 IMAD.IADD R226, R226, 0x1, -R5 ;  /* 0x00000001e2e2c824 */ /* 0x000fe200078e0a05 */
[----:B------:R-:W-:Y:S01]  /*b490*/  ISETP.GT.U32.AND P4, PT, R5, R250, PT ;  /* 0x000000fa0500720c */ /* 0x000fe20003f84070 */
[C---:B------:R-:W-:Y:S02]  /*b4a0*/  VIADD R112, R4.reuse, 0x1a ;  /* 0x0000001a04707836 */ /* 0x040fe40000000000 */
[----:B------:R-:W-:-:S02]  /*b4b0*/  VIADD R128, R4, 0x18 ;  /* 0x0000001804807836 */ /* 0x000fc40000000000 */
[C---:B------:R-:W-:Y:S01]  /*b4c0*/  IMAD R11, R5.reuse, R0, R11 ;  /* 0x00000000050b7224 */ /* 0x040fe200078e020b */
[----:B------:R-:W-:Y:S01]  /*b4d0*/  IABS R19, R112 ;  /* 0x0000007000137213 */ /* 0x000fe20000000000 */
[----:B------:R-:W-:Y:S01]  /*b4e0*/  @!P0 IMAD.MOV R218, RZ, RZ, -R218 ;  /* 0x000000ffffda8224 */ /* 0x000fe200078e0ada */
[C---:B------:R-:W-:Y:S01]  /*b4f0*/  ISETP.GT.U32.AND P0, PT, R5.reuse, R242, PT ;  /* 0x000000f20500720c */ /* 0x040fe20003f04070 */
[----:B------:R-:W-:Y:S01]  /*b500*/  @!P6 IMAD.IADD R234, R234, 0x1, -R5 ;  /* 0x00000001eaeae824 */ /* 0x000fe200078e0a05 */
[----:B------:R-:W-:Y:S01]  /*b510*/  IABS R49, R128 ;  /* 0x0000008000317213 */ /* 0x000fe20000000000 */
[----:B------:R-:W-:Y:S01]  /*b520*/  VIADD R120, R4, 0x19 ;  /* 0x0000001904787836 */ /* 0x000fe20000000000 */
[----:B------:R-:W-:Y:S01]  /*b530*/  ISETP.GT.U32.AND P6, PT, R5, R11, PT ;  /* 0x0000000b0500720c */ /* 0x000fe20003fc4070 */
[----:B------:R-:W-:-:S03]  /*b540*/  IMAD.HI.U32 R0, R2, R19, RZ ;  /* 0x0000001302007227 */ /* 0x000fc600078e00ff */
[----:B------:R-:W-:Y:S01]  /*b550*/  IABS R34, R120 ;  /* 0x0000007800227213 */ /* 0x000fe20000000000 */
[----:B------:R-:W-:-:S04]  /*b560*/  IMAD.HI.U32 R3, R2, R49, RZ ;  /* 0x0000003102037227 */ /* 0x000fc800078e00ff */
[----:B------:R-:W-:Y:S02]  /*b570*/  @!P4 IMAD.IADD R250, R250, 0x1, -R5 ;  /* 0x00000001fafac824 */ /* 0x000fe400078e0a05 */
[----:B------:R-:W-:Y:S02]  /*b580*/  IMAD.MOV R0, RZ, RZ, -R0 ;  /* 0x000000ffff007224 */ /* 0x000fe400078e0a00 */
[----:B------:R-:W-:Y:S02]  /*b590*/  IMAD.MOV R3, RZ, RZ, -R3 ;  /* 0x000000ffff037224 */ /* 0x000fe400078e0a03 */
[----:B------:R-:W-:Y:S01]  /*b5a0*/  @!P3 IMAD.MOV R226, RZ, RZ, -R226 ;  /* 0x000000ffffe2b224 */ /* 0x000fe200078e0ae2 */
[C---:B------:R-:W-:Y:S01]  /*b5b0*/  ISETP.GT.U32.AND P3, PT, R5.reuse, R250, PT ;  /* 0x000000fa0500720c */ /* 0x040fe20003f64070 */
[----:B------:R-:W-:Y:S02]  /*b5c0*/  IMAD R19, R5, R0, R19 ;  /* 0x0000000005137224 */ /* 0x000fe400078e0213 */
[----:B------:R-:W-:Y:S01]  /*b5d0*/  @!P0 IMAD.IADD R242, R242, 0x1, -R5 ;  /* 0x00000001f2f28824 */ /* 0x000fe200078e0a05 */
[----:B------:R-:W-:Y:S01]  /*b5e0*/  ISETP.GE.AND P0, PT, R151, RZ, PT ;  /* 0x000000ff9700720c */ /* 0x000fe20003f06270 */
[----:B------:R-:W-:Y:S01]  /*b5f0*/  IMAD.HI.U32 R0, R2, R34, RZ ;  /* 0x0000002202007227 */ /* 0x000fe200078e00ff */
[----:B------:R-:W-:-:S03]  /*b600*/  ISETP.GT.U32.AND P4, PT, R5, R19, PT ;  /* 0x000000130500720c */ /* 0x000fc60003f84070 */
[----:B------:R-:W-:Y:S01]  /*b610*/  @!P6 IMAD.IADD R11, R11, 0x1, -R5 ;  /* 0x000000010b0be824 */ /* 0x000fe200078e0a05 */
[----:B------:R-:W-:Y:S01]  /*b620*/  ISETP.GE.AND P6, PT, R112, RZ, PT ;  /* 0x000000ff7000720c */ /* 0x000fe20003fc6270 */
[C---:B------:R-:W-:Y:S02]  /*b630*/  IMAD R49, R5.reuse, R3, R49 ;  /* 0x0000000305317224 */ /* 0x040fe400078e0231 */
[----:B------:R-:W-:Y:S02]  /*b640*/  IMAD.MOV R0, RZ, RZ, -R0 ;  /* 0x000000ffff007224 */ /* 0x000fe400078e0a00 */
[----:B------:R-:W-:Y:S01]  /*b650*/  @!P1 IMAD.MOV R234, RZ, RZ, -R234 ;  /* 0x000000ffffea9224 */ /* 0x000fe200078e0aea */
[C---:B------:R-:W-:Y:S01]  /*b660*/  ISETP.GT.U32.AND P1, PT, R5.reuse, R11, PT ;  /* 0x0000000b0500720c */ /* 0x040fe20003f24070 */
[----:B------:R-:W-:Y:S01]  /*b670*/  @!P5 IMAD.MOV R242, RZ, RZ, -R242 ;  /* 0x000000fffff2d224 */ /* 0x000fe200078e0af2 */
[C---:B------:R-:W-:Y:S01]  /*b680*/  ISETP.GT.U32.AND P5, PT, R5.reuse, R49, PT ;  /* 0x000000310500720c */ /* 0x040fe20003fa4070 */
[----:B------:R-:W-:-:S02]  /*b690*/  IMAD R34, R5, R0, R34 ;  /* 0x0000000005227224 */ /* 0x000fc400078e0222 */
[--C-:B------:R-:W-:Y:S02]  /*b6a0*/  @!P3 IMAD.IADD R250, R250, 0x1, -R5.reuse ;  /* 0x00000001fafab824 */ /* 0x100fe400078e0a05 */
[C---:B------:R-:W-:Y:S01]  /*b6b0*/  VIADD R143, R4.reuse, 0x17 ;  /* 0x00000017048f7836 */ /* 0x040fe20000000000 */
[----:B------:R-:W-:Y:S01]  /*b6c0*/  ISETP.GT.U32.AND P3, PT, R5, R34, PT ;  /* 0x000000220500720c */ /* 0x000fe20003f64070 */
[----:B------:R-:W-:Y:S02]  /*b6d0*/  VIADD R151, R4, 0x16 ;  /* 0x0000001604977836 */ /* 0x000fe40000000000 */
[----:B------:R-:W-:Y:S01]  /*b6e0*/  IMAD.HI.U32 R15, R2, R97, RZ ;  /* 0x00000061020f7227 */ /* 0x000fe200078e00ff */
[----:B------:R-:W-:Y:S02]  /*b6f0*/  IABS R65, R143 ;  /* 0x0000008f00417213 */ /* 0x000fe40000000000 */
[----:B------:R-:W-:Y:S01]  /*b700*/  IABS R81, R151 ;  /* 0x0000009700517213 */ /* 0x000fe20000000000 */
[----:B------:R-:W-:-:S02]  /*b710*/  @!P1 IMAD.IADD R11, R11, 0x1, -R5 ;  /* 0x000000010b0b9824 */ /* 0x000fc400078e0a05 */
[----:B------:R-:W-:Y:S02]  /*b720*/  @!P5 IMAD.IADD R49, R49, 0x1, -R5 ;  /* 0x000000013131d824 */ /* 0x000fe400078e0a05 */
[----:B------:R-:W-:Y:S02]  /*b730*/  @!P0 IMAD.MOV R11, RZ, RZ, -R11 ;  /* 0x000000ffff0b8224 */ /* 0x000fe400078e0a0b */
[----:B------:R-:W-:Y:S01]  /*b740*/  IMAD.HI.U32 R0, R2, R65, RZ ;  /* 0x0000004102007227 */ /* 0x000fe200078e00ff */
[----:B------:R-:W-:-:S03]  /*b750*/  ISETP.GT.U32.AND P0, PT, R5, R49, PT ;  /* 0x000000310500720c */ /* 0x000fc60003f04070 */
[--C-:B------:R-:W-:Y:S01]  /*b760*/  @!P3 IMAD.IADD R34, R34, 0x1, -R5.reuse ;  /* 0x000000012222b824 */ /* 0x100fe200078e0a05 */
[----:B------:R-:W-:Y:S01]  /*b770*/  ISETP.GE.AND P3, PT, R143, RZ, PT ;  /* 0x000000ff8f00720c */ /* 0x000fe20003f66270 */
[----:B------:R-:W-:Y:S02]  /*b780*/  @!P4 IMAD.IADD R19, R19, 0x1, -R5 ;  /* 0x000000011313c824 */ /* 0x000fe400078e0a05 */
[----:B------:R-:W-:Y:S01]  /*b790*/  IMAD.MOV R0, RZ, RZ, -R0 ;  /* 0x000000ffff007224 */ /* 0x000fe200078e0a00 */
[C---:B------:R-:W-:Y:S01]  /*b7a0*/  ISETP.GT.U32.AND P5, PT, R5.reuse, R34, PT ;  /* 0x000000220500720c */ /* 0x040fe20003fa4070 */
[----:B------:R-:W-:Y:S01]  /*b7b0*/  IMAD.MOV R15, RZ, RZ, -R15 ;  /* 0x000000ffff0f7224 */ /* 0x000fe200078e0a0f */
[C---:B------:R-:W-:Y:S01]  /*b7c0*/  ISETP.GT.U32.AND P4, PT, R5.reuse, R19, PT ;  /* 0x000000130500720c */ /* 0x040fe20003f84070 */
[C---:B------:R-:W-:Y:S02]  /*b7d0*/  IMAD R65, R5.reuse, R0, R65 ;  /* 0x0000000005417224 */ /* 0x040fe400078e0241 */
[----:B------:R-:W-:-:S02]  /*b7e0*/  IMAD R97, R5, R15, R97 ;  /* 0x0000000f05617224 */ /* 0x000fc400078e0261 */
[----:B------:R-:W-:Y:S01]  /*b7f0*/  IMAD.HI.U32 R0, R2, R81, RZ ;  /* 0x0000005102007227 */ /* 0x000fe200078e00ff */
[----:B------:R-:W-:-:S03]  /*b800*/  ISETP.GT.U32.AND P1, PT, R5, R65, PT ;  /* 0x000000410500720c */ /* 0x000fc60003f24070 */
[----:B------:R-:W-:Y:S01]  /*b810*/  @!P2 IMAD.MOV R250, RZ, RZ, -R250 ;  /* 0x000000fffffaa224 */ /* 0x000fe200078e0afa */
[----:B------:R-:W-:Y:S01]  /*b820*/  ISETP.GE.AND P2, PT, R120, RZ, PT ;  /* 0x000000ff7800720c */ /* 0x000fe20003f46270 */
[----:B------:R-:W-:Y:S01]  /*b830*/  @!P0 IMAD.IADD R49, R49, 0x1, -R5 ;  /* 0x0000000131318824 */ /* 0x000fe200078e0a05 */
[C---:B------:R-:W-:Y:S01]  /*b840*/  ISETP.GT.U32.AND P0, PT, R5.reuse, R97, PT ;  /* 0x000000610500720c */ /* 0x040fe20003f04070 */
[----:B------:R-:W-:Y:S02]  /*b850*/  IMAD.MOV R0, RZ, RZ, -R0 ;  /* 0x000000ffff007224 */ /* 0x000fe400078e0a00 */
[C---:B------:R-:W-:Y:S02]  /*b860*/  VIADD R120, R4.reuse, 0x13 ;  /* 0x0000001304787836 */ /* 0x040fe40000000000 */
[----:B------:R-:W-:Y:S02]  /*b870*/  VIADD R89, R4, 0x14 ;  /* 0x0000001404597836 */ /* 0x000fe40000000000 */
[----:B------:R-:W-:Y:S01]  /*b880*/  IMAD R81, R5, R0, R81 ;  /* 0x0000000005517224 */ /* 0x000fe200078e0251 */
[----:B------:R-:W-:Y:S01]  /*b890*/  IABS R0, R120 ;  /* 0x0000007800007213 */ /* 0x000fe20000000000 */
[--C-:B------:R-:W-:Y:S01]  /*b8a0*/  @!P5 IMAD.IADD R34, R34, 0x1, -R5.reuse ;  /* 0x000000012222d824 */ /* 0x100fe200078e0a05 */
[----:B------:R-:W-:Y:S01]  /*b8b0*/  IABS R3, R89 ;  /* 0x0000005900037213 */ /* 0x000fe20000000000 */
[----:B------:R-:W-:Y:S01]  /*b8c0*/  @!P4 IMAD.IADD R19, R19, 0x1, -R5 ;  /* 0x000000011313c824 */ /* 0x000fe200078e0a05 */
[----:B------:R-:W-:Y:S01]  /*b8d0*/  ISETP.GE.AND P5, PT, R151, RZ, PT ;  /* 0x000000ff9700720c */ /* 0x000fe20003fa6270 */
[----:B------:R-:W-:Y:S01]  /*b8e0*/  VIADD R151, R4, 0x12 ;  /* 0x0000001204977836 */ /* 0x000fe20000000000 */
[----:B------:R-:W-:Y:S01]  /*b8f0*/  ISETP.GE.AND P4, PT, R128, RZ, PT ;  /* 0x000000ff8000720c */ /* 0x000fe20003f86270 */
        /* <DEDUP_REMOVED lines=9> */
[----:B------:R-:W-:-:S04]  /*b990*/  IMAD.HI.U32 R0, R2, R143, RZ ;  /* 0x0000008f02007227 */ /* 0x000fc800078e00ff */
[----:B------:R-:W-:Y:S01]  /*b9a0*/  @!P6 IMAD.MOV R19, RZ, RZ, -R19 ;  /* 0x000000ffff13e224 */ /* 0x000fe200078e0a13 */
[C---:B------:R-:W-:Y:S01]  /*b9b0*/  ISETP.GT.U32.AND P6, PT, R5.reuse, R81, PT ;  /* 0x000000510500720c */ /* 0x040fe20003fc4070 */
[----:B------:R-:W-:Y:S02]  /*b9c0*/  IMAD R112, R5, R112, R3 ;  /* 0x0000007005707224 */ /* 0x000fe400078e0203 */
[----:B------:R-:W-:Y:S02]  /*b9d0*/  IMAD.MOV R0, RZ, RZ, -R0 ;  /* 0x000000ffff007224 */ /* 0x000fe400078e0a00 */
[----:B------:R-:W-:Y:S01]  /*b9e0*/  @!P1 IMAD.IADD R65, R65, 0x1, -R5 ;  /* 0x0000000141419824 */ /* 0x000fe200078e0a05 */
[C---:B------:R-:W-:Y:S01]  /*b9f0*/  ISETP.GT.U32.AND P0, PT, R5.reuse, R112, PT ;  /* 0x000000700500720c */ /* 0x040fe20003f04070 */
[----:B------:R-:W-:Y:S02]  /*ba00*/  IMAD R143, R5, R0, R143 ;  /* 0x00000000058f7224 */ /* 0x000fe400078e028f */
[----:B------:R-:W-:Y:S01]  /*ba10*/  @!P2 IMAD.IADD R97, R97, 0x1, -R5 ;  /* 0x000000016161a824 */ /* 0x000fe200078e0a05 */
[C---:B------:R-:W-:Y:S01]  /*ba20*/  ISETP.GT.U32.AND P1, PT, R5.reuse, R65, PT ;  /* 0x000000410500720c */ /* 0x040fe20003f24070 */
[----:B------:R-:W-:Y:S01]  /*ba30*/  @!P4 IMAD.MOV R49, RZ, RZ, -R49 ;  /* 0x000000ffff31c224 */ /* 0x000fe200078e0a31 */
[----:B------:R-:W-:Y:S01]  /*ba40*/  ISETP.GT.U32.AND P2, PT, R5, R143, PT ;  /* 0x0000008f0500720c */ /* 0x000fe20003f44070 */
[----:B------:R-:W-:Y:S01]  /*ba50*/  @!P6 IMAD.IADD R81, R81, 0x1, -R5 ;  /* 0x000000015151e824 */ /* 0x000fe200078e0a05 */
[----:B------:R-:W-:Y:S01]  /*ba60*/  ISETP.GT.U32.AND P4, PT, R5, R128, PT ;  /* 0x000000800500720c */ /* 0x000fe20003f84070 */
[----:B0-----:R-:W-:-:S02]  /*ba70*/  VIADD R7, R4, 0xb ;  /* 0x0000000b04077836 */ /* 0x001fc40000000000 */
[----:B-1----:R-:W-:Y:S01]  /*ba80*/  VIADD R27, R4, 0x5 ;  /* 0x00000005041b7836 */ /* 0x002fe20000000000 */
[----:B------:R-:W-:Y:S01]  /*ba90*/  ISETP.GT.U32.AND P6, PT, R5, R81, PT ;  /* 0x000000510500720c */ /* 0x000fe20003fc4070 */
[--C-:B------:R-:W-:Y:S01]  /*baa0*/  @!P0 IMAD.IADD R112, R112, 0x1, -R5.reuse ;  /* 0x0000000170708824 */ /* 0x100fe200078e0a05 */
[----:B------:R-:W-:Y:S01]  /*bab0*/  ISETP.GE.AND P0, PT, R151, RZ, PT ;  /* 0x000000ff9700720c */ /* 0x000fe20003f06270 */
[C---:B------:R-:W-:Y:S01]  /*bac0*/  VIADD R151, R4.reuse, 0x10 ;  /* 0x0000001004977836 */ /* 0x040fe20000000000 */
[----:B------:R-:W-:Y:S01]  /*bad0*/  IABS R182, R27 ;  /* 0x0000001b00b67213 */ /* 0x000fe20000000000 */
[--C-:B------:R-:W-:Y:S01]  /*bae0*/  @!P1 IMAD.IADD R65, R65, 0x1, -R5.reuse ;  /* 0x0000000141419824 */ /* 0x100fe200078e0a05 */
[----:B------:R-:W-:Y:S01]  /*baf0*/  ISETP.GE.AND P1, PT, R73, RZ, PT ;  /* 0x000000ff4900720c */ /* 0x000fe20003f26270 */
[----:B------:R-:W-:Y:S01]  /*bb00*/  @!P2 IMAD.IADD R143, R143, 0x1, -R5 ;  /* 0x000000018f8fa824 */ /* 0x000fe200078e0a05 */
[----:B------:R-:W-:Y:S01]  /*bb10*/  IABS R174, R151 ;  /* 0x0000009700ae7213 */ /* 0x000fe20000000000 */
[----:B------:R-:W-:Y:S01]  /*bb20*/  @!P3 IMAD.MOV R65, RZ, RZ, -R65 ;  /* 0x000000ffff41b224 */ /* 0x000fe200078e0a41 */
[----:B------:R-:W-:Y:S01]  /*bb30*/  ISETP.GE.AND P3, PT, R89, RZ, PT ;  /* 0x000000ff5900720c */ /* 0x000fe20003f66270 */
[----:B------:R-:W-:Y:S01]  /*bb40*/  VIADD R89, R4, 0x11 ;  /* 0x0000001104597836 */ /* 0x000fe20000000000 */
[----:B------:R-:W-:Y:S01]  /*bb50*/  ISETP.GT.U32.AND P2, PT, R5, R143, PT ;  /* 0x0000008f0500720c */ /* 0x000fe20003f44070 */
[----:B------:R-:W-:-:S03]  /*bb60*/  IMAD.HI.U32 R3, R2, R174, RZ ;  /* 0x000000ae02037227 */ /* 0x000fc600078e00ff */
[----:B------:R-:W-:Y:S01]  /*bb70*/  IABS R159, R89 ;  /* 0x00000059009f7213 */ /* 0x000fe20000000000 */
[----:B------:R-:W-:Y:S01]  /*bb80*/  @!P6 IMAD.IADD R81, R81, 0x1, -R5 ;  /* 0x000000015151e824 */ /* 0x000fe200078e0a05 */
[----:B------:R-:W-:Y:S01]  /*bb90*/  ISETP.GE.AND P6, PT, R120, RZ, PT ;  /* 0x000000ff7800720c */ /* 0x000fe20003fc6270 */
[----:B------:R-:W-:Y:S02]  /*bba0*/  IMAD.MOV R3, RZ, RZ, -R3 ;  /* 0x000000ffff037224 */ /* 0x000fe400078e0a03 */
[----:B------:R-:W-:Y:S01]  /*bbb0*/  @!P5 IMAD.MOV R81, RZ, RZ, -R81 ;  /* 0x000000ffff51d224 */ /* 0x000fe200078e0a51 */
[C---:B------:R-:W-:Y:S01]  /*bbc0*/  ISETP.GT.U32.AND P5, PT, R5.reuse, R112, PT ;  /* 0x000000700500720c */ /* 0x040fe20003fa4070 */
[----:B------:R-:W-:Y:S02]  /*bbd0*/  IMAD R174, R5, R3, R174 ;  /* 0x0000000305ae7224 */ /* 0x000fe400078e02ae */
[----:B------:R-:W-:Y:S02]  /*bbe0*/  VIADD R120, R4, 0xf ;  /* 0x0000000f04787836 */ /* 0x000fe40000000000 */
[----:B------:R-:W-:-:S03]  /*bbf0*/  IMAD.HI.U32 R0, R2, R159, RZ ;  /* 0x0000009f02007227 */ /* 0x000fc600078e00ff */
[----:B------:R-:W-:Y:S01]  /*bc00*/  IABS R190, R120 ;  /* 0x0000007800be7213 */ /* 0x000fe20000000000 */
[--C-:B------:R-:W-:Y:S01]  /*bc10*/  @!P2 IMAD.IADD R143, R143, 0x1, -R5.reuse ;  /* 0x000000018f8fa824 */ /* 0x100fe200078e0a05 */
[C---:B------:R-:W-:Y:S01]  /*bc20*/  ISETP.GT.U32.AND P2, PT, R5.reuse, R174, PT ;  /* 0x000000ae0500720c */ /* 0x040fe20003f44070 */
[----:B------:R-:W-:Y:S02]  /*bc30*/  IMAD.MOV R0, RZ, RZ, -R0 ;  /* 0x000000ffff007224 */ /* 0x000fe400078e0a00 */
[----:B------:R-:W-:Y:S02]  /*bc40*/  @!P4 IMAD.IADD R128, R128, 0x1, -R5 ;  /* 0x000000018080c824 */ /* 0x000fe400078e0a05 */
[C---:B------:R-:W-:Y:S02]  /*bc50*/  IMAD R159, R5.reuse, R0, R159 ;  /* 0x00000000059f7224 */ /* 0x040fe400078e029f */
[----:B------:R-:W-:Y:S01]  /*bc60*/  IMAD.HI.U32 R0, R2, R190, RZ ;  /* 0x000000be02007227 */ /* 0x000fe200078e00ff */
[----:B------:R-:W-:-:S03]  /*bc70*/  ISETP.GT.U32.AND P4, PT, R5, R128, PT ;  /* 0x000000800500720c */ /* 0x000fc60003f84070 */
[--C-:B------:R-:W-:Y:S01]  /*bc80*/  @!P5 IMAD.IADD R112, R112, 0x1, -R5.reuse ;  /* 0x000000017070d824 */ /* 0x100fe200078e0a05 */
[----:B------:R-:W-:Y:S01]  /*bc90*/  ISETP.GE.AND P5, PT, R151, RZ, PT ;  /* 0x000000ff9700720c */ /* 0x000fe20003fa6270 */
[----:B------:R-:W-:Y:S02]  /*bca0*/  VIADD R151, R4, 0xe ;  /* 0x0000000e04977836 */ /* 0x000fe40000000000 */
[----:B------:R-:W-:Y:S02]  /*bcb0*/  IMAD.MOV R0, RZ, RZ, -R0 ;  /* 0x000000ffff007224 */ /* 0x000fe400078e0a00 */
[----:B------:R-:W-:Y:S01]  /*bcc0*/  @!P3 IMAD.MOV R112, RZ, RZ, -R112 ;  /* 0x000000ffff70b224 */ /* 0x000fe200078e0a70 */
[----:B------:R-:W-:Y:S01]  /*bcd0*/  ISETP.GE.AND P3, PT, R120, RZ, PT ;  /* 0x000000ff7800720c */ /* 0x000fe20003f66270 */
[----:B------:R-:W-:Y:S01]  /*bce0*/  VIADD R120, R4, 0xd ;  /* 0x0000000d04787836 */ /* 0x000fe20000000000 */
[----:B------:R-:W-:Y:S01]  /*bcf0*/  IABS R15, R151 ;  /* 0x00000097000f7213 */ /* 0x000fe20000000000 */
[----:B------:R-:W-:-:S02]  /*bd00*/  @!P2 IMAD.IADD R174, R174, 0x1, -R5 ;  /* 0x00000001aeaea824 */ /* 0x000fc400078e0a05 */
[C---:B------:R-:W-:Y:S01]  /*bd10*/  IMAD R190, R5.reuse, R0, R190 ;  /* 0x0000000005be7224 */ /* 0x040fe200078e02be */
[----:B------:R-:W-:Y:S01]  /*bd20*/  IABS R222, R120 ;  /* 0x0000007800de7213 */ /* 0x000fe20000000000 */
[----:B------:R-:W-:Y:S01]  /*bd30*/  @!P0 IMAD.MOV R143, RZ, RZ, -R143 ;  /* 0x000000ffff8f8224 */ /* 0x000fe200078e0a8f */
[C---:B------:R-:W-:Y:S01]  /*bd40*/  ISETP.GT.U32.AND P2, PT, R5.reuse, R174, PT ;  /* 0x000000ae0500720c */ /* 0x040fe20003f44070 */
[----:B------:R-:W-:Y:S01]  /*bd50*/  IMAD.HI.U32 R206, R2, R15, RZ ;  /* 0x0000000f02ce7227 */ /* 0x000fe200078e00ff */
[C---:B------:R-:W-:Y:S02]  /*bd60*/  ISETP.GT.U32.AND P0, PT, R5.reuse, R190, PT ;  /* 0x000000be0500720c */ /* 0x040fe40003f04070 */
[----:B------:R-:W-:Y:S01]  /*bd70*/  IABS R0, R7 ;  /* 0x0000000700007213 */ /* 0x000fe20000000000 */
[----:B------:R-:W-:Y:S01]  /*bd80*/  @!P4 IMAD.IADD R128, R128, 0x1, -R5 ;  /* 0x000000018080c824 */ /* 0x000fe200078e0a05 */
[----:B------:R-:W-:Y:S01]  /*bd90*/  ISETP.GT.U32.AND P4, PT, R5, R159, PT ;  /* 0x0000009f0500720c */ /* 0x000fe20003f84070 */
[----:B------:R-:W-:-:S04]  /*bda0*/  IMAD.HI.U32 R3, R2, R222, RZ ;  /* 0x000000de02037227 */ /* 0x000fc800078e00ff */
[----:B------:R-:W-:Y:S02]  /*bdb0*/  IMAD.MOV R206, RZ, RZ, -R206 ;  /* 0x000000ffffce7224 */ /* 0x000fe400078e0ace */
[----:B------:R-:W-:Y:S01]  /*bdc0*/  @!P6 IMAD.MOV R128, RZ, RZ, -R128 ;  /* 0x000000ffff80e224 */ /* 0x000fe200078e0a80 */
[----:B------:R-:W-:Y:S01]  /*bdd0*/  ISETP.GE.AND P6, PT, R151, RZ, PT ;  /* 0x000000ff9700720c */ /* 0x000fe20003fc6270 */
[----:B------:R-:W-:Y:S02]  /*bde0*/  IMAD.MOV R3, RZ, RZ, -R3 ;  /* 0x000000ffff037224 */ /* 0x000fe400078e0a03 */
[C---:B------:R-:W-:Y:S02]  /*bdf0*/  IMAD R206, R5.reuse, R206, R15 ;  /* 0x000000ce05ce7224 */ /* 0x040fe400078e020f */
[----:B------:R-:W-:Y:S02]  /*be00*/  VIADD R151, R4, 0xc ;  /* 0x0000000c04977836 */ /* 0x000fe40000000000 */
[----:B------:R-:W-:-:S02]  /*be10*/  IMAD R222, R5, R3, R222 ;  /* 0x0000000305de7224 */ /* 0x000fc400078e02de */
[--C-:B------:R-:W-:Y:S01]  /*be20*/  @!P2 IMAD.IADD R174, R174, 0x1, -R5.reuse ;  /* 0x00000001aeaea824 */ /* 0x100fe200078e0a05 */
[C---:B------:R-:W-:Y:S01]  /*be30*/  ISETP.GT.U32.AND P2, PT, R5.reuse, R206, PT ;  /* 0x000000ce0500720c */ /* 0x040fe20003f44070 */
[--C-:B------:R-:W-:Y:S01]  /*be40*/  @!P0 IMAD.IADD R190, R190, 0x1, -R5.reuse ;  /* 0x00000001bebe8824 */ /* 0x100fe200078e0a05 */
[----:B------:R-:W-:Y:S01]  /*be50*/  IABS R238, R151 ;  /* 0x0000009700ee7213 */ /* 0x000fe20000000000 */
[----:B------:R-:W-:Y:S01]  /*be60*/  @!P5 IMAD.MOV R174, RZ, RZ, -R174 ;  /* 0x000000ffffaed224 */ /* 0x000fe200078e0aae */
[----:B------:R-:W-:Y:S01]  /*be70*/  ISETP.GT.U32.AND P5, PT, R5, R222, PT ;  /* 0x000000de0500720c */ /* 0x000fe20003fa4070 */
[----:B------:R-:W-:Y:S01]  /*be80*/  @!P4 IMAD.IADD R159, R159, 0x1, -R5 ;  /* 0x000000019f9fc824 */ /* 0x000fe200078e0a05 */
[----:B------:R-:W-:Y:S01]  /*be90*/  ISETP.GT.U32.AND P0, PT, R5, R190, PT ;  /* 0x000000be0500720c */ /* 0x000fe20003f04070 */
[----:B------:R-:W-:-:S03]  /*bea0*/  IMAD.HI.U32 R26, R2, R238, RZ ;  /* 0x000000ee021a7227 */ /* 0x000fc600078e00ff */
[----:B------:R-:W-:Y:S01]  /*beb0*/  ISETP.GT.U32.AND P4, PT, R5, R159, PT ;  /* 0x0000009f0500720c */ /* 0x000fe20003f84070 */
[----:B------:R-:W-:Y:S02]  /*bec0*/  IMAD.MOV R15, RZ, RZ, -R26 ;  /* 0x000000ffff0f7224 */ /* 0x000fe400078e0a1a */
[----:B------:R-:W-:Y:S01]  /*bed0*/  @!P1 IMAD.MOV R97, RZ, RZ, -R97 ;  /* 0x000000ffff619224 */ /* 0x000fe200078e0a61 */
[----:B------:R-:W-:Y:S01]  /*bee0*/  ISETP.GE.AND P1, PT, R89, RZ, PT ;  /* 0x000000ff5900720c */ /* 0x000fe20003f26270 */
[----:B------:R-:W-:Y:S02]  /*bef0*/  VIADD R89, R4, 0xa ;  /* 0x0000000a04597836 */ /* 0x000fe40000000000 */
[----:B------:R-:W-:Y:S02]  /*bf00*/  @!P2 IMAD.IADD R206, R206, 0x1, -R5 ;  /* 0x00000001cecea824 */ /* 0x000fe400078e0a05 */
[----:B------:R-:W-:Y:S01]  /*bf10*/  IMAD.HI.U32 R3, R2, R0, RZ ;  /* 0x0000000002037227 */ /* 0x000fe200078e00ff */
[----:B------:R-:W-:-:S02]  /*bf20*/  IABS R26, R89 ;  /* 0x00000059001a7213 */ /* 0x000fc40000000000 */
[C---:B------:R-:W-:Y:S01]  /*bf30*/  ISETP.GT.U32.AND P2, PT, R5.reuse, R206, PT ;  /* 0x000000ce0500720c */ /* 0x040fe20003f44070 */
[C---:B------:R-:W-:Y:S02]  /*bf40*/  IMAD R238, R5.reuse, R15, R238 ;  /* 0x0000000f05ee7224 */ /* 0x040fe400078e02ee */
[----:B------:R-:W-:Y:S02]  /*bf50*/  @!P5 IMAD.IADD R222, R222, 0x1, -R5 ;  /* 0x00000001deded824 */ /* 0x000fe400078e0a05 */
[----:B------:R-:W-:Y:S02]  /*bf60*/  IMAD.MOV R3, RZ, RZ, -R3 ;  /* 0x000000ffff037224 */ /* 0x000fe400078e0a03 */
[----:B------:R-:W-:Y:S01]  /*bf70*/  @!P0 IMAD.IADD R190, R190, 0x1, -R5 ;  /* 0x00000001bebe8824 */ /* 0x000fe200078e0a05 */
[C---:B------:R-:W-:Y:S01]  /*bf80*/  ISETP.GT.U32.AND P0, PT, R5.reuse, R238, PT ;  /* 0x000000ee0500720c */ /* 0x040fe20003f04070 */
[C---:B------:R-:W-:Y:S01]  /*bf90*/  IMAD R0, R5.reuse, R3, R0 ;  /* 0x0000000305007224 */ /* 0x040fe200078e0200 */
[----:B------:R-:W-:Y:S01]  /*bfa0*/  ISETP.GT.U32.AND P5, PT, R5, R222, PT ;  /* 0x000000de0500720c */ /* 0x000fe20003fa4070 */
[----:B------:R-:W-:-:S04]  /*bfb0*/  IMAD.HI.U32 R3, R2, R26, RZ ;  /* 0x0000001a02037227 */ /* 0x000fc800078e00ff */
[----:B------:R-:W-:Y:S01]  /*bfc0*/  @!P4 IMAD.IADD R159, R159, 0x1, -R5 ;  /* 0x000000019f9fc824 */ /* 0x000fe200078e0a05 */
[----:B------:R-:W-:Y:S01]  /*bfd0*/  ISETP.GE.AND P4, PT, R120, RZ, PT ;  /* 0x000000ff7800720c */ /* 0x000fe20003f86270 */
[----:B------:R-:W-:Y:S02]  /*bfe0*/  IMAD.MOV R3, RZ, RZ, -R3 ;  /* 0x000000ffff037224 */ /* 0x000fe400078e0a03 */
[----:B------:R-:W-:Y:S02]  /*bff0*/  VIADD R120, R4, 0x9 ;  /* 0x0000000904787836 */ /* 0x000fe40000000000 */
[--C-:B------:R-:W-:Y:S01]  /*c000*/  @!P2 IMAD.IADD R206, R206, 0x1, -R5.reuse ;  /* 0x00000001cecea824 */ /* 0x100fe200078e0a05 */
[C---:B------:R-:W-:Y:S01]  /*c010*/  ISETP.GT.U32.AND P2, PT, R5.reuse, R0, PT ;  /* 0x000000000500720c */ /* 0x040fe20003f44070 */
[----:B------:R-:W-:Y:S01]  /*c020*/  IMAD R26, R5, R3, R26 ;  /* 0x00000003051a7224 */ /* 0x000fe200078e021a */
[----:B------:R-:W-:Y:S01]  /*c030*/  IABS R57, R120 ;  /* 0x0000007800397213 */ /* 0x000fe20000000000 */
[----:B------:R-:W-:-:S02]  /*c040*/  @!P0 IMAD.IADD R238, R238, 0x1, -R5 ;  /* 0x00000001eeee8824 */ /* 0x000fc400078e0a05 */
[----:B------:R-:W-:Y:S01]  /*c050*/  @!P5 IMAD.IADD R222, R222, 0x1, -R5 ;  /* 0x00000001deded824 */ /* 0x000fe200078e0a05 */
[C---:B------:R-:W-:Y:S01]  /*c060*/  ISETP.GT.U32.AND P5, PT, R5.reuse, R26, PT ;  /* 0x0000001a0500720c */ /* 0x040fe20003fa4070 */
[----:B------:R-:W-:Y:S01]  /*c070*/  IMAD.HI.U32 R15, R2, R57, RZ ;  /* 0x00000039020f7227 */ /* 0x000fe200078e00ff */
[----:B------:R-:W-:-:S03]  /*c080*/  ISETP.GT.U32.AND P0, PT, R5, R238, PT ;  /* 0x000000ee0500720c */ /* 0x000fc60003f04070 */
[----:B------:R-:W-:Y:S01]  /*c090*/  @!P1 IMAD.MOV R159, RZ, RZ, -R159 ;  /* 0x000000ffff9f9224 */ /* 0x000fe200078e0a9f */
[----:B------:R-:W-:Y:S01]  /*c0a0*/  ISETP.GE.AND P1, PT, R151, RZ, PT ;  /* 0x000000ff9700720c */ /* 0x000fe20003f26270 */
[----:B------:R-:W-:Y:S02]  /*c0b0*/  VIADD R151, R4, 0x8 ;  /* 0x0000000804977836 */ /* 0x000fe40000000000 */
[----:B------:R-:W-:Y:S02]  /*c0c0*/  IMAD.MOV R15, RZ, RZ, -R15 ;  /* 0x000000ffff0f7224 */ /* 0x000fe400078e0a0f */
[----:B------:R-:W-:Y:S01]  /*c0d0*/  @!P2 IMAD.IADD R0, R0, 0x1, -R5 ;  /* 0x000000010000a824 */ /* 0x000fe200078e0a05 */
[----:B------:R-:W-:Y:S01]  /*c0e0*/  IABS R89, R151 ;  /* 0x0000009700597213 */ /* 0x000fe20000000000 */
[----:B------:R-:W-:Y:S01]  /*c0f0*/  IMAD R57, R5, R15, R57 ;  /* 0x0000000f05397224 */ /* 0x000fe200078e0239 */
[----:B------:R-:W-:Y:S01]  /*c100*/  ISETP.GE.AND P2, PT, R7, RZ, PT ;  /* 0x000000ff0700720c */ /* 0x000fe20003f46270 */
[--C-:B------:R-:W-:Y:S01]  /*c110*/  @!P5 IMAD.IADD R26, R26, 0x1, -R5.reuse ;  /* 0x000000011a1ad824 */ /* 0x100fe200078e0a05 */
[C---:B------:R-:W-:Y:S01]  /*c120*/  ISETP.GT.U32.AND P5, PT, R5.reuse, R0, PT ;  /* 0x000000000500720c */ /* 0x040fe20003fa4070 */
[----:B------:R-:W-:Y:S01]  /*c130*/  @!P0 IMAD.IADD R238, R238, 0x1, -R5 ;  /* 0x00000001eeee8824 */ /* 0x000fe200078e0a05 */
[----:B------:R-:W-:Y:S01]  /*c140*/  ISETP.GT.U32.AND P0, PT, R5, R57, PT ;  /* 0x000000390500720c */ /* 0x000fe20003f04070 */
[----:B------:R-:W-:-:S02]  /*c150*/  VIADD R151, R4, 0x7 ;  /* 0x0000000704977836 */ /* 0x000fc40000000000 */
[----:B------:R-:W-:-:S03]  /*c160*/  IMAD.HI.U32 R3, R2, R89, RZ ;  /* 0x0000005902037227 */ /* 0x000fc600078e00ff */
[----:B------:R-:W-:Y:S01]  /*c170*/  IABS R120, R151 ;  /* 0x0000009700787213 */ /* 0x000fe20000000000 */
[----:B------:R-:W-:Y:S02]  /*c180*/  IMAD.MOV R3, RZ, RZ, -R3 ;  /* 0x000000ffff037224 */ /* 0x000fe400078e0a03 */
[C---:B--2---:R-:W-:Y:S02]  /*c190*/  VIADD R29, R4.reuse, 0x6 ;  /* 0x00000006041d7836 */ /* 0x044fe40000000000 */
[----:B------:R-:W-:Y:S02]  /*c1a0*/  IMAD R89, R5, R3, R89 ;  /* 0x0000000305597224 */ /* 0x000fe400078e0259 */
[----:B------:R-:W-:Y:S01]  /*c1b0*/  VIADD R8, R4, 0x4 ;  /* 0x0000000404087836 */ /* 0x000fe20000000000 */
[----:B------:R-:W-:Y:S01]  /*c1c0*/  IABS R151, R29 ;  /* 0x0000001d00977213 */ /* 0x000fe20000000000 */
[----:B------:R-:W-:-:S03]  /*c1d0*/  IMAD.HI.U32 R15, R2, R120, RZ ;  /* 0x00000078020f7227 */ /* 0x000fc600078e00ff */
[----:B------:R-:W-:Y:S01]  /*c1e0*/  IABS R198, R8 ;  /* 0x0000000800c67213 */ /* 0x000fe20000000000 */
[--C-:B------:R-:W-:Y:S01]  /*c1f0*/  @!P5 IMAD.IADD R0, R0, 0x1, -R5.reuse ;  /* 0x000000010000d824 */ /* 0x100fe200078e0a05 */
[----:B------:R-:W-:Y:S01]  /*c200*/  ISETP.GT.U32.AND P5, PT, R5, R89, PT ;  /* 0x000000590500720c */ /* 0x000fe20003fa4070 */
[----:B------:R-:W-:Y:S02]  /*c210*/  @!P0 IMAD.IADD R57, R57, 0x1, -R5 ;  /* 0x0000000139398824 */ /* 0x000fe400078e0a05 */
[----:B------:R-:W-:Y:S02]  /*c220*/  IMAD.MOV R15, RZ, RZ, -R15 ;  /* 0x000000ffff0f7224 */ /* 0x000fe400078e0a0f */
[----:B------:R-:W-:Y:S01]  /*c230*/  IMAD.HI.U32 R3, R2, R182, RZ ;  /* 0x000000b602037227 */ /* 0x000fe200078e00ff */
[----:B------:R-:W-:-:S03]  /*c240*/  ISETP.GT.U32.AND P0, PT, R5, R57, PT ;  /* 0x000000390500720c */ /* 0x000fc60003f04070 */
[C---:B------:R-:W-:Y:S02]  /*c250*/  IMAD R120, R5.reuse, R15, R120 ;  /* 0x0000000f05787224 */ /* 0x040fe400078e0278 */
[----:B------:R-:W-:Y:S01]  /*c260*/  @!P3 IMAD.MOV R190, RZ, RZ, -R190 ;  /* 0x000000ffffbeb224 */ /* 0x000fe200078e0abe */
[----:B------:R-:W-:Y:S01]  /*c270*/  ISETP.GT.U32.AND P3, PT, R5, R26, PT ;  /* 0x0000001a0500720c */ /* 0x000fe20003f64070 */
[----:B------:R-:W-:Y:S02]  /*c280*/  VIADD R21, R4, 0x3 ;  /* 0x0000000304157836 */ /* 0x000fe40000000000 */
[----:B------:R-:W-:Y:S02]  /*c290*/  IMAD.MOV R3, RZ, RZ, -R3 ;  /* 0x000000ffff037224 */ /* 0x000fe400078e0a03 */
[----:B------:R-:W-:Y:S01]  /*c2a0*/  IMAD.HI.U32 R73, R2, R151, RZ ;  /* 0x0000009702497227 */ /* 0x000fe200078e00ff */
[----:B------:R-:W-:-:S03]  /*c2b0*/  IABS R214, R21 ;  /* 0x0000001500d67213 */ /* 0x000fc60000000000 */
[----:B------:R-:W-:-:S04]  /*c2c0*/  IMAD.HI.U32 R15, R2, R198, RZ ;  /* 0x000000c6020f7227 */ /* 0x000fc800078e00ff */
[----:B------:R-:W-:Y:S02]  /*c2d0*/  IMAD R182, R5, R3, R182 ;  /* 0x0000000305b67224 */ /* 0x000fe400078e02b6 */
[----:B------:R-:W-:Y:S02]  /*c2e0*/  IMAD.MOV R73, RZ, RZ, -R73 ;  /* 0x000000ffff497224 */ /* 0x000fe400078e0a49 */
[----:B------:R-:W-:Y:S02]  /*c2f0*/  IMAD.MOV R3, RZ, RZ, -R15 ;  /* 0x000000ffff037224 */ /* 0x000fe400078e0a0f */
[----:B------:R-:W-:Y:S01]  /*c300*/  @!P5 IMAD.IADD R89, R89, 0x1, -R5 ;  /* 0x000000015959d824 */ /* 0x000fe200078e0a05 */
[C---:B------:R-:W-:Y:S01]  /*c310*/  ISETP.GT.U32.AND P5, PT, R5.reuse, R182, PT ;  /* 0x000000b60500720c */ /* 0x040fe20003fa4070 */
[C---:B------:R-:W-:Y:S02]  /*c320*/  IMAD R151, R5.reuse, R73, R151 ;  /* 0x0000004905977224 */ /* 0x040fe400078e0297 */
[----:B------:R-:W-:-:S02]  /*c330*/  IMAD R198, R5, R3, R198 ;  /* 0x0000000305c67224 */ /* 0x000fc400078e02c6 */
[----:B------:R-:W-:-:S04]  /*c340*/  IMAD.HI.U32 R3, R2, R214, RZ ;  /* 0x000000d602037227 */ /* 0x000fc800078e00ff */
[--C-:B------:R-:W-:Y:S01]  /*c350*/  @!P0 IMAD.IADD R57, R57, 0x1, -R5.reuse ;  /* 0x0000000139398824 */ /* 0x100fe200078e0a05 */
[C---:B------:R-:W-:Y:S01]  /*c360*/  ISETP.GT.U32.AND P0, PT, R5.reuse, R151, PT ;  /* 0x000000970500720c */ /* 0x040fe20003f04070 */
[----:B------:R-:W-:Y:S01]  /*c370*/  @!P3 IMAD.IADD R26, R26, 0x1, -R5 ;  /* 0x000000011a1ab824 */ /* 0x000fe200078e0a05 */
[C---:B------:R-:W-:Y:S01]  /*c380*/  ISETP.GT.U32.AND P3, PT, R5.reuse, R120, PT ;  /* 0x000000780500720c */ /* 0x040fe20003f64070 */
[----:B------:R-:W-:Y:S02]  /*c390*/  IMAD.MOV R3, RZ, RZ, -R3 ;  /* 0x000000ffff037224 */ /* 0x000fe400078e0a03 */
[C---:B------:R-:W-:Y:S02]  /*c3a0*/  VIADD R23, R4.reuse, 0x1 ;  /* 0x0000000104177836 */ /* 0x040fe40000000000 */
[C---:B------:R-:W-:Y:S02]  /*c3b0*/  IMAD R214, R5.reuse, R3, R214 ;  /* 0x0000000305d67224 */ /* 0x040fe400078e02d6 */
[----:B------:R-:W-:Y:S01]  /*c3c0*/  VIADD R25, R4, 0x2 ;  /* 0x0000000204197836 */ /* 0x000fe20000000000 */
[----:B------:R-:W-:Y:S01]  /*c3d0*/  IABS R7, R23 ;  /* 0x0000001700077213 */ /* 0x000fe20000000000 */
[----:B------:R-:W-:Y:S01]  /*c3e0*/  @!P5 IMAD.IADD R182, R182, 0x1, -R5 ;  /* 0x00000001b6b6d824 */ /* 0x000fe200078e0a05 */
[----:B------:R-:W-:Y:S01]  /*c3f0*/  ISETP.GT.U32.AND P5, PT, R5, R214, PT ;  /* 0x000000d60500720c */ /* 0x000fe20003fa4070 */
[----:B------:R-:W-:Y:S01]  /*c400*/  VIADD R73, R4, 0xa ;  /* 0x0000000a04497836 */ /* 0x000fe20000000000 */
[----:B------:R-:W-:Y:S01]  /*c410*/  IABS R15, R25 ;  /* 0x00000019000f7213 */ /* 0x000fe20000000000 */
[----:B------:R-:W-:-:S04]  /*c420*/  IMAD.HI.U32 R3, R2, R246, RZ ;  /* 0x000000f602037227 */ /* 0x000fc800078e00ff */
[----:B------:R-:W-:Y:S01]  /*c430*/  @!P0 IMAD.IADD R151, R151, 0x1, -R5 ;  /* 0x0000000197978824 */ /* 0x000fe200078e0a05 */
[----:B------:R-:W-:Y:S01]  /*c440*/  ISETP.GE.AND P0, PT, R73, RZ, PT ;  /* 0x000000ff4900720c */ /* 0x000fe20003f06270 */
[----:B------:R-:W-:Y:S02]  /*c450*/  IMAD.MOV R3, RZ, RZ, -R3 ;  /* 0x000000ffff037224 */ /* 0x000fe400078e0a03 */
[----:B------:R-:W-:Y:S01]  /*c460*/  @!P3 IMAD.IADD R120, R120, 0x1, -R5 ;  /* 0x000000017878b824 */ /* 0x000fe200078e0a05 */
[C---:B------:R-:W-:Y:S01]  /*c470*/  ISETP.GT.U32.AND P3, PT, R5.reuse, R198, PT ;  /* 0x000000c60500720c */ /* 0x040fe20003f64070 */
[----:B------:R-:W-:Y:S02]  /*c480*/  IMAD.MOV.U32 R73, RZ, RZ, R7 ;  /* 0x000000ffff497224 */ /* 0x000fe400078e0007 */
[----:B------:R-:W-:Y:S01]  /*c490*/  IMAD R246, R5, R3, R246 ;  /* 0x0000000305f67224 */ /* 0x000fe200078e02f6 */
[----:B------:R-:W2:Y:S01]  /*c4a0*/  LDL.LU R7, [R1+0xf94] ;  /* 0x000f940001077983 */ /* 0x000ea20000300800 */
[----:B------:R-:W-:-:S04]  /*c4b0*/  IMAD.HI.U32 R3, R2, R15, RZ ;  /* 0x0000000f02037227 */ /* 0x000fc800078e00ff */
[----:B------:R-:W-:Y:S01]  /*c4c0*/  @!P1 IMAD.MOV R238, RZ, RZ, -R238 ;  /* 0x000000ffffee9224 */ /* 0x000fe200078e0aee */
[----:B------:R-:W-:Y:S01]  /*c4d0*/  ISETP.GT.U32.AND P1, PT, R5, R182, PT ;  /* 0x000000b60500720c */ /* 0x000fe20003f24070 */
[----:B------:R-:W-:-:S04]  /*c4e0*/  IMAD.HI.U32 R2, R2, R73, RZ ;  /* 0x0000004902027227 */ /* 0x000fc800078e00ff */
[----:B------:R-:W-:Y:S02]  /*c4f0*/  @!P5 IMAD.IADD R214, R214, 0x1, -R5 ;  /* 0x00000001d6d6d824 */ /* 0x000fe400078e0a05 */
[----:B------:R-:W-:Y:S02]  /*c500*/  IMAD.MOV R2, RZ, RZ, -R2 ;  /* 0x000000ffff027224 */ /* 0x000fe400078e0a02 */
[----:B------:R-:W-:Y:S01]  /*c510*/  @!P2 IMAD.MOV R0, RZ, RZ, -R0 ;  /* 0x000000ffff00a224 */ /* 0x000fe200078e0a00 */
[C---:B------:R-:W-:Y:S01]  /*c520*/  ISETP.GT.U32.AND P2, PT, R5.reuse, R214, PT ;  /* 0x000000d60500720c */ /* 0x040fe20003f44070 */
[C---:B------:R-:W-:Y:S02]  /*c530*/  IMAD R73, R5.reuse, R2, R73 ;  /* 0x0000000205497224 */ /* 0x040fe400078e0249 */
[----:B------:R-:W-:Y:S01]  /*c540*/  @!P3 IMAD.IADD R198, R198, 0x1, -R5 ;  /* 0x00000001c6c6b824 */ /* 0x000fe200078e0a05 */
[----:B------:R-:W-:Y:S01]  /*c550*/  ISETP.GT.U32.AND P3, PT, R5, R89, PT ;  /* 0x000000590500720c */ /* 0x000fe20003f64070 */
[----:B------:R-:W-:-:S02]  /*c560*/  VIADD R2, R4, 0x8 ;  /* 0x0000000804027836 */ /* 0x000fc40000000000 */
[--C-:B------:R-:W-:Y:S01]  /*c570*/  @!P1 IMAD.IADD R182, R182, 0x1, -R5.reuse ;  /* 0x00000001b6b69824 */ /* 0x100fe200078e0a05 */
[C---:B------:R-:W-:Y:S01]  /*c580*/  ISETP.GT.U32.AND P5, PT, R5.reuse, R198, PT ;  /* 0x000000c60500720c */ /* 0x040fe20003fa4070 */
[----:B------:R-:W-:Y:S01]  /*c590*/  @!P6 IMAD.MOV R206, RZ, RZ, -R206 ;  /* 0x000000ffffcee224 */ /* 0x000fe200078e0ace */
[----:B------:R-:W-:Y:S01]  /*c5a0*/  ISETP.GE.AND P1, PT, R2, RZ, PT ;  /* 0x000000ff0200720c */ /* 0x000fe20003f26270 */
[----:B------:R-:W-:Y:S01]  /*c5b0*/  @!P4 IMAD.MOV R222, RZ, RZ, -R222 ;  /* 0x000000ffffdec224 */ /* 0x000fe200078e0ade */
[C---:B------:R-:W-:Y:S01]  /*c5c0*/  ISETP.GT.U32.AND P6, PT, R5.reuse, R120, PT ;  /* 0x000000780500720c */ /* 0x040fe20003fc4070 */
[----:B------:R-:W-:Y:S01]  /*c5d0*/  @!P2 IMAD.IADD R214, R214, 0x1, -R5 ;  /* 0x00000001d6d6a824 */ /* 0x000fe200078e0a05 */
[C---:B------:R-:W-:Y:S01]  /*c5e0*/  ISETP.GT.U32.AND P2, PT, R5.reuse, R73, PT ;  /* 0x000000490500720c */ /* 0x040fe20003f44070 */
[----:B------:R-:W-:Y:S01]  /*c5f0*/  IMAD.MOV R3, RZ, RZ, -R3 ;  /* 0x000000ffff037224 */ /* 0x000fe200078e0a03 */
[----:B------:R-:W-:Y:S01]  /*c600*/  ISETP.GT.U32.AND P4, PT, R5, R151, PT ;  /* 0x000000970500720c */ /* 0x000fe20003f84070 */
[----:B------:R-:W-:Y:S01]  /*c610*/  @!P3 IMAD.IADD R89, R89, 0x1, -R5 ;  /* 0x000000015959b824 */ /* 0x000fe200078e0a05 */
[C---:B------:R-:W-:Y:S01]  /*c620*/  ISETP.GT.U32.AND P3, PT, R5.reuse, R246, PT ;  /* 0x000000f60500720c */ /* 0x040fe20003f64070 */
[----:B------:R-:W-:-:S02]  /*c630*/  IMAD R15, R5, R3, R15 ;  /* 0x00000003050f7224 */ /* 0x000fc400078e020f */
[----:B------:R-:W-:Y:S02]  /*c640*/  VIADD R3, R4, 0x9 ;  /* 0x0000000904037836 */ /* 0x000fe40000000000 */
[----:B------:R-:W-:Y:S01]  /*c650*/  @!P1 IMAD.MOV R89, RZ, RZ, -R89 ;  /* 0x000000ffff599224 */ /* 0x000fe200078e0a59 */
[----:B------:R-:W-:Y:S01]  /*c660*/  ISETP.GE.AND P1, PT, R8, RZ, PT ;  /* 0x000000ff0800720c */ /* 0x000fe20003f26270 */
[--C-:B------:R-:W-:Y:S01]  /*c670*/  @!P6 IMAD.IADD R120, R120, 0x1, -R5.reuse ;  /* 0x000000017878e824 */ /* 0x100fe200078e0a05 */
[----:B------:R-:W0:Y:S01]  /*c680*/  S2R R8, SR_TID.X ;  /* 0x0000000000087919 */ /* 0x000e220000002100 */
[--C-:B------:R-:W-:Y:S01]  /*c690*/  @!P2 IMAD.IADD R73, R73, 0x1, -R5.reuse ;  /* 0x000000014949a824 */ /* 0x100fe200078e0a05 */
[----:B------:R-:W-:Y:S01]  /*c6a0*/  ISETP.GE.AND P2, PT, R21, RZ, PT ;  /* 0x000000ff1500720c */ /* 0x000fe20003f46270 */
[--C-:B------:R-:W-:Y:S01]  /*c6b0*/  @!P4 IMAD.IADD R151, R151, 0x1, -R5.reuse ;  /* 0x000000019797c824 */ /* 0x100fe200078e0a05 */
[----:B------:R-:W1:Y:S01]  /*c6c0*/  LDC R21, c[0x0][0x230] ;  /* 0x00008c00ff157b82 */ /* 0x000e620000000800 */
[----:B------:R-:W-:Y:S01]  /*c6d0*/  ISETP.GT.U32.AND P6, PT, R5, R15, PT ;  /* 0x0000000f0500720c */ /* 0x000fe20003fc4070 */
[--C-:B------:R-:W-:Y:S01]  /*c6e0*/  @!P3 IMAD.IADD R246, R246, 0x1, -R5.reuse ;  /* 0x00000001f6f6b824 */ /* 0x100fe200078e0a05 */
[----:B------:R-:W-:Y:S01]  /*c6f0*/  ISETP.GE.AND P4, PT, R3, RZ, PT ;  /* 0x000000ff0300720c */ /* 0x000fe20003f86270 */
[----:B------:R-:W-:Y:S01]  /*c700*/  VIADD R3, R4, 0x7 ;  /* 0x0000000704037836 */ /* 0x000fe20000000000 */
[----:B------:R-:W-:Y:S01]  /*c710*/  ISETP.GE.AND P3, PT, R29, RZ, PT ;  /* 0x000000ff1d00720c */ /* 0x000fe20003f66270 */
[----:B------:R-:W-:-:S02]  /*c720*/  @!P5 IMAD.IADD R198, R198, 0x1, -R5 ;  /* 0x00000001c6c6d824 */ /* 0x000fc400078e0a05 */
[----:B------:R-:W-:Y:S01]  /*c730*/  @!P0 IMAD.MOV R26, RZ, RZ, -R26 ;  /* 0x000000ffff1a8224 */ /* 0x000fe200078e0a1a */
[----:B------:R-:W-:Y:S02]  /*c740*/  ISETP.GE.AND P5, PT, R3, RZ, PT ;  /* 0x000000ff0300720c */ /* 0x000fe40003fa6270 */
[----:B------:R-:W-:-:S03]  /*c750*/  ISETP.GT.U32.AND P0, PT, R5, R246, PT ;  /* 0x000000f60500720c */ /* 0x000fc60003f04070 */
[----:B------:R-:W-:Y:S01]  /*c760*/  @!P6 IMAD.IADD R15, R15, 0x1, -R5 ;  /* 0x000000010f0fe824 */ /* 0x000fe200078e0a05 */
[----:B------:R-:W-:Y:S01]  /*c770*/  ISETP.GE.AND P6, PT, R27, RZ, PT ;  /* 0x000000ff1b00720c */ /* 0x000fe20003fc6270 */
[----:B------:R-:W-:-:S03]  /*c780*/  @!P4 IMAD.MOV R57, RZ, RZ, -R57 ;  /* 0x000000ffff39c224 */ /* 0x000fc600078e0a39 */
[----:B------:R-:W-:-:S03]  /*c790*/  ISETP.GT.U32.AND P4, PT, R5, R15, PT ;  /* 0x0000000f0500720c */ /* 0x000fc60003f84070 */
[----:B------:R-:W-:Y:S01]  /*c7a0*/  @!P5 IMAD.MOV R120, RZ, RZ, -R120 ;  /* 0x000000ffff78d224 */ /* 0x000fe200078e0a78 */
[----:B------:R-:W-:Y:S01]  /*c7b0*/  ISETP.GT.U32.AND P5, PT, R5, R73, PT ;  /* 0x000000490500720c */ /* 0x000fe20003fa4070 */
[----:B-1----:R-:W-:Y:S02]  /*c7c0*/  VIADD R21, R21, 0x7f ;  /* 0x0000007f15157836 */ /* 0x002fe40000000000 */
[----:B------:R-:W-:Y:S01]  /*c7d0*/  @!P0 IMAD.IADD R246, R246, 0x1, -R5 ;  /* 0x00000001f6f68824 */ /* 0x000fe200078e0a05 */
[----:B------:R-:W-:Y:S01]  /*c7e0*/  ISETP.GE.AND P0, PT, R25, RZ, PT ;  /* 0x000000ff1900720c */ /* 0x000fe20003f06270 */
[C---:B0-----:R-:W-:Y:S01]  /*c7f0*/  IMAD.SHL.U32 R2, R8.reuse, 0x2, RZ ;  /* 0x0000000208027824 */ /* 0x041fe200078e00ff */
[----:B------:R-:W-:Y:S02]  /*c800*/  LOP3.LUT R8, R8, 0x40, RZ, 0xc0, !PT ;  /* 0x0000004008087812 */ /* 0x000fe400078ec0ff */
[----:B------:R-:W-:Y:S01]  /*c810*/  SHF.R.S32.HI R3, RZ, 0x1f, R21 ;  /* 0x0000001fff037819 */ /* 0x000fe20000011415 */
[----:B------:R-:W-:Y:S01]  /*c820*/  @!P4 IMAD.IADD R15, R15, 0x1, -R5 ;  /* 0x000000010f0fc824 */ /* 0x000fe200078e0a05 */
[----:B------:R-:W-:-:S02]  /*c830*/  LOP3.LUT R2, R2, 0x7e, RZ, 0xc0, !PT ;  /* 0x0000007e02027812 */ /* 0x000fc400078ec0ff */
[----:B------:R-:W-:Y:S02]  /*c840*/  LEA.HI R21, R3, R21, RZ, 0x7 ;  /* 0x0000001503157211 */ /* 0x000fe400078f38ff */
[----:B------:R-:W-:Y:S01]  /*c850*/  ISETP.GE.AND P4, PT, R23, RZ, PT ;  /* 0x000000ff1700720c */ /* 0x000fe20003f86270 */
[C-C-:B------:R-:W-:Y:S02]  /*c860*/  IMAD R3, R8.reuse, 0x100, R2.reuse ;  /* 0x0000010008037824 */ /* 0x140fe400078e0202 */
[----:B------:R-:W-:-:S03]  /*c870*/  IMAD R2, R8, 0x200, R2 ;  /* 0x0000020008027824 */ /* 0x000fc600078e0202 */
[----:B------:R0:W-:Y:S04]  /*c880*/  STL [R1+0xf50], R3 ;  /* 0x000f500301007387 */ /* 0x0001e80000100800 */
[----:B------:R-:W3:Y:S04]  /*c890*/  LDL.LU R29, [R1+0x24] ;  /* 0x00002400011d7983 */ /* 0x000ee80000300800 */
[----:B------:R-:W4:Y:S04]  /*c8a0*/  LDL.LU R27, [R1+0x20] ;  /* 0x00002000011b7983 */ /* 0x000f280000300800 */
[----:B------:R-:W4:Y:S04]  /*c8b0*/  LDL.LU R25, [R1+0x1c] ;  /* 0x00001c0001197983 */ /* 0x000f280000300800 */
[----:B------:R-:W4:Y:S04]  /*c8c0*/  LDL.LU R23, [R1+0x18] ;  /* 0x0000180001177983 */ /* 0x000f280000300800 */
[----:B------:R-:W4:Y:S04]  /*c8d0*/  LDL.LU R21, [R1+0x14] ;  /* 0x0000140001157983 */ /* 0x000f280000300800 */
[----:B------:R-:W4:Y:S01]  /*c8e0*/  LDL.LU R8, [R1+0x10] ;  /* 0x0000100001087983 */ /* 0x000f220000300800 */
[----:B0-----:R-:W0:Y:S01]  /*c8f0*/  S2R R3, SR_TID.X ;  /* 0x0000000000037919 */ /* 0x001e220000002100 */
[----:B------:R-:W-:-:S02]  /*c900*/  @!P5 IMAD.IADD R73, R73, 0x1, -R5 ;  /* 0x000000014949d824 */ /* 0x000fc400078e0a05 */
[----:B------:R-:W-:Y:S01]  /*c910*/  @!P6 IMAD.MOV R182, RZ, RZ, -R182 ;  /* 0x000000ffffb6e224 */ /* 0x000fe200078e0ab6 */
[----:B------:R1:W-:Y:S01]  /*c920*/  STL [R1+0xf54], R2 ;  /* 0x000f540201007387 */ /* 0x0003e20000100800 */
[----:B------:R-:W-:Y:S01]  /*c930*/  @!P3 IMAD.MOV R151, RZ, RZ, -R151 ;  /* 0x000000ffff97b224 */ /* 0x000fe200078e0a97 */
[----:B------:R-:W-:Y:S02]  /*c940*/  ISETP.GE.AND P3, PT, R4, RZ, PT ;  /* 0x000000ff0400720c */ /* 0x000fe40003f66270 */
[----:B-1----:R-:W4:Y:S04]  /*c950*/  LDL.LU R2, [R1+0x4] ;  /* 0x0000040001027983 */ /* 0x002f280000300800 */
[----:B------:R1:W-:Y:S04]  /*c960*/  STL [R1+0xf58], R4 ;  /* 0x000f580401007387 */ /* 0x0003e80000100800 */
[----:B-1----:R-:W4:Y:S01]  /*c970*/  LDL.LU R4, [R1+0x8] ;  /* 0x0000080001047983 */ /* 0x002f220000300800 */
[----:B0-----:R-:W-:-:S05]  /*c980*/  LOP3.LUT R3, R3, 0x7f, RZ, 0xc0, !PT ;  /* 0x0000007f03037812 */ /* 0x001fca00078ec0ff */
[----:B------:R-:W-:-:S05]  /*c990*/  IMAD R3, R3, UR60, RZ ;  /* 0x0000003c03037c24 */ /* 0x000fca000f8e02ff */
[----:B------:R-:W-:-:S05]  /*c9a0*/  LEA R5, P6, R3, UR8, 0x1 ;  /* 0x0000000803057c11 */ /* 0x000fca000f8c08ff */
[----:B------:R0:W-:Y:S04]  /*c9b0*/  STL [R1+0xf64], R5 ;  /* 0x000f640501007387 */ /* 0x0001e80000100800 */
[----:B0-----:R-:W4:Y:S01]  /*c9c0*/  LDL.LU R5, [R1+0xc] ;  /* 0x00000c0001057983 */ /* 0x001f220000300800 */
[----:B--2---:R-:W-:Y:S02]  /*c9d0*/  ISETP.NE.AND P5, PT, R7, RZ, PT ;  /* 0x000000ff0700720c */ /* 0x004fe40003fa5270 */
[----:B------:R-:W-:-:S04]  /*c9e0*/  LOP3.LUT R7, RZ, R7, RZ, 0x33, !PT ;  /* 0x00000007ff077212 */ /* 0x000fc800078e33ff */
[C---:B---3--:R-:W-:Y:S02]  /*c9f0*/  SEL R29, R7.reuse, R29, !P5 ;  /* 0x0000001d071d7207 */ /* 0x048fe40006800000 */
[----:B----4-:R-:W-:-:S03]  /*ca00*/  SEL R27, R7, R27, !P5 ;  /* 0x0000001b071b7207 */ /* 0x010fc60006800000 */
[----:B------:R0:W-:Y:S01]  /*ca10*/  STL [R1+0x114], R29 ;  /* 0x0001141d01007387 */ /* 0x0001e20000100800 */
[C---:B------:R-:W-:Y:S02]  /*ca20*/  SEL R25, R7.reuse, R25, !P5 ;  /* 0x0000001907197207 */ /* 0x040fe40006800000 */
[C---:B------:R-:W-:Y:S01]  /*ca30*/  SEL R23, R7.reuse, R23, !P5 ;  /* 0x0000001707177207 */ /* 0x040fe20006800000 */
[----:B0-----:R-:W2:Y:S01]  /*ca40*/  LDL.LU R29, [R1+0xf90] ;  /* 0x000f9000011d7983 */ /* 0x001ea20000300800 */
[----:B------:R-:W-:-:S03]  /*ca50*/  SEL R21, R7, R21, !P5 ;  /* 0x0000001507157207 */ /* 0x000fc60006800000 */
[----:B------:R0:W-:Y:S01]  /*ca60*/  STL [R1+0x110], R27 ;  /* 0x0001101b01007387 */ /* 0x0001e20000100800 */
[----:B------:R-:W-:-:S03]  /*ca70*/  SEL R8, R7, R8, !P5 ;  /* 0x0000000807087207 */ /* 0x000fc60006800000 */
[----:B0-----:R-:W3:Y:S04]  /*ca80*/  LDL.LU R27, [R1+0xf8c] ;  /* 0x000f8c00011b7983 */ /* 0x001ee80000300800 */
[----:B------:R0:W-:Y:S04]  /*ca90*/  STL [R1+0x10c], R25 ;  /* 0x00010c1901007387 */ /* 0x0001e80000100800 */
[----:B0-----:R-:W4:Y:S04]  /*caa0*/  LDL.LU R25, [R1+0xf88] ;  /* 0x000f880001197983 */ /* 0x001f280000300800 */
[----:B------:R0:W-:Y:S04]  /*cab0*/  STL [R1+0x108], R23 ;  /* 0x0001081701007387 */ /* 0x0001e80000100800 */
[----:B0-----:R-:W2:Y:S04]  /*cac0*/  LDL.LU R23, [R1+0xf84] ;  /* 0x000f840001177983 */ /* 0x001ea80000300800 */
[----:B------:R0:W-:Y:S04]  /*cad0*/  STL [R1+0x104], R21 ;  /* 0x0001041501007387 */ /* 0x0001e80000100800 */
[----:B0-----:R-:W3:Y:S04]  /*cae0*/  LDL.LU R21, [R1+0xf80] ;  /* 0x000f800001157983 */ /* 0x001ee80000300800 */
[----:B------:R0:W-:Y:S04]  /*caf0*/  STL [R1+0x100], R8 ;  /* 0x0001000801007387 */ /* 0x0001e80000100800 */
[----:B0-----:R-:W4:Y:S01]  /*cb00*/  LDL.LU R8, [R1+0xf7c] ;  /* 0x000f7c0001087983 */ /* 0x001f220000300800 */
[----:B------:R-:W-:-:S05]  /*cb10*/  SEL R5, R7, R5, !P5 ;  /* 0x0000000507057207 */ /* 0x000fca0006800000 */
[----:B------:R0:W-:Y:S02]  /*cb20*/  STL [R1+0xfc], R5 ;  /* 0x0000fc0501007387 */ /* 0x0001e40000100800 */
[C---:B0-----:R-:W-:Y:S02]  /*cb30*/  SEL R5, R7.reuse, R4, !P5 ;  /* 0x0000000407057207 */ /* 0x041fe40006800000 */
[----:B------:R-:W-:-:S03]  /*cb40*/  SEL R4, R7, R2, !P5 ;  /* 0x0000000207047207 */ /* 0x000fc60006800000 */
[----:B------:R3:W-:Y:S01]  /*cb50*/  STL [R1+0xf8], R5 ;  /* 0x0000f80501007387 */ /* 0x0007e20000100800 */
[----:B----4-:R-:W-:-:S03]  /*cb60*/  SEL R2, R7, R8, !P5 ;  /* 0x0000000807027207 */ /* 0x010fc60006800000 */
[----:B------:R-:W4:Y:S01]  /*cb70*/  LDL.LU R8, [R1+0xf78] ;  /* 0x000f780001087983 */ /* 0x000f220000300800 */
[----:B---3--:R-:W-:-:S03]  /*cb80*/  SEL R5, R7, R21, !P5 ;  /* 0x0000001507057207 */ /* 0x008fc60006800000 */
[----:B------:R2:W-:Y:S04]  /*cb90*/  STL [R1+0xf4], R4 ;  /* 0x0000f40401007387 */ /* 0x0005e80000100800 */
[----:B------:R0:W-:Y:S01]  /*cba0*/  STL [R1+0xf0], R2 ;  /* 0x0000f00201007387 */ /* 0x0001e20000100800 */
[----:B--2---:R-:W-:-:S03]  /*cbb0*/  SEL R4, R7, R23, !P5 ;  /* 0x0000001707047207 */ /* 0x004fc60006800000 */
[----:B------:R1:W-:Y:S01]  /*cbc0*/  STL [R1+0xec], R5 ;  /* 0x0000ec0501007387 */ /* 0x0003e20000100800 */
[----:B0-----:R-:W-:-:S03]  /*cbd0*/  SEL R2, R7, R25, !P5 ;  /* 0x0000001907027207 */ /* 0x001fc60006800000 */
[----:B------:R0:W-:Y:S04]  /*cbe0*/  STL [R1+0xe8], R4 ;  /* 0x0000e80401007387 */ /* 0x0001e80000100800 */
[----:B------:R2:W-:Y:S01]  /*cbf0*/  STL [R1+0xe4], R2 ;  /* 0x0000e40201007387 */ /* 0x0005e20000100800 */
[C---:B-1----:R-:W-:Y:S02]  /*cc00*/  SEL R5, R7.reuse, R27, !P5 ;  /* 0x0000001b07057207 */ /* 0x042fe40006800000 */
[----:B0-----:R-:W-:-:S03]  /*cc10*/  SEL R4, R7, R29, !P5 ;  /* 0x0000001d07047207 */ /* 0x001fc60006800000 */
[----:B------:R0:W-:Y:S01]  /*cc20*/  STL [R1+0xe0], R5 ;  /* 0x0000e00501007387 */ /* 0x0001e20000100800 */
[----:B--2---:R-:W-:-:S03]  /*cc30*/  SEL R2, R7, R31, !P5 ;  /* 0x0000001f07027207 */ /* 0x004fc60006800000 */
[----:B------:R1:W-:Y:S04]  /*cc40*/  STL [R1+0xdc], R4 ;  /* 0x0000dc0401007387 */ /* 0x0003e80000100800 */
[----:B------:R2:W-:Y:S01]  /*cc50*/  STL [R1+0xd8], R2 ;  /* 0x0000d80201007387 */ /* 0x0005e20000100800 */
[C---:B0-----:R-:W-:Y:S02]  /*cc60*/  SEL R5, R7.reuse, R33, !P5 ;  /* 0x0000002107057207 */ /* 0x041fe40006800000 */
[----:B-1----:R-:W-:-:S03]  /*cc70*/  SEL R4, R7, R35, !P5 ;  /* 0x0000002307047207 */ /* 0x002fc60006800000 */
        /* <DEDUP_REMOVED lines=30> */
[----:B------:R-:W-:Y:S01]  /*ce60*/  STL [R1+0x98], R5 ;  /* 0x0000980501007387 */ /* 0x000fe20000100800 */
[----:B--2---:R-:W-:-:S03]  /*ce70*/  SEL R2, R7, R66, !P5 ;  /* 0x0000004207027207 */ /* 0x004fc60006800000 */
[----:B------:R-:W-:Y:S04]  /*ce80*/  STL [R1+0x94], R4 ;  /* 0x0000940401007387 */ /* 0x000fe80000100800 */
[----:B------:R0:W-:Y:S02]  /*ce90*/  STL [R1+0x90], R2 ;  /* 0x0000900201007387 */ /* 0x0001e40000100800 */
[----:B0-----:R-:W-:-:S05]  /*cea0*/  SEL R2, R7, R72, !P5 ;  /* 0x0000004807027207 */ /* 0x001fca0006800000 */
[----:B------:R0:W-:Y:S02]  /*ceb0*/  STL [R1+0x8c], R2 ;  /* 0x00008c0201007387 */ /* 0x0001e40000100800 */
[----:B0-----:R-:W-:-:S05]  /*cec0*/  SEL R2, R7, R78, !P5 ;  /* 0x0000004e07027207 */ /* 0x001fca0006800000 */
[----:B------:R0:W-:Y:S02]  /*ced0*/  STL [R1+0x88], R2 ;  /* 0x0000880201007387 */ /* 0x0001e40000100800 */
[----:B0-----:R-:W-:-:S05]  /*cee0*/  SEL R2, R7, R84, !P5 ;  /* 0x0000005407027207 */ /* 0x001fca0006800000 */
[----:B------:R0:W-:Y:S02]  /*cef0*/  STL [R1+0x84], R2 ;  /* 0x0000840201007387 */ /* 0x0001e40000100800 */
[----:B0-----:R-:W-:-:S05]  /*cf00*/  SEL R2, R7, R90, !P5 ;  /* 0x0000005a07027207 */ /* 0x001fca0006800000 */
[----:B------:R0:W-:Y:S01]  /*cf10*/  STL [R1+0x80], R2 ;  /* 0x0000800201007387 */ /* 0x0001e20000100800 */
[C---:B------:R-:W-:Y:S02]  /*cf20*/  SEL R5, R7.reuse, R109, !P5 ;  /* 0x0000006d07057207 */ /* 0x040fe40006800000 */
[----:B0-----:R-:W-:-:S05]  /*cf30*/  SEL R2, R7, R96, !P5 ;  /* 0x0000006007027207 */ /* 0x001fca0006800000 */
[----:B------:R0:W-:Y:S01]  /*cf40*/  STL [R1+0x7c], R2 ;  /* 0x00007c0201007387 */ /* 0x0001e20000100800 */
[C---:B------:R-:W-:Y:S02]  /*cf50*/  SEL R4, R7.reuse, R111, !P5 ;  /* 0x0000006f07047207 */ /* 0x040fe40006800000 */
[----:B0-----:R-:W-:-:S05]  /*cf60*/  SEL R2, R7, R105, !P5 ;  /* 0x0000006907027207 */ /* 0x001fca0006800000 */
[----:B------:R0:W-:Y:S04]  /*cf70*/  STL [R1+0x78], R2 ;  /* 0x0000780201007387 */ /* 0x0001e80000100800 */
[----:B------:R1:W-:Y:S01]  /*cf80*/  STL [R1+0x74], R5 ;  /* 0x0000740501007387 */ /* 0x0003e20000100800 */
[----:B0-----:R-:W-:-:S03]  /*cf90*/  SEL R2, R7, R113, !P5 ;  /* 0x0000007107027207 */ /* 0x001fc60006800000 */
[----:B------:R0:W-:Y:S01]  /*cfa0*/  STL [R1+0x70], R4 ;  /* 0x0000700401007387 */ /* 0x0001e20000100800 */
[----:B-1----:R-:W-:-:S03]  /*cfb0*/  SEL R5, R7, R115, !P5 ;  /* 0x0000007307057207 */ /* 0x002fc60006800000 */
        /* <DEDUP_REMOVED lines=45> */
[----:B------:R-:W-:-:S03]  /*d290*/  SEL R39, R7, R104, !P5 ;  /* 0x0000006807277207 */ /* 0x000fc60006800000 */
[----:B------:R-:W2:Y:S01]  /*d2a0*/  LDL.LU R105, [R1+0x114] ;  /* 0x0001140001697983 */ /* 0x000ea20000300800 */
[----:B0-----:R-:W-:-:S03]  /*d2b0*/  SEL R2, R7, R160, !P5 ;  /* 0x000000a007027207 */ /* 0x001fc60006800000 */
[----:B------:R0:W-:Y:S01]  /*d2c0*/  STL [R1+0x18], R4 ;  /* 0x0000180401007387 */ /* 0x0001e20000100800 */
[----:B------:R-:W-:-:S03]  /*d2d0*/  SEL R41, R7, R102, !P5 ;  /* 0x0000006607297207 */ /* 0x000fc60006800000 */
[----:B------:R-:W3:Y:S01]  /*d2e0*/  LDL.LU R104, [R1+0x110] ;  /* 0x0001100001687983 */ /* 0x000ee20000300800 */
[----:B------:R-:W-:-:S03]  /*d2f0*/  SEL R42, R7, R100, !P5 ;  /* 0x00000064072a7207 */ /* 0x000fc60006800000 */
[----:B------:R4:W-:Y:S04]  /*d300*/  STL [R1+0x14], R2 ;  /* 0x0000140201007387 */ /* 0x0009e80000100800 */
[----:B------:R-:W3:Y:S04]  /*d310*/  LDL.LU R102, [R1+0x10c] ;  /* 0x00010c0001667983 */ /* 0x000ee80000300800 */
[----:B------:R-:W3:Y:S01]  /*d320*/  LDL.LU R100, [R1+0x108] ;  /* 0x0001080001647983 */ /* 0x000ee20000300800 */
[C---:B-1----:R-:W-:Y:S02]  /*d330*/  SEL R5, R7.reuse, R162, !P5 ;  /* 0x000000a207057207 */ /* 0x042fe40006800000 */
[C---:B------:R-:W-:Y:S01]  /*d340*/  SEL R62, R7.reuse, R70, !P5 ;  /* 0x00000046073e7207 */ /* 0x040fe20006800000 */
[----:B------:R-:W3:Y:S01]  /*d350*/  LDL.LU R72, [R1+0x104] ;  /* 0x0001040001487983 */ /* 0x000ee20000300800 */
[----:B0-----:R-:W-:-:S02]  /*d360*/  SEL R4, R7, R164, !P5 ;  /* 0x000000a407047207 */ /* 0x001fc40006800000 */
[C---:B------:R-:W-:Y:S01]  /*d370*/  SEL R64, R7.reuse, R68, !P5 ;  /* 0x0000004407407207 */ /* 0x040fe20006800000 */
[----:B------:R-:W3:Y:S01]  /*d380*/  LDL.LU R70, [R1+0x100] ;  /* 0x0001000001467983 */ /* 0x000ee20000300800 */
[C---:B----4-:R-:W-:Y:S02]  /*d390*/  SEL R2, R7.reuse, R166, !P5 ;  /* 0x000000a607027207 */ /* 0x050fe40006800000 */
[C---:B------:R-:W-:Y:S01]  /*d3a0*/  SEL R167, R7.reuse, R167, !P5 ;  /* 0x000000a707a77207 */ /* 0x040fe20006800000 */
[----:B------:R-:W4:Y:S01]  /*d3b0*/  LDL.LU R68, [R1+0xfc] ;  /* 0x0000fc0001447983 */ /* 0x000f220000300800 */
[----:B------:R-:W-:Y:S02]  /*d3c0*/  SEL R144, R7, R0, !P5 ;  /* 0x0000000007907207 */ /* 0x000fe40006800000 */
[----:B------:R-:W-:Y:S01]  /*d3d0*/  LEA.HI.X.SX32 R0, R3, UR9, 0x1, P6 ;  /* 0x0000000903007c11 */ /* 0x000fe2000b0f0eff */
[----:B------:R-:W4:Y:S01]  /*d3e0*/  LDL.LU R66, [R1+0xf8] ;  /* 0x0000f80001427983 */ /* 0x000f220000300800 */
[----:B------:R-:W-:Y:S01]  /*d3f0*/  IMAD R3, R8, UR5, RZ ;  /* 0x0000000508037c24 */ /* 0x000fe2000f8e02ff */
[----:B------:R-:W-:-:S02]  /*d400*/  SEL R37, R7, R107, !P5 ;  /* 0x0000006b07257207 */ /* 0x000fc40006800000 */
[C---:B------:R-:W-:Y:S01]  /*d410*/  SEL R158, R7.reuse, R151, !P5 ;  /* 0x00000097079e7207 */ /* 0x040fe20006800000 */
[----:B------:R-:W-:Y:S01]  /*d420*/  STL [R1+0xf68], R5 ;  /* 0x000f680501007387 */ /* 0x000fe20000100800 */
[C---:B------:R-:W-:Y:S02]  /*d430*/  SEL R60, R7.reuse, R74, !P5 ;  /* 0x0000004a073c7207 */ /* 0x040fe40006800000 */
[C---:B------:R-:W-:Y:S01]  /*d440*/  SEL R35, R7.reuse, R24, !P5 ;  /* 0x0000001807237207 */ /* 0x040fe20006800000 */
[----:B------:R0:W-:Y:S01]  /*d450*/  STL [R1+0xf6c], R4 ;  /* 0x000f6c0401007387 */ /* 0x0001e20000100800 */
[C---:B------:R-:W-:Y:S02]  /*d460*/  SEL R33, R7.reuse, R20, !P5 ;  /* 0x0000001407217207 */ /* 0x040fe40006800000 */
[C---:B------:R-:W-:Y:S01]  /*d470*/  SEL R31, R7.reuse, R18, !P5 ;  /* 0x00000012071f7207 */ /* 0x040fe20006800000 */
[----:B------:R-:W-:Y:S01]  /*d480*/  STL [R1+0xf70], R2 ;  /* 0x000f700201007387 */ /* 0x000fe20000100800 */
[----:B------:R-:W-:-:S02]  /*d490*/  SEL R29, R7, R16, !P5 ;  /* 0x00000010071d7207 */ /* 0x000fc40006800000 */
[C---:B------:R-:W-:Y:S01]  /*d4a0*/  SEL R27, R7.reuse, R14, !P5 ;  /* 0x0000000e071b7207 */ /* 0x040fe20006800000 */
[----:B------:R1:W-:Y:S01]  /*d4b0*/  STL [R1+0xf74], R167 ;  /* 0x000f74a701007387 */ /* 0x0003e20000100800 */
[C---:B------:R-:W-:Y:S02]  /*d4c0*/  SEL R25, R7.reuse, R12, !P5 ;  /* 0x0000000c07197207 */ /* 0x040fe40006800000 */
[C---:B------:R-:W-:Y:S01]  /*d4d0*/  SEL R23, R7.reuse, R10, !P5 ;  /* 0x0000000a07177207 */ /* 0x040fe20006800000 */
[----:B------:R-:W-:Y:S01]  /*d4e0*/  STL [R1+0xf60], R0 ;  /* 0x000f600001007387 */ /* 0x000fe20000100800 */
[C---:B------:R-:W-:Y:S02]  /*d4f0*/  SEL R21, R7.reuse, R6, !P5 ;  /* 0x0000000607157207 */ /* 0x040fe40006800000 */
[C---:B------:R-:W-:Y:S01]  /*d500*/  SEL R135, R7.reuse, R128, !P5 ;  /* 0x0000008007877207 */ /* 0x040fe20006800000 */
[----:B------:R1:W-:Y:S01]  /*d510*/  STL [R1+0xf5c], R3 ;  /* 0x000f5c0301007387 */ /* 0x0003e20000100800 */
[----:B------:R-:W-:-:S02]  /*d520*/  SEL R154, R7, R120, !P5 ;  /* 0x00000078079a7207 */ /* 0x000fc40006800000 */
[----:B------:R-:W-:Y:S01]  /*d530*/  SEL R133, R7, R112, !P5 ;  /* 0x0000007007857207 */ /* 0x000fe20006800000 */
[----:B0-----:R-:W4:Y:S01]  /*d540*/  LDL.LU R4, [R1+0xf4] ;  /* 0x0000f40001047983 */ /* 0x001f220000300800 */
[----:B--2---:R-:W-:-:S03]  /*d550*/  IMAD R160, R105, UR10, RZ ;  /* 0x0000000a69a07c24 */ /* 0x004fc6000f8e02ff */
[----:B------:R-:W2:Y:S01]  /*d560*/  LDL.LU R127, [R1+0xf0] ;  /* 0x0000f000017f7983 */ /* 0x000ea20000300800 */
[----:B---3--:R-:W-:-:S03]  /*d570*/  IMAD R156, R104, UR10, RZ ;  /* 0x0000000a689c7c24 */ /* 0x008fc6000f8e02ff */
[----:B------:R-:W3:Y:S01]  /*d580*/  LDL.LU R164, [R1+0xec] ;  /* 0x0000ec0001a47983 */ /* 0x000ee20000300800 */
[----:B------:R-:W-:-:S03]  /*d590*/  IMAD R146, R100, UR10, RZ ;  /* 0x0000000a64927c24 */ /* 0x000fc6000f8e02ff */
[----:B------:R-:W2:Y:S01]  /*d5a0*/  LDL.LU R117, [R1+0xe8] ;  /* 0x0000e80001757983 */ /* 0x000ea20000300800 */
[----:B------:R-:W-:-:S03]  /*d5b0*/  IMAD R142, R72, UR10, RZ ;  /* 0x0000000a488e7c24 */ /* 0x000fc6000f8e02ff */
[----:B------:R-:W2:Y:S01]  /*d5c0*/  LDL.LU R113, [R1+0xe4] ;  /* 0x0000e40001717983 */ /* 0x000ea20000300800 */
[----:B------:R-:W-:-:S03]  /*d5d0*/  IMAD R140, R70, UR10, RZ ;  /* 0x0000000a468c7c24 */ /* 0x000fc6000f8e02ff */
[----:B------:R-:W2:Y:S01]  /*d5e0*/  LDL.LU R5, [R1+0xe0] ;  /* 0x0000e00001057983 */ /* 0x000ea20000300800 */
[----:B----4-:R-:W-:-:S03]  /*d5f0*/  IMAD R138, R68, UR10, RZ ;  /* 0x0000000a448a7c24 */ /* 0x010fc6000f8e02ff */
[----:B------:R-:W4:Y:S01]  /*d600*/  LDL.LU R111, [R1+0xdc] ;  /* 0x0000dc00016f7983 */ /* 0x000f220000300800 */
[----:B------:R-:W-:Y:S01]  /*d610*/  IMAD R151, R102, UR10, RZ ;  /* 0x0000000a66977c24 */ /* 0x000fe2000f8e02ff */
[C---:B------:R-:W-:Y:S02]  /*d620*/  SEL R84, R7.reuse, R38, !P5 ;  /* 0x0000002607547207 */ /* 0x040fe40006800000 */
[C---:B------:R-:W-:Y:S01]  /*d630*/  SEL R54, R7.reuse, R82, !P5 ;  /* 0x0000005207367207 */ /* 0x040fe20006800000 */
[----:B------:R-:W4:Y:S01]  /*d640*/  LDL.LU R109, [R1+0xd8] ;  /* 0x0000d800016d7983 */ /* 0x000f220000300800 */
[C---:B------:R-:W-:Y:S02]  /*d650*/  SEL R121, R7.reuse, R34, !P5 ;  /* 0x0000002207797207 */ /* 0x040fe40006800000 */
[C---:B------:R-:W-:Y:S01]  /*d660*/  SEL R44, R7.reuse, R98, !P5 ;  /* 0x00000062072c7207 */ /* 0x040fe20006800000 */
[----:B------:R-:W4:Y:S01]  /*d670*/  LDL.LU R107, [R1+0xd4] ;  /* 0x0000d400016b7983 */ /* 0x000f220000300800 */
[----:B------:R-:W-:-:S02]  /*d680*/  SEL R74, R7, R9, !P5 ;  /* 0x00000009074a7207 */ /* 0x000fc40006800000 */
[C---:B------:R-:W-:Y:S01]  /*d690*/  SEL R148, R7.reuse, R26, !P5 ;  /* 0x0000001a07947207 */ /* 0x040fe20006800000 */
[----:B------:R-:W4:Y:S01]  /*d6a0*/  LDL.LU R105, [R1+0xd0] ;  /* 0x0000d00001697983 */ /* 0x000f220000300800 */
[C---:B------:R-:W-:Y:S01]  /*d6b0*/  SEL R56, R7.reuse, R80, !P5 ;  /* 0x0000005007387207 */ /* 0x040fe20006800000 */
[----:B------:R-:W-:Y:S01]  /*d6c0*/  @!P0 IMAD.MOV R15, RZ, RZ, -R15 ;  /* 0x000000ffff0f8224 */ /* 0x000fe200078e0a0f */
[C---:B------:R-:W-:Y:S01]  /*d6d0*/  SEL R152, R7.reuse, R89, !P5 ;  /* 0x0000005907987207 */ /* 0x040fe20006800000 */
[----:B------:R-:W4:Y:S01]  /*d6e0*/  LDL.LU R104, [R1+0xcc] ;  /* 0x0000cc0001687983 */ /* 0x000f220000300800 */
[C---:B------:R-:W-:Y:S01]  /*d6f0*/  SEL R96, R7.reuse, R85, !P5 ;  /* 0x0000005507607207 */ /* 0x040fe20006800000 */
[----:B------:R-:W-:Y:S01]  /*d700*/  @!P4 IMAD.MOV R73, RZ, RZ, -R73 ;  /* 0x000000ffff49c224 */ /* 0x000fe200078e0a49 */
[C---:B------:R-:W-:Y:S01]  /*d710*/  SEL R119, R7.reuse, R19, !P5 ;  /* 0x0000001307777207 */ /* 0x040fe20006800000 */
[----:B------:R-:W4:Y:S01]  /*d720*/  LDL.LU R102, [R1+0xc8] ;  /* 0x0000c80001667983 */ /* 0x000f220000300800 */
[----:B------:R-:W-:-:S02]  /*d730*/  SEL R78, R7, R17, !P5 ;  /* 0x00000011074e7207 */ /* 0x000fc40006800000 */
[C---:B------:R-:W-:Y:S01]  /*d740*/  SEL R129, R7.reuse, R81, !P5 ;  /* 0x0000005107817207 */ /* 0x040fe20006800000 */
[----:B------:R-:W4:Y:S01]  /*d750*/  LDL.LU R100, [R1+0xc4] ;  /* 0x0000c40001647983 */ /* 0x000f220000300800 */
[C---:B------:R-:W-:Y:S02]  /*d760*/  SEL R46, R7.reuse, R94, !P5 ;  /* 0x0000005e072e7207 */ /* 0x040fe40006800000 */
[C---:B------:R-:W-:Y:S01]  /*d770*/  SEL R58, R7.reuse, R76, !P5 ;  /* 0x0000004c073a7207 */ /* 0x040fe20006800000 */
[----:B------:R-:W4:Y:S01]  /*d780*/  LDL.LU R9, [R1+0xc0] ;  /* 0x0000c00001097983 */ /* 0x000f220000300800 */
[----:B------:R-:W-:Y:S01]  /*d790*/  @!P1 IMAD.MOV R198, RZ, RZ, -R198 ;  /* 0x000000ffffc69224 */ /* 0x000fe200078e0ac6 */
[C---:B------:R-:W-:Y:S01]  /*d7a0*/  SEL R48, R7.reuse, R92, !P5 ;  /* 0x0000005c07307207 */ /* 0x040fe20006800000 */
[----:B------:R-:W-:Y:S01]  /*d7b0*/  @!P2 IMAD.MOV R214, RZ, RZ, -R214 ;  /* 0x000000ffffd6a224 */ /* 0x000fe200078e0ad6 */
[----:B------:R-:W4:Y:S01]  /*d7c0*/  LDL.LU R24, [R1+0xbc] ;  /* 0x0000bc0001187983 */ /* 0x000f220000300800 */
[----:B------:R-:W-:Y:S01]  /*d7d0*/  @!P3 IMAD.MOV R246, RZ, RZ, -R246 ;  /* 0x000000fffff6b224 */ /* 0x000fe200078e0af6 */
[----:B------:R-:W-:-:S02]  /*d7e0*/  SEL R115, R7, R11, !P5 ;  /* 0x0000000b07737207 */ /* 0x000fc40006800000 */
[C---:B------:R-:W-:Y:S01]  /*d7f0*/  SEL R131, R7.reuse, R97, !P5 ;  /* 0x0000006107837207 */ /* 0x040fe20006800000 */
[----:B------:R-:W4:Y:S01]  /*d800*/  LDL.LU R20, [R1+0xb8] ;  /* 0x0000b80001147983 */ /* 0x000f220000300800 */
        /* <DEDUP_REMOVED lines=12> */
[----:B------:R-:W-:Y:S01]  /*d8d0*/  IMAD R136, R66, UR10, RZ ;  /* 0x0000000a42887c24 */ /* 0x000fe2000f8e02ff */
        /* <DEDUP_REMOVED lines=12> */
[----:B------:R-:W-:Y:S01]  /*d9a0*/  IMAD R128, R4, UR10, RZ ;  /* 0x0000000a04807c24 */ /* 0x000fe2000f8e02ff */
        /* <DEDUP_REMOVED lines=8> */
[----:B-1----:R-:W4:Y:S01]  /*da30*/  LDL.LU R167, [R1+0x8c] ;  /* 0x00008c0001a77983 */ /* 0x002f220000300800 */
[----:B------:R-:W-:-:S02]  /*da40*/  SEL R209, R7, R209, !P5 ;  /* 0x000000d107d17207 */ /* 0x000fc40006800000 */
[C---:B------:R-:W-:Y:S01]  /*da50*/  SEL R211, R7.reuse, R211, !P5 ;  /* 0x000000d307d37207 */ /* 0x040fe20006800000 */
[----:B------:R-:W4:Y:S01]  /*da60*/  LDL.LU R2, [R1+0x88] ;  /* 0x0000880001027983 */ /* 0x000f220000300800 */
[C---:B------:R-:W-:Y:S02]  /*da70*/  SEL R213, R7.reuse, R213, !P5 ;  /* 0x000000d507d57207 */ /* 0x040fe40006800000 */
[C---:B------:R-:W-:Y:S01]  /*da80*/  SEL R215, R7.reuse, R215, !P5 ;  /* 0x000000d707d77207 */ /* 0x040fe20006800000 */
[----:B------:R-:W4:Y:S01]  /*da90*/  LDL.LU R4, [R1+0x84] ;  /* 0x0000840001047983 */ /* 0x000f220000300800 */
[C---:B------:R-:W-:Y:S02]  /*daa0*/  SEL R217, R7.reuse, R217, !P5 ;  /* 0x000000d907d97207 */ /* 0x040fe40006800000 */
[C---:B------:R-:W-:Y:S02]  /*dab0*/  SEL R219, R7.reuse, R219, !P5 ;  /* 0x000000db07db7207 */ /* 0x040fe40006800000 */
[----:B------:R-:W-:-:S02]  /*dac0*/  SEL R221, R7, R221, !P5 ;  /* 0x000000dd07dd7207 */ /* 0x000fc40006800000 */
[C---:B------:R-:W-:Y:S02]  /*dad0*/  SEL R223, R7.reuse, R223, !P5 ;  /* 0x000000df07df7207 */ /* 0x040fe40006800000 */
[C---:B------:R-:W-:Y:S02]  /*dae0*/  SEL R225, R7.reuse, R225, !P5 ;  /* 0x000000e107e17207 */ /* 0x040fe40006800000 */
[C---:B------:R-:W-:Y:S02]  /*daf0*/  SEL R227, R7.reuse, R227, !P5 ;  /* 0x000000e307e37207 */ /* 0x040fe40006800000 */
        /* <DEDUP_REMOVED lines=85> */
[C---:B------:R-:W-:Y:S01]  /*e050*/  SEL R202, R7.reuse, R202, !P5 ;  /* 0x000000ca07ca7207 */ /* 0x040fe20006800000 */
[----:B---3--:R-:W-:Y:S01]  /*e060*/  IMAD R120, R164, UR10, RZ ;  /* 0x0000000aa4787c24 */ /* 0x008fe2000f8e02ff */
[C---:B------:R-:W-:Y:S01]  /*e070*/  SEL R210, R7.reuse, R210, !P5 ;  /* 0x000000d207d27207 */ /* 0x040fe20006800000 */
[----:B------:R-:W3:Y:S01]  /*e080*/  LDL.LU R164, [R1+0x80] ;  /* 0x0000800001a47983 */ /* 0x000ee20000300800 */
        /* <DEDUP_REMOVED lines=8> */
[----:B------:R-:W-:Y:S01]  /*e110*/  SEL R159, R7, R159, !P5 ;  /* 0x0000009f079f7207 */ /* 0x000fe20006800000 */
[----:B--2---:R-:W-:Y:S01]  /*e120*/  IMAD R112, R5, UR10, RZ ;  /* 0x0000000a05707c24 */ /* 0x004fe2000f8e02ff */
[C---:B------:R-:W-:Y:S01]  /*e130*/  SEL R174, R7.reuse, R174, !P5 ;  /* 0x000000ae07ae7207 */ /* 0x040fe20006800000 */
[----:B------:R-:W2:Y:S01]  /*e140*/  LDL.LU R5, [R1+0x7c] ;  /* 0x00007c0001057983 */ /* 0x000ea20000300800 */
[C---:B------:R-:W-:Y:S02]  /*e150*/  SEL R82, R7.reuse, R30, !P5 ;  /* 0x0000001e07527207 */ /* 0x040fe40006800000 */
[C---:B------:R-:W-:Y:S01]  /*e160*/  SEL R190, R7.reuse, R190, !P5 ;  /* 0x000000be07be7207 */ /* 0x040fe20006800000 */
[----:B------:R-:W2:Y:S01]  /*e170*/  LDL.LU R38, [R1+0x78] ;  /* 0x0000780001267983 */ /* 0x000ea20000300800 */
[----:B------:R-:W-:-:S02]  /*e180*/  SEL R98, R7, R93, !P5 ;  /* 0x0000005d07627207 */ /* 0x000fc40006800000 */
[C---:B------:R-:W-:Y:S01]  /*e190*/  SEL R206, R7.reuse, R206, !P5 ;  /* 0x000000ce07ce7207 */ /* 0x040fe20006800000 */
[----:B------:R-:W2:Y:S01]  /*e1a0*/  LDL.LU R34, [R1+0x74] ;  /* 0x0000740001227983 */ /* 0x000ea20000300800 */
[C---:B------:R-:W-:Y:S02]  /*e1b0*/  SEL R80, R7.reuse, R22, !P5 ;  /* 0x0000001607507207 */ /* 0x040fe40006800000 */
[C---:B------:R-:W-:Y:S01]  /*e1c0*/  SEL R222, R7.reuse, R222, !P5 ;  /* 0x000000de07de7207 */ /* 0x040fe20006800000 */
[----:B------:R-:W2:Y:S01]  /*e1d0*/  LDL.LU R30, [R1+0x70] ;  /* 0x00007000011e7983 */ /* 0x000ea20000300800 */
[C---:B------:R-:W-:Y:S02]  /*e1e0*/  SEL R238, R7.reuse, R238, !P5 ;  /* 0x000000ee07ee7207 */ /* 0x040fe40006800000 */
[C---:B------:R-:W-:Y:S01]  /*e1f0*/  SEL R150, R7.reuse, R57, !P5 ;  /* 0x0000003907967207 */ /* 0x040fe20006800000 */
[----:B------:R-:W2:Y:S01]  /*e200*/  LDL.LU R26, [R1+0x6c] ;  /* 0x00006c00011a7983 */ /* 0x000ea20000300800 */
[----:B------:R-:W-:-:S02]  /*e210*/  SEL R94, R7, R77, !P5 ;  /* 0x0000004d075e7207 */ /* 0x000fc40006800000 */
[C---:B------:R-:W-:Y:S01]  /*e220*/  SEL R182, R7.reuse, R182, !P5 ;  /* 0x000000b607b67207 */ /* 0x040fe20006800000 */
[----:B------:R-:W-:Y:S01]  /*e230*/  IMAD R64, R64, UR10, RZ ;  /* 0x0000000a40407c24 */ /* 0x000fe2000f8e02ff */
[C---:B------:R-:W-:Y:S01]  /*e240*/  SEL R162, R7.reuse, R15, !P5 ;  /* 0x0000000f07a27207 */ /* 0x040fe20006800000 */
[----:B------:R-:W-:Y:S01]  /*e250*/  IMAD R62, R62, UR10, RZ ;  /* 0x0000000a3e3e7c24 */ /* 0x000fe2000f8e02ff */
[C---:B------:R-:W-:Y:S01]  /*e260*/  SEL R76, R7.reuse, R13, !P5 ;  /* 0x0000000d074c7207 */ /* 0x040fe20006800000 */
[----:B------:R-:W-:Y:S01]  /*e270*/  IMAD R42, R42, UR10, RZ ;  /* 0x0000000a2a2a7c24 */ /* 0x000fe2000f8e02ff */
[----:B------:R-:W-:Y:S01]  /*e280*/  SEL R166, R7, R73, !P5 ;  /* 0x0000004907a67207 */ /* 0x000fe20006800000 */
[----:B------:R-:W-:Y:S01]  /*e290*/  IMAD R41, R41, UR10, RZ ;  /* 0x0000000a29297c24 */ /* 0x000fe2000f8e02ff */
[----:B------:R-:W-:Y:S01]  /*e2a0*/  ULDC.64 UR8, c[0x0][0x210] ;  /* 0x0000840000087ab9 */ /* 0x000fe20000000a00 */
[----:B----4-:R-:W-:Y:S02]  /*e2b0*/  IMAD R93, R24, UR10, RZ ;  /* 0x0000000a185d7c24 */ /* 0x010fe4000f8e02ff */
[----:B------:R-:W4:Y:S01]  /*e2c0*/  LDL.LU R24, [R1+0x68] ;  /* 0x0000680001187983 */ /* 0x000f220000300800 */
[----:B------:R-:W-:-:S03]  /*e2d0*/  IMAD R89, R20, UR10, RZ ;  /* 0x0000000a14597c24 */ /* 0x000fc6000f8e02ff */
[----:B------:R-:W4:Y:S01]  /*e2e0*/  LDL.LU R22, [R1+0x64] ;  /* 0x0000640001167983 */ /* 0x000f220000300800 */
[----:B------:R-:W-:-:S03]  /*e2f0*/  IMAD R85, R18, UR10, RZ ;  /* 0x0000000a12557c24 */ /* 0x000fc6000f8e02ff */
[----:B------:R-:W4:Y:S04]  /*e300*/  LDL.LU R20, [R1+0x60] ;  /* 0x0000600001147983 */ /* 0x000f280000300800 */
[----:B------:R-:W4:Y:S01]  /*e310*/  LDL.LU R19, [R1+0x5c] ;  /* 0x00005c0001137983 */ /* 0x000f220000300800 */
[----:B------:R-:W-:-:S03]  /*e320*/  IMAD R81, R16, UR10, RZ ;  /* 0x0000000a10517c24 */ /* 0x000fc6000f8e02ff */
[----:B------:R-:W4:Y:S01]  /*e330*/  LDL.LU R18, [R1+0x58] ;  /* 0x0000580001127983 */ /* 0x000f220000300800 */
[----:B------:R-:W-:-:S03]  /*e340*/  IMAD R77, R14, UR10, RZ ;  /* 0x0000000a0e4d7c24 */ /* 0x000fc6000f8e02ff */
[----:B------:R-:W4:Y:S01]  /*e350*/  LDL.LU R17, [R1+0x54] ;  /* 0x0000540001117983 */ /* 0x000f220000300800 */
[----:B------:R-:W-:-:S03]  /*e360*/  IMAD R73, R12, UR10, RZ ;  /* 0x0000000a0c497c24 */ /* 0x000fc6000f8e02ff */
[----:B------:R-:W4:Y:S01]  /*e370*/  LDL.LU R16, [R1+0x50] ;  /* 0x0000500001107983 */ /* 0x000f220000300800 */
[----:B------:R-:W-:-:S03]  /*e380*/  SEL R92, R7, R69, !P5 ;  /* 0x00000045075c7207 */ /* 0x000fc60006800000 */
[----:B------:R-:W4:Y:S04]  /*e390*/  LDL.LU R15, [R1+0x4c] ;  /* 0x00004c00010f7983 */ /* 0x000f280000300800 */
[----:B------:R-:W4:Y:S01]  /*e3a0*/  LDL.LU R14, [R1+0x48] ;  /* 0x00004800010e7983 */ /* 0x000f220000300800 */
[----:B------:R-:W-:-:S03]  /*e3b0*/  IMAD R69, R10, UR10, RZ ;  /* 0x0000000a0a457c24 */ /* 0x000fc6000f8e02ff */
[----:B------:R-:W4:Y:S01]  /*e3c0*/  LDL.LU R13, [R1+0x44] ;  /* 0x00004400010d7983 */ /* 0x000f220000300800 */
[----:B------:R-:W-:-:S03]  /*e3d0*/  IMAD R97, R9, UR10, RZ ;  /* 0x0000000a09617c24 */ /* 0x000fc6000f8e02ff */
[----:B------:R-:W4:Y:S01]  /*e3e0*/  LDL.LU R12, [R1+0x40] ;  /* 0x00004000010c7983 */ /* 0x000f220000300800 */
[----:B------:R-:W-:-:S03]  /*e3f0*/  SEL R86, R7, R45, !P5 ;  /* 0x0000002d07567207 */ /* 0x000fc60006800000 */
[----:B------:R-:W4:Y:S01]  /*e400*/  LDL.LU R11, [R1+0x3c] ;  /* 0x00003c00010b7983 */ /* 0x000f220000300800 */
[----:B------:R-:W-:-:S03]  /*e410*/  SEL R88, R7, R53, !P5 ;  /* 0x0000003507587207 */ /* 0x000fc60006800000 */
[----:B------:R-:W4:Y:S01]  /*e420*/  LDL.LU R10, [R1+0x38] ;  /* 0x00003800010a7983 */ /* 0x000f220000300800 */
[C---:B------:R-:W-:Y:S01]  /*e430*/  SEL R198, R7.reuse, R198, !P5 ;  /* 0x000000c607c67207 */ /* 0x040fe20006800000 */
[----:B------:R-:W-:Y:S01]  /*e440*/  IMAD R65, R6, UR10, RZ ;  /* 0x0000000a06417c24 */ /* 0x000fe2000f8e02ff */
[C---:B------:R-:W-:Y:S01]  /*e450*/  SEL R214, R7.reuse, R214, !P5 ;  /* 0x000000d607d67207 */ /* 0x040fe20006800000 */
[----:B------:R-:W4:Y:S01]  /*e460*/  LDL.LU R9, [R1+0x34] ;  /* 0x0000340001097983 */ /* 0x000f220000300800 */
[----:B------:R-:W-:-:S03]  /*e470*/  SEL R246, R7, R246, !P5 ;  /* 0x000000f607f67207 */ /* 0x000fc60006800000 */
[----:B------:R-:W4:Y:S01]  /*e480*/  LDL.LU R8, [R1+0x30] ;  /* 0x0000300001087983 */ /* 0x000f220000300800 */
[----:B------:R-:W-:-:S03]  /*e490*/  IMAD R61, R167, UR10, RZ ;  /* 0x0000000aa73d7c24 */ /* 0x000fc6000f8e02ff */
[----:B------:R-:W4:Y:S01]  /*e4a0*/  LDL.LU R7, [R1+0x2c] ;  /* 0x00002c0001077983 */ /* 0x000f220000300800 */
[----:B------:R-:W-:-:S03]  /*e4b0*/  IMAD R57, R2, UR10, RZ ;  /* 0x0000000a02397c24 */ /* 0x000fc6000f8e02ff */
[----:B------:R-:W4:Y:S01]  /*e4c0*/  LDL.LU R6, [R1+0x28] ;  /* 0x0000280001067983 */ /* 0x000f220000300800 */
[----:B------:R-:W-:Y:S02]  /*e4d0*/  IMAD R53, R4, UR10, RZ ;  /* 0x0000000a04357c24 */ /* 0x000fe4000f8e02ff */
[----:B---3--:R-:W-:Y:S02]  /*e4e0*/  IMAD R49, R164, UR10, RZ ;  /* 0x0000000aa4317c24 */ /* 0x008fe4000f8e02ff */
[----:B------:R-:W3:Y:S04]  /*e4f0*/  LDL.LU R164, [R1+0x24] ;  /* 0x0000240001a47983 */ /* 0x000ee80000300800 */
[----:B------:R-:W4:Y:S04]  /*e500*/  LDL.LU R167, [R1+0x4] ;  /* 0x0000040001a77983 */ /* 0x000f280000300800 */
[----:B------:R-:W3:Y:S04]  /*e510*/  LDL.LU R2, [R1+0x10] ;  /* 0x0000100001027983 */ /* 0x000ee80000300800 */
[----:B------:R-:W3:Y:S01]  /*e520*/  LDL.LU R4, [R1+0x1c] ;  /* 0x00001c0001047983 */ /* 0x000ee20000300800 */
[----:B--2---:R-:W-:-:S03]  /*e530*/  IMAD R45, R5, UR10, RZ ;  /* 0x0000000a052d7c24 */ /* 0x004fc6000f8e02ff */
[----:B------:R-:W2:Y:S04]  /*e540*/  LDL.LU R5, [R1+0x20] ;  /* 0x0000200001057983 */ /* 0x000ea80000300800 */
[----:B------:R-:W2:Y:S04]  /*e550*/  LDL.LU R3, [R1+0x18] ;  /* 0x0000180001037983 */ /* 0x000ea80000300800 */
[----:B------:R-:W2:Y:S01]  /*e560*/  LDL.LU R0, [R1+0x14] ;  /* 0x0000140001007983 */ /* 0x000ea20000300800 */
[----:B----4-:R-:W-:Y:S02]  /*e570*/  IMAD R167, R167, UR10, RZ ;  /* 0x0000000aa7a77c24 */ /* 0x010fe4000f8e02ff */
[----:B---3--:R-:W-:-:S03]  /*e580*/  IMAD R2, R2, UR10, RZ ;  /* 0x0000000a02027c24 */ /* 0x008fc6000f8e02ff */
[----:B------:R0:W-:Y:S01]  /*e590*/  STL [R1+0x4], R167 ;  /* 0x000004a701007387 */ /* 0x0001e20000100800 */
[----:B------:R-:W-:-:S03]  /*e5a0*/  IMAD R4, R4, UR10, RZ ;  /* 0x0000000a04047c24 */ /* 0x000fc6000f8e02ff */
[----:B0-----:R-:W3:Y:S01]  /*e5b0*/  LDL.LU R167, [R1+0xf74] ;  /* 0x000f740001a77983 */ /* 0x001ee20000300800 */
[----:B--2---:R-:W-:-:S03]  /*e5c0*/  IMAD R5, R5, UR10, RZ ;  /* 0x0000000a05057c24 */ /* 0x004fc6000f8e02ff */
[----:B------:R0:W-:Y:S04]  /*e5d0*/  STL [R1+0x10], R2 ;  /* 0x0000100201007387 */ /* 0x0001e80000100800 */
[----:B0-----:R-:W2:Y:S04]  /*e5e0*/  LDL.LU R2, [R1+0xf70] ;  /* 0x000f700001027983 */ /* 0x001ea80000300800 */
[----:B------:R0:W-:Y:S04]  /*e5f0*/  STL [R1+0x1c], R4 ;  /* 0x00001c0401007387 */ /* 0x0001e80000100800 */
[----:B0-----:R-:W4:Y:S04]  /*e600*/  LDL.LU R4, [R1+0xf6c] ;  /* 0x000f6c0001047983 */ /* 0x001f280000300800 */
[----:B------:R0:W-:Y:S04]  /*e610*/  STL [R1+0x20], R5 ;  /* 0x0000200501007387 */ /* 0x0001e80000100800 */
[----:B0-----:R-:W3:Y:S01]  /*e620*/  LDL.LU R5, [R1+0xf68] ;  /* 0x000f680001057983 */ /* 0x001ee20000300800 */
[----:B------:R-:W-:-:S05]  /*e630*/  IMAD R3, R3, UR10, RZ ;  /* 0x0000000a03037c24 */ /* 0x000fca000f8e02ff */
[----:B------:R3:W-:Y:S02]  /*e640*/  STL [R1+0x18], R3 ;  /* 0x0000180301007387 */ /* 0x0007e40000100800 */
[----:B---3--:R-:W-:Y:S02]  /*e650*/  IMAD R3, R5, UR10, RZ ;  /* 0x0000000a05037c24 */ /* 0x008fe4000f8e02ff */
[----:B------:R-:W3:Y:S01]  /*e660*/  LDL.LU R5, [R1+0xf64] ;  /* 0x000f640001057983 */ /* 0x000ee20000300800 */
[----:B------:R-:W-:-:S05]  /*e670*/  IMAD R0, R0, UR10, RZ ;  /* 0x0000000a00007c24 */ /* 0x000fca000f8e02ff */
[----:B------:R3:W-:Y:S02]  /*e680*/  STL [R1+0x14], R0 ;  /* 0x0000140001007387 */ /* 0x0007e40000100800 */
[----:B---3--:R-:W-:-:S05]  /*e690*/  LEA R0, P5, R160, R5, 0x1 ;  /* 0x00000005a0007211 */ /* 0x008fca00078a08ff */
[----:B------:R0:W-:Y:S02]  /*e6a0*/  STL [R1+0x2fc], R0 ;  /* 0x0002fc0001007387 */ /* 0x0001e40000100800 */
[----:B0-----:R-:W-:-:S05]  /*e6b0*/  LEA R0, P3, R156, R5, 0x1 ;  /* 0x000000059c007211 */ /* 0x001fca00078608ff */
        /* <DEDUP_REMOVED lines=10> */
[----:B------:R0:W-:Y:S04]  /*e760*/  STL [R1+0x32c], R0 ;  /* 0x00032c0001007387 */ /* 0x0001e80000100800 */
[----:B0-----:R-:W3:Y:S01]  /*e770*/  LDL.LU R0, [R1+0xf60] ;  /* 0x000f600001007983 */ /* 0x001ee20000300800 */
[----:B------:R-:W-:Y:S02]  /*e780*/  IMAD R127, R127, UR10, RZ ;  /* 0x0000000a7f7f7c24 */ /* 0x000fe4000f8e02ff */
[----:B------:R-:W-:Y:S02]  /*e790*/  IMAD R117, R117, UR10, RZ ;  /* 0x0000000a75757c24 */ /* 0x000fe4000f8e02ff */
[----:B------:R-:W-:Y:S02]  /*e7a0*/  IMAD R113, R113, UR10, RZ ;  /* 0x0000000a71717c24 */ /* 0x000fe4000f8e02ff */
[----:B------:R-:W-:-:S02]  /*e7b0*/  IMAD R111, R111, UR10, RZ ;  /* 0x0000000a6f6f7c24 */ /* 0x000fc4000f8e02ff */
[----:B------:R-:W-:Y:S02]  /*e7c0*/  IMAD R109, R109, UR10, RZ ;  /* 0x0000000a6d6d7c24 */ /* 0x000fe4000f8e02ff */
[----:B------:R-:W-:Y:S02]  /*e7d0*/  IMAD R107, R107, UR10, RZ ;  /* 0x0000000a6b6b7c24 */ /* 0x000fe4000f8e02ff */
        /* <DEDUP_REMOVED lines=30> */
[----:B------:R-:W-:Y:S01]  /*e9c0*/  IMAD R15, R15, UR10, RZ ;  /* 0x0000000a0f0f7c24 */ /* 0x000fe2000f8e02ff */
[-C--:B---3--:R-:W-:Y:S02]  /*e9d0*/  LEA.HI.X.SX32 R160, R160, R0.reuse, 0x1, P5 ;  /* 0x00000000a0a07211 */ /* 0x088fe400028f0eff */
[----:B------:R-:W-:-:S03]  /*e9e0*/  LEA.HI.X.SX32 R156, R156, R0, 0x1, P3 ;  /* 0x000000009c9c7211 */ /* 0x000fc600018f0eff */
[----:B------:R0:W-:Y:S01]  /*e9f0*/  STL [R1+0x2f8], R160 ;  /* 0x0002f8a001007387 */ /* 0x0001e20000100800 */
[----:B------:R-:W-:Y:S02]  /*ea00*/  LEA.HI.X.SX32 R146, R146, R0, 0x1, P1 ;  /* 0x0000000092927211 */ /* 0x000fe400008f0eff */
[----:B0-----:R-:W-:-:S05]  /*ea10*/  LEA R160, P5, R136, R5, 0x1 ;  /* 0x0000000588a07211 */ /* 0x001fca00078a08ff */
[----:B------:R0:W-:Y:S04]  /*ea20*/  STL [R1+0x334], R160 ;  /* 0x000334a001007387 */ /* 0x0001e80000100800 */
[----:B------:R1:W-:Y:S01]  /*ea30*/  STL [R1+0x300], R156 ;  /* 0x0003009c01007387 */ /* 0x0003e20000100800 */
[-C--:B0-----:R-:W-:Y:S02]  /*ea40*/  LEA R160, P3, R128, R5.reuse, 0x1 ;  /* 0x0000000580a07211 */ /* 0x081fe400078608ff */
[----:B-1----:R-:W-:Y:S02]  /*ea50*/  LEA.HI.X.SX32 R156, R151, R0, 0x1, P2 ;  /* 0x00000000979c7211 */ /* 0x002fe400010f0eff */
[-C--:B------:R-:W-:Y:S01]  /*ea60*/  LEA R151, P2, R127, R5.reuse, 0x1 ;  /* 0x000000057f977211 */ /* 0x080fe200078408ff */
[----:B------:R-:W-:Y:S04]  /*ea70*/  STL [R1+0x33c], R160 ;  /* 0x00033ca001007387 */ /* 0x000fe80000100800 */
[----:B------:R0:W-:Y:S04]  /*ea80*/  STL [R1+0x308], R156 ;  /* 0x0003089c01007387 */ /* 0x0001e80000100800 */
[----:B------:R1:W-:Y:S04]  /*ea90*/  STL [R1+0x344], R151 ;  /* 0x0003449701007387 */ /* 0x0003e80000100800 */
[----:B------:R3:W-:Y:S01]  /*eaa0*/  STL [R1+0x310], R146 ;  /* 0x0003109201007387 */ /* 0x0007e20000100800 */
[----:B0-----:R-:W-:-:S02]  /*eab0*/  LEA R156, P1, R120, R5, 0x1 ;  /* 0x00000005789c7211 */ /* 0x001fc400078208ff */
[-C--:B-1----:R-:W-:Y:S02]  /*eac0*/  LEA.HI.X.SX32 R151, R142, R0.reuse, 0x1, P0 ;  /* 0x000000008e977211 */ /* 0x082fe400000f0eff */
[-C--:B------:R-:W-:Y:S02]  /*ead0*/  LEA.HI.X.SX32 R142, R140, R0.reuse, 0x1, P4 ;  /* 0x000000008c8e7211 */ /* 0x080fe400020f0eff */
[-C--:B---3--:R-:W-:Y:S01]  /*eae0*/  LEA R146, P0, R117, R5.reuse, 0x1 ;  /* 0x0000000575927211 */ /* 0x088fe200078008ff */
[----:B------:R-:W-:Y:S01]  /*eaf0*/  STL [R1+0x34c], R156 ;  /* 0x00034c9c01007387 */ /* 0x000fe20000100800 */
[-C--:B------:R-:W-:Y:S02]  /*eb00*/  LEA R140, P4, R113, R5.reuse, 0x1 ;  /* 0x00000005718c7211 */ /* 0x080fe400078808ff */
[----:B------:R-:W-:Y:S01]  /*eb10*/  LEA.HI.X.SX32 R138, R138, R0, 0x1, P6 ;  /* 0x000000008a8a7211 */ /* 0x000fe200030f0eff */
[----:B------:R-:W-:Y:S04]  /*eb20*/  STL [R1+0x318], R151 ;  /* 0x0003189701007387 */ /* 0x000fe80000100800 */
        /* <DEDUP_REMOVED lines=197> */
[----:B-1----:R-:W-:-:S03]  /*f780*/  LEA.HI.X.SX32 R38, R34, R0, 0x1, P6 ;  /* 0x0000000022267211 */ /* 0x002fc600030f0eff */
[----:B------:R-:W-:Y:S01]  /*f790*/  STL [R1+0x4e8], R39 ;  /* 0x0004e82701007387 */ /* 0x000fe20000100800 */
[-C--:B------:R-:W-:Y:S02]  /*f7a0*/  LEA.HI.X.SX32 R34, R30, R0.reuse, 0x1, P5 ;  /* 0x000000001e227211 */ /* 0x080fe400028f0eff */
[-C--:B---3--:R-:W-:Y:S01]  /*f7b0*/  LEA R37, P6, R18, R5.reuse, 0x1 ;  /* 0x0000000512257211 */ /* 0x088fe200078c08ff */
[----:B------:R-:W-:Y:S01]  /*f7c0*/  STL [R1+0x4b4], R38 ;  /* 0x0004b42601007387 */ /* 0x000fe20000100800 */
[-C--:B------:R-:W-:Y:S02]  /*f7d0*/  LEA R30, P5, R17, R5.reuse, 0x1 ;  /* 0x00000005111e7211 */ /* 0x080fe400078a08ff */
[----:B------:R-:W-:Y:S01]  /*f7e0*/  LEA.HI.X.SX32 R26, R26, R0, 0x1, P3 ;  /* 0x000000001a1a7211 */ /* 0x000fe200018f0eff */
[----:B------:R-:W-:Y:S04]  /*f7f0*/  STL [R1+0x4f0], R37 ;  /* 0x0004f02501007387 */ /* 0x000fe80000100800 */
[----:B------:R-:W3:Y:S04]  /*f800*/  LDL.LU R140, [R1+0x4] ;  /* 0x00000400018c7983 */ /* 0x000ee80000300800 */
[----:B------:R-:W-:Y:S04]  /*f810*/  STL [R1+0x4bc], R34 ;  /* 0x0004bc2201007387 */ /* 0x000fe80000100800 */
[----:B------:R0:W-:Y:S04]  /*f820*/  STL [R1+0x4f8], R30 ;  /* 0x0004f81e01007387 */ /* 0x0001e80000100800 */
[----:B------:R-:W3:Y:S04]  /*f830*/  LDL.LU R142, [R1+0x10] ;  /* 0x00001000018e7983 */ /* 0x000ee80000300800 */
[----:B------:R1:W-:Y:S01]  /*f840*/  STL [R1+0x4c4], R26 ;  /* 0x0004c41a01007387 */ /* 0x0003e20000100800 */
[----:B0-----:R-:W-:-:S03]  /*f850*/  LEA R30, P3, R16, R5, 0x1 ;  /* 0x00000005101e7211 */ /* 0x001fc600078608ff */
[----:B------:R-:W3:Y:S01]  /*f860*/  LDL.LU R146, [R1+0x1c] ;  /* 0x00001c0001927983 */ /* 0x000ee20000300800 */
[----:B-1----:R-:W-:-:S03]  /*f870*/  LEA.HI.X.SX32 R26, R24, R0, 0x1, P2 ;  /* 0x00000000181a7211 */ /* 0x002fc600010f0eff */
[----:B------:R-:W-:Y:S01]  /*f880*/  STL [R1+0x500], R30 ;  /* 0x0005001e01007387 */ /* 0x000fe20000100800 */
[----:B------:R-:W-:-:S03]  /*f890*/  LEA R24, P2, R15, R5, 0x1 ;  /* 0x000000050f187211 */ /* 0x000fc600078408ff */
[----:B------:R-:W3:Y:S04]  /*f8a0*/  LDL.LU R151, [R1+0x20] ;  /* 0x0000200001977983 */ /* 0x000ee80000300800 */
[----:B------:R0:W-:Y:S04]  /*f8b0*/  STL [R1+0x4cc], R26 ;  /* 0x0004cc1a01007387 */ /* 0x0001e80000100800 */
[----:B------:R-:W3:Y:S04]  /*f8c0*/  LDL.LU R156, [R1+0x18] ;  /* 0x00001800019c7983 */ /* 0x000ee80000300800 */
[----:B------:R1:W-:Y:S04]  /*f8d0*/  STL [R1+0x508], R24 ;  /* 0x0005081801007387 */ /* 0x0003e80000100800 */
[----:B------:R-:W3:Y:S01]  /*f8e0*/  LDL.LU R160, [R1+0x14] ;  /* 0x0000140001a07983 */ /* 0x000ee20000300800 */
[----:B------:R-:W-:Y:S01]  /*f8f0*/  IMAD R14, R14, UR10, RZ ;  /* 0x0000000a0e0e7c24 */ /* 0x000fe2000f8e02ff */
[----:B------:R-:W-:Y:S01]  /*f900*/  LEA.HI.X.SX32 R22, R22, R0, 0x1, P1 ;  /* 0x0000000016167211 */ /* 0x000fe200008f0eff */
[----:B------:R-:W-:-:S02]  /*f910*/  IMAD R13, R13, UR10, RZ ;  /* 0x0000000a0d0d7c24 */ /* 0x000fc4000f8e02ff */
[----:B------:R-:W-:Y:S01]  /*f920*/  IMAD R12, R12, UR10, RZ ;  /* 0x0000000a0c0c7c24 */ /* 0x000fe2000f8e02ff */
[-C--:B0-----:R-:W-:Y:S01]  /*f930*/  LEA R26, P1, R14, R5.reuse, 0x1 ;  /* 0x000000050e1a7211 */ /* 0x081fe200078208ff */
[----:B------:R0:W-:Y:S01]  /*f940*/  STL [R1+0x4d4], R22 ;  /* 0x0004d41601007387 */ /* 0x0001e20000100800 */
[-C--:B-1----:R-:W-:Y:S01]  /*f950*/  LEA.HI.X.SX32 R24, R20, R0.reuse, 0x1, P0 ;  /* 0x0000000014187211 */ /* 0x082fe200000f0eff */
[----:B------:R-:W-:Y:S01]  /*f960*/  IMAD R11, R11, UR10, RZ ;  /* 0x0000000a0b0b7c24 */ /* 0x000fe2000f8e02ff */
[-C--:B------:R-:W-:Y:S01]  /*f970*/  LEA.HI.X.SX32 R20, R19, R0.reuse, 0x1, P4 ;  /* 0x0000000013147211 */ /* 0x080fe200020f0eff */
[----:B------:R-:W-:Y:S01]  /*f980*/  STL [R1+0x510], R26 ;  /* 0x0005101a01007387 */ /* 0x000fe20000100800 */
[-C--:B------:R-:W-:Y:S01]  /*f990*/  LEA R19, P4, R12, R5.reuse, 0x1 ;  /* 0x000000050c137211 */ /* 0x080fe200078808ff */
[----:B------:R-:W-:Y:S01]  /*f9a0*/  IMAD R10, R10, UR10, RZ ;  /* 0x0000000a0a0a7c24 */ /* 0x000fe2000f8e02ff */
[----:B------:R-:W-:Y:S02]  /*f9b0*/  LEA.HI.X.SX32 R18, R18, R0, 0x1, P6 ;  /* 0x0000000012127211 */ /* 0x000fe400030f0eff */
[----:B0-----:R-:W-:Y:S01]  /*f9c0*/  LEA R22, P0, R13, R5, 0x1 ;  /* 0x000000050d167211 */ /* 0x001fe200078008ff */
[----:B------:R-:W-:Y:S01]  /*f9d0*/  STL [R1+0x4dc], R24 ;  /* 0x0004dc1801007387 */ /* 0x000fe20000100800 */
[----:B------:R-:W-:-:S03]  /*f9e0*/  IMAD R9, R9, UR10, RZ ;  /* 0x0000000a09097c24 */ /* 0x000fc6000f8e02ff */
[----:B------:R-:W-:Y:S04]  /*f9f0*/  STL [R1+0x518], R22 ;  /* 0x0005181601007387 */ /* 0x000fe80000100800 */
[----:B------:R0:W-:Y:S04]  /*fa00*/  STL [R1+0x4e4], R20 ;  /* 0x0004e41401007387 */ /* 0x0001e80000100800 */
[----:B------:R1:W-:Y:S01]  /*fa10*/  STL [R1+0x520], R19 ;  /* 0x0005201301007387 */ /* 0x0003e20000100800 */
[----:B------:R-:W-:-:S03]  /*fa20*/  IMAD R8, R8, UR10, RZ ;  /* 0x0000000a08087c24 */ /* 0x000fc6000f8e02ff */
[----:B------:R2:W-:Y:S01]  /*fa30*/  STL [R1+0x4ec], R18 ;  /* 0x0004ec1201007387 */ /* 0x0005e20000100800 */
[-C--:B0-----:R-:W-:Y:S02]  /*fa40*/  LEA R20, P6, R11, R5.reuse, 0x1 ;  /* 0x000000050b147211 */ /* 0x081fe400078c08ff */
[-C--:B-1----:R-:W-:Y:S02]  /*fa50*/  LEA.HI.X.SX32 R19, R17, R0.reuse, 0x1, P5 ;  /* 0x0000000011137211 */ /* 0x082fe400028f0eff */
[-C--:B------:R-:W-:Y:S02]  /*fa60*/  LEA.HI.X.SX32 R17, R16, R0.reuse, 0x1, P3 ;  /* 0x0000000010117211 */ /* 0x080fe400018f0eff */
[-C--:B--2---:R-:W-:Y:S01]  /*fa70*/  LEA R18, P5, R10, R5.reuse, 0x1 ;  /* 0x000000050a127211 */ /* 0x084fe200078a08ff */
[----:B------:R-:W-:Y:S01]  /*fa80*/  STL [R1+0x528], R20 ;  /* 0x0005281401007387 */ /* 0x000fe20000100800 */
[----:B------:R-:W-:Y:S01]  /*fa90*/  LEA R16, P3, R9, R5, 0x1 ;  /* 0x0000000509107211 */ /* 0x000fe200078608ff */
[----:B------:R-:W-:Y:S01]  /*faa0*/  IMAD R7, R7, UR10, RZ ;  /* 0x0000000a07077c24 */ /* 0x000fe2000f8e02ff */
[----:B------:R-:W-:Y:S01]  /*fab0*/  LEA.HI.X.SX32 R15, R15, R0, 0x1, P2 ;  /* 0x000000000f0f7211 */ /* 0x000fe200010f0eff */
        /* <DEDUP_REMOVED lines=21> */
[-C--:B------:R-:W-:Y:S01]  /*fc10*/  LEA.HI.X.SX32 R11, R10, R0.reuse, 0x1, P5 ;  /* 0x000000000a0b7211 */ /* 0x080fe200028f0eff */
[----:B------:R-:W-:Y:S01]  /*fc20*/  STL [R1+0x558], R14 ;  /* 0x0005580e01007387 */ /* 0x000fe20000100800 */
[----:B------:R-:W-:-:S03]  /*fc30*/  LEA.HI.X.SX32 R9, R9, R0, 0x1, P3 ;  /* 0x0000000009097211 */ /* 0x000fc600018f0eff */
[----:B------:R-:W-:Y:S01]  /*fc40*/  STL [R1+0x524], R13 ;  /* 0x0005240d01007387 */ /* 0x000fe20000100800 */
[----:B------:R-:W-:Y:S01]  /*fc50*/  LEA.HI.X.SX32 R6, R6, R0, 0x1, P0 ;  /* 0x0000000006067211 */ /* 0x000fe200000f0eff */
[----:B----4-:R-:W-:Y:S02]  /*fc60*/  IMAD R4, R4, UR10, RZ ;  /* 0x0000000a04047c24 */ /* 0x010fe4000f8e02ff */
        /* <DEDUP_REMOVED lines=19> */
[----:B---3--:R-:W-:-:S05]  /*fda0*/  LEA R12, P6, R140, R5, 0x1 ;  /* 0x000000058c0c7211 */ /* 0x008fca00078c08ff */
[----:B------:R-:W-:Y:S01]  /*fdb0*/  STL [R1+0x560], R12 ;  /* 0x0005600c01007387 */ /* 0x000fe20000100800 */
[----:B------:R-:W-:-:S03]  /*fdc0*/  LEA R10, P5, R142, R5, 0x1 ;  /* 0x000000058e0a7211 */ /* 0x000fc600078a08ff */
[----:B------:R0:W-:Y:S04]  /*fdd0*/  STL [R1+0x52c], R11 ;  /* 0x00052c0b01007387 */ /* 0x0001e80000100800 */
[----:B------:R1:W-:Y:S04]  /*fde0*/  STL [R1+0x568], R10 ;  /* 0x0005680a01007387 */ /* 0x0003e80000100800 */
[----:B------:R2:W-:Y:S01]  /*fdf0*/  STL [R1+0x534], R9 ;  /* 0x0005340901007387 */ /* 0x0005e20000100800 */
[----:B0-----:R-:W-:Y:S02]  /*fe00*/  LEA R11, P3, R146, R5, 0x1 ;  /* 0x00000005920b7211 */ /* 0x001fe400078608ff */
[----:B-1----:R-:W-:-:S02]  /*fe10*/  LEA.HI.X.SX32 R10, R8, R0, 0x1, P2 ;  /* 0x00000000080a7211 */ /* 0x002fc400010f0eff */
[----:B------:R-:W-:Y:S02]  /*fe20*/  LEA.HI.X.SX32 R8, R7, R0, 0x1, P1 ;  /* 0x0000000007087211 */ /* 0x000fe400008f0eff */
[-C--:B--2---:R-:W-:Y:S01]  /*fe30*/  LEA R9, P2, R151, R5.reuse, 0x1 ;  /* 0x0000000597097211 */ /* 0x084fe200078408ff */
[----:B------:R-:W-:Y:S04]  /*fe40*/  STL [R1+0x570], R11 ;  /* 0x0005700b01007387 */ /* 0x000fe80000100800 */
[----:B------:R-:W-:Y:S01]  /*fe50*/  STL [R1+0x53c], R10 ;  /* 0x00053c0a01007387 */ /* 0x000fe20000100800 */
[----:B------:R-:W-:-:S03]  /*fe60*/  LEA R7, P1, R156, R5, 0x1 ;  /* 0x000000059c077211 */ /* 0x000fc600078208ff */
[----:B------:R-:W-:Y:S04]  /*fe70*/  STL [R1+0x578], R9 ;  /* 0x0005780901007387 */ /* 0x000fe80000100800 */
[----:B------:R0:W-:Y:S04]  /*fe80*/  STL [R1+0x544], R8 ;  /* 0x0005440801007387 */ /* 0x0001e80000100800 */
[----:B------:R1:W-:Y:S04]  /*fe90*/  STL [R1+0x580], R7 ;  /* 0x0005800701007387 */ /* 0x0003e80000100800 */
[----:B------:R2:W-:Y:S01]  /*fea0*/  STL [R1+0x54c], R6 ;  /* 0x00054c0601007387 */ /* 0x0005e20000100800 */
[----:B0-----:R-:W-:-:S02]  /*feb0*/  LEA R8, P0, R160, R5, 0x1 ;  /* 0x00000005a0087211 */ /* 0x001fc400078008ff */
[----:B-1----:R-:W-:-:S03]  /*fec0*/  LEA.HI.X.SX32 R7, R164, R0, 0x1, P4 ;  /* 0x00000000a4077211 */ /* 0x002fc600020f0eff */
[----:B------:R0:W-:Y:S01]  /*fed0*/  STL [R1+0x588], R8 ;  /* 0x0005880801007387 */ /* 0x0001e20000100800 */
[----:B--2---:R-:W-:-:S03]  /*fee0*/  LEA R6, P4, R3, R5, 0x1 ;  /* 0x0000000503067211 */ /* 0x004fc600078808ff */
[----:B------:R1:W-:Y:S04]  /*fef0*/  STL [R1+0x554], R7 ;  /* 0x0005540701007387 */ /* 0x0003e80000100800 */
[----:B------:R2:W-:Y:S01]  /*ff00*/  STL [R1+0x590], R6 ;  /* 0x0005900601007387 */ /* 0x0005e20000100800 */
[----:B0-----:R-:W-:Y:S02]  /*ff10*/  LEA.HI.X.SX32 R8, R140, R0, 0x1, P6 ;  /* 0x000000008c087211 */ /* 0x001fe400030f0eff */
[----:B-1----:R-:W-:-:S03]  /*ff20*/  LEA R7, P6, R4, R5, 0x1 ;  /* 0x0000000504077211 */ /* 0x002fc600078c08ff */
[----:B------:R0:W-:Y:S01]  /*ff30*/  STL [R1+0x55c], R8 ;  /* 0x00055c0801007387 */ /* 0x0001e20000100800 */
[----:B--2---:R-:W-:-:S03]  /*ff40*/  LEA.HI.X.SX32 R6, R142, R0, 0x1, P5 ;  /* 0x000000008e067211 */ /* 0x004fc600028f0eff */
[----:B------:R1:W-:Y:S04]  /*ff50*/  STL [R1+0x598], R7 ;  /* 0x0005980701007387 */ /* 0x0003e80000100800 */
[----:B------:R2:W-:Y:S01]  /*ff60*/  STL [R1+0x564], R6 ;  /* 0x0005640601007387 */ /* 0x0005e20000100800 */
[----:B0-----:R-:W-:Y:S02]  /*ff70*/  LEA R8, P5, R2, R5, 0x1 ;  /* 0x0000000502087211 */ /* 0x001fe400078a08ff */
        /* <DEDUP_REMOVED lines=15> */
[----:B------:R1:W-:Y:S01]  /*10070*/  STL [R1+0x584], R7 ;  /* 0x0005840701007387 */ /* 0x0003e20000100800 */
[----:B0-----:R-:W-:-:S03]  /*10080*/  LEA.HI.X.SX32 R8, R3, R0, 0x1, P4 ;  /* 0x0000000003087211 */ /* 0x001fc600020f0eff */
[----:B------:R-:W2:Y:S04]  /*10090*/  LDL.LU R3, [R1+0xf5c] ;  /* 0x000f5c0001037983 */ /* 0x000ea80000300800 */
[----:B------:R0:W-:Y:S01]  /*100a0*/  STL [R1+0x5c0], R6 ;  /* 0x0005c00601007387 */ /* 0x0001e20000100800 */
[----:B-1----:R-:W-:-:S03]  /*100b0*/  LEA.HI.X.SX32 R7, R4, R0, 0x1, P6 ;  /* 0x0000000004077211 */ /* 0x002fc600030f0eff */
[----:B------:R1:W-:Y:S04]  /*100c0*/  STL [R1+0x58c], R8 ;  /* 0x00058c0801007387 */ /* 0x0003e80000100800 */
[----:B------:R3:W5:Y:S01]  /*100d0*/  LDL.LU R4, [R1+0xf58] ;  /* 0x000f580001047983 */ /* 0x0007620000300800 */
[----:B0-----:R-:W-:-:S05]  /*100e0*/  LEA R6, P4, R175, R5, 0x1 ;  /* 0x00000005af067211 */ /* 0x001fca00078808ff */
[----:B------:R0:W-:Y:S01]  /*100f0*/  STL [R1+0x5c8], R6 ;  /* 0x0005c80601007387 */ /* 0x0001e20000100800 */
[----:B-1----:R-:W-:-:S03]  /*10100*/  LEA.HI.X.SX32 R8, R2, R0, 0x1, P5 ;  /* 0x0000000002087211 */ /* 0x002fc600028f0eff */
[----:B------:R1:W-:Y:S04]  /*10110*/  STL [R1+0x594], R7 ;  /* 0x0005940701007387 */ /* 0x0003e80000100800 */
[----:B------:R-:W4:Y:S01]  /*10120*/  LDL.LU R2, [R1+0xf54] ;  /* 0x000f540001027983 */ /* 0x000f220000300800 */
[-C--:B0-----:R-:W-:Y:S02]  /*10130*/  LEA R6, P6, R177, R5.reuse, 0x1 ;  /* 0x00000005b1067211 */ /* 0x081fe400078c08ff */
[----:B-1----:R-:W-:-:S03]  /*10140*/  LEA R7, P5, R179, R5, 0x1 ;  /* 0x00000005b3077211 */ /* 0x002fc600078a08ff */
[----:B------:R0:W-:Y:S04]  /*10150*/  STL [R1+0x5d0], R6 ;  /* 0x0005d00601007387 */ /* 0x0001e80000100800 */
[----:B------:R1:W-:Y:S01]  /*10160*/  STL [R1+0x59c], R8 ;  /* 0x00059c0801007387 */ /* 0x0003e20000100800 */
[----:B0-----:R-:W-:-:S03]  /*10170*/  LEA.HI.X.SX32 R6, R167, R0, 0x1, P3 ;  /* 0x00000000a7067211 */ /* 0x001fc600018f0eff */
[----:B------:R0:W-:Y:S01]  /*10180*/  STL [R1+0x5d8], R7 ;  /* 0x0005d80701007387 */ /* 0x0001e20000100800 */
[----:B-1----:R-:W-:-:S03]  /*10190*/  LEA R8, P3, R181, R5, 0x1 ;  /* 0x00000005b5087211 */ /* 0x002fc600078608ff */
[----:B------:R1:W-:Y:S01]  /*101a0*/  STL [R1+0x5a4], R6 ;  /* 0x0005a40601007387 */ /* 0x0003e20000100800 */
[----:B0-----:R-:W-:-:S03]  /*101b0*/  LEA.HI.X.SX32 R7, R169, R0, 0x1, P2 ;  /* 0x00000000a9077211 */ /* 0x001fc600010f0eff */
[----:B------:R0:W-:Y:S01]  /*101c0*/  STL [R1+0x5e0], R8 ;  /* 0x0005e00801007387 */ /* 0x0001e20000100800 */
[----:B-1----:R-:W-:-:S03]  /*101d0*/  LEA R6, P2, R183, R5, 0x1 ;  /* 0x00000005b7067211 */ /* 0x002fc600078408ff */
[----:B------:R1:W-:Y:S04]  /*101e0*/  STL [R1+0x5ac], R7 ;  /* 0x0005ac0701007387 */ /* 0x0003e80000100800 */
[----:B------:R3:W-:Y:S01]  /*101f0*/  STL [R1+0x5e8], R6 ;  /* 0x0005e80601007387 */ /* 0x0007e20000100800 */
[----:B0-----:R-:W-:Y:S02]  /*10200*/  LEA.HI.X.SX32 R8, R171, R0, 0x1, P1 ;  /* 0x00000000ab087211 */ /* 0x001fe400008f0eff */
[----:B-1----:R-:W-:-:S03]  /*10210*/  LEA R7, P1, R185, R5, 0x1 ;  /* 0x00000005b9077211 */ /* 0x002fc600078208ff */
[----:B------:R0:W-:Y:S01]  /*10220*/  STL [R1+0x5b4], R8 ;  /* 0x0005b40801007387 */ /* 0x0001e20000100800 */
[----:B---3--:R-:W-:-:S03]  /*10230*/  LEA.HI.X.SX32 R6, R173, R0, 0x1, P0 ;  /* 0x00000000ad067211 */ /* 0x008fc600000f0eff */
[----:B------:R1:W-:Y:S04]  /*10240*/  STL [R1+0x5f0], R7 ;  /* 0x0005f00701007387 */ /* 0x0003e80000100800 */
[----:B------:R3:W-:Y:S01]  /*10250*/  STL [R1+0x5bc], R6 ;  /* 0x0005bc0601007387 */ /* 0x0007e20000100800 */
[----:B0-----:R-:W-:Y:S02]  /*10260*/  LEA R8, P0, R187, R5, 0x1 ;  /* 0x00000005bb087211 */ /* 0x001fe400078008ff */
[----:B-1----:R-:W-:-:S03]  /*10270*/  LEA.HI.X.SX32 R7, R175, R0, 0x1, P4 ;  /* 0x00000000af077211 */ /* 0x002fc600020f0eff */
[----:B------:R0:W-:Y:S01]  /*10280*/  STL [R1+0x5f8], R8 ;  /* 0x0005f80801007387 */ /* 0x0001e20000100800 */
[----:B---3--:R-:W-:-:S03]  /*10290*/  LEA R6, P4, R189, R5, 0x1 ;  /* 0x00000005bd067211 */ /* 0x008fc600078808ff */
        /* <DEDUP_REMOVED lines=18> */
[----:B------:R1:W-:Y:S01]  /*103c0*/  STL [R1+0x620], R7 ;  /* 0x0006200701007387 */ /* 0x0003e20000100800 */
[----:B------:R-:W-:-:S03]  /*103d0*/  IMAD R203, R203, UR10, RZ ;  /* 0x0000000acbcb7c24 */ /* 0x000fc6000f8e02ff */
[----:B------:R3:W-:Y:S01]  /*103e0*/  STL [R1+0x5ec], R6 ;  /* 0x0005ec0601007387 */ /* 0x0007e20000100800 */
[----:B0-----:R-:W-:Y:S02]  /*103f0*/  LEA R8, P1, R199, R5, 0x1 ;  /* 0x00000005c7087211 */ /* 0x001fe400078208ff */
[----:B-1----:R-:W-:-:S03]  /*10400*/  LEA.HI.X.SX32 R7, R187, R0, 0x1, P0 ;  /* 0x00000000bb077211 */ /* 0x002fc600000f0eff */
[----:B------:R0:W-:Y:S01]  /*10410*/  STL [R1+0x628], R8 ;  /* 0x0006280801007387 */ /* 0x0001e20000100800 */
[----:B---3--:R-:W-:-:S03]  /*10420*/  LEA R6, P0, R201, R5, 0x1 ;  /* 0x00000005c9067211 */ /* 0x008fc600078008ff */
[----:B------:R1:W-:Y:S01]  /*10430*/  STL [R1+0x5f4], R7 ;  /* 0x0005f40701007387 */ /* 0x0003e20000100800 */
[----:B------:R-:W-:-:S03]  /*10440*/  IMAD R205, R205, UR10, RZ ;  /* 0x0000000acdcd7c24 */ /* 0x000fc6000f8e02ff */
[----:B------:R3:W-:Y:S01]  /*10450*/  STL [R1+0x630], R6 ;  /* 0x0006300601007387 */ /* 0x0007e20000100800 */
[----:B0-----:R-:W-:Y:S01]  /*10460*/  LEA.HI.X.SX32 R8, R189, R0, 0x1, P4 ;  /* 0x00000000bd087211 */ /* 0x001fe200020f0eff */
[----:B------:R-:W-:Y:S01]  /*10470*/  IMAD R207, R207, UR10, RZ ;  /* 0x0000000acfcf7c24 */ /* 0x000fe2000f8e02ff */
        /* <DEDUP_REMOVED lines=753> */
[----:B------:R1:W-:Y:S04]  /*13390*/  STL [R1+0xee8], R7 ;  /* 0x000ee80701007387 */ /* 0x0003e80000100800 */
[----:B------:R3:W-:Y:S01]  /*133a0*/  STL [R1+0xecc], R6 ;  /* 0x000ecc0601007387 */ /* 0x0007e20000100800 */
[----:B0-----:R-:W-:Y:S02]  /*133b0*/  LEA R8, P2, R162, R5, 0x1 ;  /* 0x00000005a2087211 */ /* 0x001fe400078408ff */
[----:B-1----:R-:W-:-:S03]  /*133c0*/  LEA.HI.X.SX32 R7, R154, R0, 0x1, P1 ;  /* 0x000000009a077211 */ /* 0x002fc600008f0eff */
[----:B------:R-:W-:Y:S01]  /*133d0*/  STL [R1+0xeec], R8 ;  /* 0x000eec0801007387 */ /* 0x000fe20000100800 */
[----:B---3--:R-:W-:Y:S02]  /*133e0*/  LEA R6, P1, R166, R5, 0x1 ;  /* 0x00000005a6067211 */ /* 0x008fe400078208ff */
[-C--:B------:R-:W-:Y:S01]  /*133f0*/  LEA.HI.X.SX32 R5, R158, R0.reuse, 0x1, P0 ;  /* 0x000000009e057211 */ /* 0x080fe200000f0eff */
[----:B------:R-:W-:Y:S04]  /*13400*/  STL [R1+0xed4], R7 ;  /* 0x000ed40701007387 */ /* 0x000fe80000100800 */
[----:B------:R0:W-:Y:S04]  /*13410*/  STL [R1+0xae8], R6 ;  /* 0x000ae80601007387 */ /* 0x0001e80000100800 */
[----:B------:R1:W-:Y:S01]  /*13420*/  STL [R1+0xad4], R5 ;  /* 0x000ad40501007387 */ /* 0x0003e20000100800 */
[----:B0-----:R-:W-:-:S02]  /*13430*/  LEA.HI.X.SX32 R6, R182, R0, 0x1, P4 ;  /* 0x00000000b6067211 */ /* 0x001fc400020f0eff */
[----:B-1----:R-:W-:-:S03]  /*13440*/  LEA.HI.X.SX32 R5, R198, R0, 0x1, P6 ;  /* 0x00000000c6057211 */ /* 0x002fc600030f0eff */
[----:B------:R0:W-:Y:S01]  /*13450*/  STL [R1+0xad8], R6 ;  /* 0x000ad80601007387 */ /* 0x0001e20000100800 */
[----:B------:R-:W-:-:S03]  /*13460*/  LEA.HI.X.SX32 R7, R246, R0, 0x1, P5 ;  /* 0x00000000f6077211 */ /* 0x000fc600028f0eff */
[----:B------:R1:W-:Y:S01]  /*13470*/  STL [R1+0xadc], R5 ;  /* 0x000adc0501007387 */ /* 0x0003e20000100800 */
[C---:B--2---:R-:W-:Y:S02]  /*13480*/  LEA R16, P0, R3.reuse, UR8, 0x1 ;  /* 0x0000000803107c11 */ /* 0x044fe4000f8008ff */
[-C--:B0-----:R-:W-:Y:S01]  /*13490*/  LEA.HI.X.SX32 R6, R214, R0.reuse, 0x1, P3 ;  /* 0x00000000d6067211 */ /* 0x081fe200018f0eff */
[----:B------:R-:W-:Y:S01]  /*134a0*/  STL [R1+0xaec], R7 ;  /* 0x000aec0701007387 */ /* 0x000fe20000100800 */
[-C--:B-1----:R-:W-:Y:S02]  /*134b0*/  LEA.HI.X.SX32 R5, R162, R0.reuse, 0x1, P2 ;  /* 0x00000000a2057211 */ /* 0x082fe400010f0eff */
[----:B------:R-:W-:Y:S01]  /*134c0*/  LEA.HI.X.SX32 R0, R166, R0, 0x1, P1 ;  /* 0x00000000a6007211 */ /* 0x000fe200008f0eff */
[----:B------:R-:W-:Y:S01]  /*134d0*/  STL [R1+0xae0], R6 ;  /* 0x000ae00601007387 */ /* 0x000fe20000100800 */
[----:B------:R-:W-:-:S03]  /*134e0*/  LEA.HI.X.SX32 R15, R3, UR9, 0x1, P0 ;  /* 0x00000009030f7c11 */ /* 0x000fc600080f0eff */
[----:B------:R0:W-:Y:S04]  /*134f0*/  STL [R1+0xae4], R5 ;  /* 0x000ae40501007387 */ /* 0x0001e80000100800 */
[----:B------:R1:W-:Y:S04]  /*13500*/  STL [R1+0x6d8], R0 ;  /* 0x0006d80001007387 */ /* 0x0003e80000100800 */
[----:B------:R-:W2:Y:S01]  /*13510*/  LDL.LU R3, [R1+0xf50] ;  /* 0x000f500001037983 */ /* 0x000ea20000300800 */
[----:B0-----:R-:W0:Y:S03]  /*13520*/  LDC R5, c[0x0][0x238] ;  /* 0x00008e00ff057b82 */ /* 0x001e260000000800 */
[----:B------:R-:W-:Y:S04]  /*13530*/  STL [R1+0x2f4], RZ ;  /* 0x0002f4ff01007387 */ /* 0x000fe80000100800 */
[----:B------:R-:W-:Y:S04]  /*13540*/  STL [R1], RZ ;  /* 0x000000ff01007387 */ /* 0x000fe80000100800 */
[----:B------:R-:W-:Y:S04]  /*13550*/  STL [R1+0x4], RZ ;  /* 0x000004ff01007387 */ /* 0x000fe80000100800 */
        /* <DEDUP_REMOVED lines=125> */
[----:B------:R-:W-:Y:S01]  /*13d30*/  STL [R1+0x1fc], RZ ;  /* 0x0001fcff01007387 */ /* 0x000fe20000100800 */
[----:B------:R-:W-:Y:S01]  /*13d40*/  UIADD3 UR5, UR4, 0x10000, URZ ;  /* 0x0001000004057890 */ /* 0x000fe2000fffe03f */
        /* <DEDUP_REMOVED lines=41> */
[----:B------:R-:W-:Y:S01]  /*13fe0*/  USHF.R.U32.HI UR38, URZ, 0x4, UR4 ;  /* 0x000000043f267899 */ /* 0x000fe20008011604 */
[----:B------:R-:W-:Y:S01]  /*13ff0*/  UMOV UR8, URZ ;  /* 0x0000003f00087c82 */ /* 0x000fe20008000000 */
[----:B------:R-:W-:Y:S01]  /*14000*/  UMOV UR9, URZ ;  /* 0x0000003f00097c82 */ /* 0x000fe20008000000 */
[----:B------:R-:W-:-:S02]  /*14010*/  USHF.L.U32 UR60, UR60, 0x7, URZ ;  /* 0x000000073c3c7899 */ /* 0x000fc4000800063f */
[----:B------:R-:W-:Y:S01]  /*14020*/  USHF.R.U32.HI UR5, URZ, 0x4, UR5 ;  /* 0x000000043f057899 */ /* 0x000fe20008011605 */
[----:B-1----:R-:W1:Y:S01]  /*14030*/  LDC R0, c[0x0][0x230] ;  /* 0x00008c00ff007b82 */ /* 0x002e620000000800 */
[C---:B0-----:R-:W-:Y:S01]  /*14040*/  IMAD R151, R5.reuse, 0xfe, RZ ;  /* 0x000000fe05977824 */ /* 0x041fe200078e02ff */
[----:B------:R-:W-:Y:S01]  /*14050*/  USGXT.U32 UR38, UR38, 0xe ;  /* 0x0000000e2626789a */ /* 0x000fe20008000000 */
[C---:B------:R-:W-:Y:S01]  /*14060*/  IMAD R152, R5.reuse, 0xfa, RZ ;  /* 0x000000fa05987824 */ /* 0x040fe200078e02ff */
[----:B------:R-:W-:Y:S01]  /*14070*/  USGXT.U32 UR36, UR5, 0xe ;  /* 0x0000000e0524789a */ /* 0x000fe20008000000 */
[C---:B------:R-:W-:Y:S01]  /*14080*/  IMAD R153, R5.reuse, 0xf6, RZ ;  /* 0x000000f605997824 */ /* 0x040fe200078e02ff */
[----:B------:R-:W-:Y:S01]  /*14090*/  UIADD3 UR13, UP0, UR38, 0x2, URZ ;  /* 0x00000002260d7890 */ /* 0x000fe2000ff1e03f */
[C---:B------:R-:W-:Y:S01]  /*140a0*/  IMAD R154, R5.reuse, 0xf2, RZ ;  /* 0x000000f2059a7824 */ /* 0x040fe200078e02ff */
[----:B------:R-:W-:Y:S01]  /*140b0*/  USHF.R.S32.HI UR10, URZ, 0x1f, UR60 ;  /* 0x0000001f3f0a7899 */ /* 0x000fe2000801143c */
[C---:B------:R-:W-:Y:S01]  /*140c0*/  IMAD R155, R5.reuse, 0xee, RZ ;  /* 0x000000ee059b7824 */ /* 0x040fe200078e02ff */
[----:B------:R-:W-:Y:S01]  /*140d0*/  UIADD3.X UR11, UR9, 0x40000040, URZ, UP0, !UPT ;  /* 0x40000040090b7890 */ /* 0x000fe200087fe43f */
[C---:B------:R-:W-:Y:S01]  /*140e0*/  IMAD R156, R5.reuse, 0xea, RZ ;  /* 0x000000ea059c7824 */ /* 0x040fe200078e02ff */
[----:B------:R-:W-:Y:S01]  /*140f0*/  UIADD3 UR12, UP0, UR36, 0x80, URZ ;  /* 0x00000080240c7890 */ /* 0x000fe2000ff1e03f */
[C---:B------:R-:W-:Y:S01]  /*14100*/  IMAD R157, R5.reuse, 0xe6, RZ ;  /* 0x000000e6059d7824 */ /* 0x040fe200078e02ff */
[----:B------:R-:W-:Y:S01]  /*14110*/  USHF.L.U32 UR5, UR60, 0x1, URZ ;  /* 0x000000013c057899 */ /* 0x000fe2000800063f */
[C---:B------:R-:W-:Y:S01]  /*14120*/  IMAD R158, R5.reuse, 0x7f, RZ ;  /* 0x0000007f059e7824 */ /* 0x040fe200078e02ff */
[----:B------:R-:W-:Y:S01]  /*14130*/  UIADD3.X UR9, UR8, 0x40000040, URZ, UP0, !UPT ;  /* 0x4000004008097890 */ /* 0x000fe200087fe43f */
[C---:B------:R-:W-:Y:S01]  /*14140*/  IMAD R159, R5.reuse, 0xe2, RZ ;  /* 0x000000e2059f7824 */ /* 0x040fe200078e02ff */
[----:B------:R-:W-:Y:S01]  /*14150*/  USHF.L.U64.HI UR60, UR60, 0x1, UR10 ;  /* 0x000000013c3c7899 */ /* 0x000fe2000801020a */
[C---:B------:R-:W-:Y:S01]  /*14160*/  IMAD R160, R5.reuse, 0x7d, RZ ;  /* 0x0000007d05a07824 */ /* 0x040fe200078e02ff */
[----:B------:R-:W-:Y:S01]  /*14170*/  UMOV UR8, UR12 ;  /* 0x0000000c00087c82 */ /* 0x000fe20008000000 */
[C---:B------:R-:W-:Y:S01]  /*14180*/  IMAD R161, R5.reuse, 0xde, RZ ;  /* 0x000000de05a17824 */ /* 0x040fe200078e02ff */
[----:B------:R-:W-:Y:S01]  /*14190*/  UMOV UR10, UR13 ;  /* 0x0000000d000a7c82 */ /* 0x000fe20008000000 */
[C---:B------:R-:W-:Y:S01]  /*141a0*/  IMAD R162, R5.reuse, 0x7b, RZ ;  /* 0x0000007b05a27824 */ /* 0x040fe200078e02ff */
[----:B------:R-:W-:Y:S01]  /*141b0*/  UIADD3.64 UR42, UR8, 0x380, URZ ;  /* 0x00000380082a7897 */ /* 0x000fe2000fffe03f */
[----:B-1----:R-:W-:Y:S01]  /*141c0*/  VIADD R0, R0, 0x7f ;  /* 0x0000007f00007836 */ /* 0x002fe20000000000 */
[----:B------:R-:W-:Y:S01]  /*141d0*/  UIADD3.64 UR40, UR8, 0x400, URZ ;  /* 0x0000040008287897 */ /* 0x000fe2000fffe03f */
[C---:B------:R-:W-:Y:S01]  /*141e0*/  IMAD R163, R5.reuse, 0xda, RZ ;  /* 0x000000da05a37824 */ /* 0x040fe200078e02ff */
[----:B------:R-:W-:Y:S01]  /*141f0*/  UIADD3.64 UR14, UR10, 0x2, URZ ;  /* 0x000000020a0e7897 */ /* 0x000fe2000fffe03f */
[C---:B------:R-:W-:Y:S01]  /*14200*/  IMAD R164, R5.reuse, 0x79, RZ ;  /* 0x0000007905a47824 */ /* 0x040fe200078e02ff */
[----:B------:R-:W-:Y:S01]  /*14210*/  SHF.R.S32.HI R7, RZ, 0x1f, R0 ;  /* 0x0000001fff077819 */ /* 0x000fe20000011400 */
[C---:B------:R-:W-:Y:S01]  /*14220*/  IMAD R165, R5.reuse, 0xd6, RZ ;  /* 0x000000d605a57824 */ /* 0x040fe200078e02ff */
[----:B------:R-:W-:Y:S01]  /*14230*/  UIADD3.64 UR18, UR10, 0x4, URZ ;  /* 0x000000040a127897 */ /* 0x000fe2000fffe03f */
[----:B------:R-:W-:Y:S01]  /*14240*/  IMAD R166, R5, 0x77, RZ ;  /* 0x0000007705a67824 */ /* 0x000fe200078e02ff */
[----:B------:R-:W-:Y:S01]  /*14250*/  LEA.HI R7, R7, R0, RZ, 0x7 ;  /* 0x0000000007077211 */ /* 0x000fe200078f38ff */
[C---:B------:R-:W-:Y:S01]  /*14260*/  IMAD R167, R5.reuse, 0xd2, RZ ;  /* 0x000000d205a77824 */ /* 0x040fe200078e02ff */
[----:B------:R-:W-:Y:S01]  /*14270*/  UIADD3.64 UR22, UR10, 0x7fe, URZ ;  /* 0x000007fe0a167897 */ /* 0x000fe2000fffe03f */
[C---:B------:R-:W-:Y:S01]  /*14280*/  IMAD R168, R5.reuse, 0x75, RZ ;  /* 0x0000007505a87824 */ /* 0x040fe200078e02ff */
[----:B------:R-:W-:Y:S01]  /*14290*/  SHF.R.S32.HI R6, RZ, 0x7, R7 ;  /* 0x00000007ff067819 */ /* 0x000fe20000011407 */
[----:B------:R-:W-:Y:S01]  /*142a0*/  IMAD R169, R5, 0xce, RZ ;  /* 0x000000ce05a97824 */ /* 0x000fe200078e02ff */
[-C--:B------:R-:W-:Y:S01]  /*142b0*/  IADD3 R6, P2, R151, R16.reuse, RZ ;  /* 0x0000001097067210 */ /* 0x080fe20007f5e0ff */
[C---:B------:R-:W-:Y:S01]  /*142c0*/  IMAD R170, R5.reuse, 0x73, RZ ;  /* 0x0000007305aa7824 */ /* 0x040fe200078e02ff */
[-C--:B------:R-:W-:Y:S01]  /*142d0*/  IADD3 R7, P4, R152, R16.reuse, RZ ;  /* 0x0000001098077210 */ /* 0x080fe20007f9e0ff */
[----:B------:R-:W-:Y:S01]  /*142e0*/  IMAD R171, R5, 0xca, RZ ;  /* 0x000000ca05ab7824 */ /* 0x000fe200078e02ff */
[-C--:B------:R-:W-:Y:S01]  /*142f0*/  IADD3 R151, P5, R153, R16.reuse, RZ ;  /* 0x0000001099977210 */ /* 0x080fe20007fbe0ff */
[----:B------:R0:W-:Y:S01]  /*14300*/  STL [R1+0x6e0], R6 ;  /* 0x0006e00601007387 */ /* 0x0001e20000100800 */
[C---:B------:R-:W-:Y:S01]  /*14310*/  IMAD R172, R5.reuse, 0x71, RZ ;  /* 0x0000007105ac7824 */ /* 0x040fe200078e02ff */
[----:B------:R-:W-:Y:S01]  /*14320*/  UIADD3.64 UR26, UR10, 0x800, URZ ;  /* 0x000008000a1a7897 */ /* 0x000fe2000fffe03f */
[C---:B------:R-:W-:Y:S01]  /*14330*/  IMAD R173, R5.reuse, 0xc6, RZ ;  /* 0x000000c605ad7824 */ /* 0x040fe200078e02ff */
[----:B------:R1:W-:Y:S01]  /*14340*/  STL [R1+0x6f0], R7 ;  /* 0x0006f00701007387 */ /* 0x0003e20000100800 */
[C---:B------:R-:W-:Y:S01]  /*14350*/  IMAD R174, R5.reuse, 0x6f, RZ ;  /* 0x0000006f05ae7824 */ /* 0x040fe200078e02ff */
[----:B------:R-:W-:Y:S01]  /*14360*/  UIADD3.64 UR30, UR10, 0x802, URZ ;  /* 0x000008020a1e7897 */ /* 0x000fe2000fffe03f */
[C---:B------:R-:W-:Y:S01]  /*14370*/  IMAD R175, R5.reuse, 0xc2, RZ ;  /* 0x000000c205af7824 */ /* 0x040fe200078e02ff */
[----:B------:R3:W-:Y:S01]  /*14380*/  STL [R1+0x700], R151 ;  /* 0x0007009701007387 */ /* 0x0007e20000100800 */
[C---:B------:R-:W-:Y:S01]  /*14390*/  IMAD R176, R5.reuse, 0x6d, RZ ;  /* 0x0000006d05b07824 */ /* 0x040fe200078e02ff */
[-C--:B0-----:R-:W-:Y:S01]  /*143a0*/  IADD3 R6, P6, R154, R16.reuse, RZ ;  /* 0x000000109a067210 */ /* 0x081fe20007fde0ff */
[C---:B------:R-:W-:Y:S01]  /*143b0*/  IMAD R177, R5.reuse, 0xbe, RZ ;  /* 0x000000be05b17824 */ /* 0x040fe200078e02ff */
[----:B------:R-:W-:Y:S01]  /*143c0*/  UIADD3.64 UR34, UR10, 0x804, URZ ;  /* 0x000008040a227897 */ /* 0x000fe2000fffe03f */
[----:B------:R-:W-:Y:S01]  /*143d0*/  IMAD R178, R5, 0x6b, RZ ;  /* 0x0000006b05b27824 */ /* 0x000fe200078e02ff */
[-C--:B-1----:R-:W-:Y:S01]  /*143e0*/  IADD3 R7, P0, R155, R16.reuse, RZ ;  /* 0x000000109b077210 */ /* 0x082fe20007f1e0ff */
[----:B------:R0:W-:Y:S01]  /*143f0*/  STL [R1+0x710], R6 ;  /* 0x0007100601007387 */ /* 0x0001e20000100800 */
[C---:B------:R-:W-:Y:S01]  /*14400*/  IMAD R179, R5.reuse, 0xba, RZ ;  /* 0x000000ba05b37824 */ /* 0x040fe200078e02ff */
[----:B------:R-:W-:Y:S01]  /*14410*/  UIADD3.64 UR12, UR8, 0x80, URZ ;  /* 0x00000080080c7897 */ /* 0x000fe2000fffe03f */
[-C--:B---3--:R-:W-:Y:S01]  /*14420*/  IADD3 R151, P3, R156, R16.reuse, RZ ;  /* 0x000000109c977210 */ /* 0x088fe20007f7e0ff */
[----:B------:R1:W-:Y:S01]  /*14430*/  STL [R1+0x720], R7 ;  /* 0x0007200701007387 */ /* 0x0003e20000100800 */
[C---:B------:R-:W-:Y:S01]  /*14440*/  IMAD R180, R5.reuse, 0x69, RZ ;  /* 0x0000006905b47824 */ /* 0x040fe200078e02ff */
[----:B------:R-:W-:Y:S01]  /*14450*/  UIADD3.64 UR16, UR8, 0x100, URZ ;  /* 0x0000010008107897 */ /* 0x000fe2000fffe03f */
[C---:B------:R-:W-:Y:S01]  /*14460*/  IMAD R181, R5.reuse, 0xb6, RZ ;  /* 0x000000b605b57824 */ /* 0x040fe200078e02ff */
[----:B------:R3:W-:Y:S01]  /*14470*/  STL [R1+0x730], R151 ;  /* 0x0007309701007387 */ /* 0x0007e20000100800 */
[----:B------:R-:W-:Y:S01]  /*14480*/  IMAD R182, R5, 0x67, RZ ;  /* 0x0000006705b67824 */ /* 0x000fe200078e02ff */
[-C--:B0-----:R-:W-:Y:S01]  /*14490*/  IADD3 R6, P1, R157, R16.reuse, RZ ;  /* 0x000000109d067210 */ /* 0x081fe20007f3e0ff */
[C---:B------:R-:W-:Y:S01]  /*144a0*/  IMAD R183, R5.reuse, 0xb2, RZ ;  /* 0x000000b205b77824 */ /* 0x040fe200078e02ff */
[----:B------:R-:W-:Y:S01]  /*144b0*/  UIADD3.64 UR20, UR8, 0x180, URZ ;  /* 0x0000018008147897 */ /* 0x000fe2000fffe03f */
[C---:B------:R-:W-:Y:S01]  /*144c0*/  IMAD R184, R5.reuse, 0x65, RZ ;  /* 0x0000006505b87824 */ /* 0x040fe200078e02ff */
[-C--:B-1----:R-:W-:Y:S01]  /*144d0*/  LEA.HI.X.SX32 R7, R158, R15.reuse, 0x1, P2 ;  /* 0x0000000f9e077211 */ /* 0x082fe200010f0eff */
[----:B------:R0:W-:Y:S01]  /*144e0*/  STL [R1+0x740], R6 ;  /* 0x0007400601007387 */ /* 0x0001e20000100800 */
[----:B------:R-:W-:Y:S01]  /*144f0*/  IMAD R185, R5, 0xae, RZ ;  /* 0x000000ae05b97824 */ /* 0x000fe200078e02ff */
[----:B------:R-:W-:Y:S01]  /*14500*/  UIADD3.64 UR24, UR8, 0x200, URZ ;  /* 0x0000020008187897 */ /* 0x000fe2000fffe03f */
[-C--:B---3--:R-:W-:Y:S01]  /*14510*/  IADD3 R151, P2, R159, R16.reuse, RZ ;  /* 0x000000109f977210 */ /* 0x088fe20007f5e0ff */
[----:B------:R1:W-:Y:S01]  /*14520*/  STL [R1+0x6dc], R7 ;  /* 0x0006dc0701007387 */ /* 0x0003e20000100800 */
[C---:B------:R-:W-:Y:S01]  /*14530*/  IMAD R186, R5.reuse, 0x63, RZ ;  /* 0x0000006305ba7824 */ /* 0x040fe200078e02ff */
[----:B------:R-:W-:Y:S01]  /*14540*/  UIADD3.64 UR28, UR8, 0x280, URZ ;  /* 0x00000280081c7897 */ /* 0x000fe2000fffe03f */
[C---:B------:R-:W-:Y:S01]  /*14550*/  IMAD R187, R5.reuse, 0xaa, RZ ;  /* 0x000000aa05bb7824 */ /* 0x040fe200078e02ff */
[----:B------:R3:W-:Y:S01]  /*14560*/  STL [R1+0x750], R151 ;  /* 0x0007509701007387 */ /* 0x0007e20000100800 */
[C---:B------:R-:W-:Y:S01]  /*14570*/  IMAD R188, R5.reuse, 0x61, RZ ;  /* 0x0000006105bc7824 */ /* 0x040fe200078e02ff */
[-C--:B0-----:R-:W-:Y:S01]  /*14580*/  LEA.HI.X.SX32 R6, R160, R15.reuse, 0x1, P4 ;  /* 0x0000000fa0067211 */ /* 0x081fe200020f0eff */
[C---:B------:R-:W-:Y:S01]  /*14590*/  IMAD R189, R5.reuse, 0xa6, RZ ;  /* 0x000000a605bd7824 */ /* 0x040fe200078e02ff */
[----:B------:R-:W-:Y:S01]  /*145a0*/  UIADD3.64 UR32, UR8, 0x300, URZ ;  /* 0x0000030008207897 */ /* 0x000fe2000fffe03f */
[----:B------:R-:W-:Y:S01]  /*145b0*/  IMAD R190, R5, 0x5f, RZ ;  /* 0x0000005f05be7824 */ /* 0x000fe200078e02ff */
[-C--:B-1----:R-:W-:Y:S01]  /*145c0*/  IADD3 R7, P4, R161, R16.reuse, RZ ;  /* 0x00000010a1077210 */ /* 0x082fe20007f9e0ff */
[----:B------:R0:W-:Y:S01]  /*145d0*/  STL [R1+0x6ec], R6 ;  /* 0x0006ec0601007387 */ /* 0x0001e20000100800 */
[C---:B------:R-:W-:Y:S01]  /*145e0*/  IMAD R191, R5.reuse, 0xa2, RZ ;  /* 0x000000a205bf7824 */ /* 0x040fe200078e02ff */
[----:B------:R-:W-:Y:S01]  /*145f0*/  UIADD3.64 UR42, UR8, 0x480, URZ ;  /* 0x00000480082a7897 */ /* 0x000fe2000fffe03f */
[-C--:B---3--:R-:W-:Y:S01]  /*14600*/  LEA.HI.X.SX32 R151, R162, R15.reuse, 0x1, P5 ;  /* 0x0000000fa2977211 */ /* 0x088fe200028f0eff */
        /* <DEDUP_REMOVED lines=25> */
[----:B-1----:R-:W-:Y:S01]  /*147a0*/  IADD3 R7, P0, R167, R16, RZ ;  /* 0x00000010a7077210 */ /* 0x002fe20007f1e0ff */
[----:B------:R0:W-:Y:S01]  /*147b0*/  STL [R1+0x71c], R6 ;  /* 0x00071c0601007387 */ /* 0x0001e20000100800 */
[C---:B------:R-:W-:Y:S01]  /*147c0*/  IMAD R203, R5.reuse, 0x8a, RZ ;  /* 0x0000008a05cb7824 */ /* 0x040fe200078e02ff */
[----:B------:R-:W-:Y:S01]  /*147d0*/  UMOV UR39, 0x40000040 ;  /* 0x4000004000277882 */ /* 0x000fe20000000000 */
[----:B---3--:R-:W-:Y:S01]  /*147e0*/  LEA.HI.X.SX32 R151, R168, R15, 0x1, P3 ;  /* 0x0000000fa8977211 */ /* 0x008fe200018f0eff */
[----:B------:R1:W-:Y:S01]  /*147f0*/  STL [R1+0x790], R7 ;  /* 0x0007900701007387 */ /* 0x0003e20000100800 */
[----:B------:R-:W-:-:S02]  /*14800*/  IMAD R204, R5, 0x51, RZ ;  /* 0x0000005105cc7824 */ /* 0x000fc400078e02ff */
[C---:B------:R-:W-:Y:S01]  /*14810*/  IMAD R205, R5.reuse, 0x86, RZ ;  /* 0x0000008605cd7824 */ /* 0x040fe200078e02ff */
[----:B------:R3:W-:Y:S01]  /*14820*/  STL [R1+0x72c], R151 ;  /* 0x00072c9701007387 */ /* 0x0007e20000100800 */
[----:B------:R-:W-:Y:S01]  /*14830*/  IMAD R206, R5, 0x4f, RZ ;  /* 0x0000004f05ce7824 */ /* 0x000fe200078e02ff */
[-C--:B0-----:R-:W-:Y:S01]  /*14840*/  IADD3 R6, P3, R169, R16.reuse, RZ ;  /* 0x00000010a9067210 */ /* 0x081fe20007f7e0ff */
[C---:B------:R-:W-:Y:S02]  /*14850*/  IMAD R207, R5.reuse, 0x82, RZ ;  /* 0x0000008205cf7824 */ /* 0x040fe400078e02ff */
[C---:B------:R-:W-:Y:S01]  /*14860*/  IMAD R208, R5.reuse, 0x4d, RZ ;  /* 0x0000004d05d07824 */ /* 0x040fe200078e02ff */
[----:B-1----:R-:W-:Y:S01]  /*14870*/  LEA.HI.X.SX32 R7, R170, R15, 0x1, P1 ;  /* 0x0000000faa077211 */ /* 0x002fe200008f0eff */
[----:B------:R0:W-:Y:S01]  /*14880*/  STL [R1+0x7a0], R6 ;  /* 0x0007a00601007387 */ /* 0x0001e20000100800 */
[----:B------:R-:W-:Y:S01]  /*14890*/  IMAD R209, R5, 0xfc, RZ ;  /* 0x000000fc05d17824 */ /* 0x000fe200078e02ff */
[----:B---3--:R-:W-:-:S02]  /*148a0*/  IADD3 R151, P1, R171, R16, RZ ;  /* 0x00000010ab977210 */ /* 0x008fc40007f3e0ff */
[----:B------:R1:W-:Y:S01]  /*148b0*/  STL [R1+0x73c], R7 ;  /* 0x00073c0701007387 */ /* 0x0003e20000100800 */
[C---:B------:R-:W-:Y:S02]  /*148c0*/  IMAD R210, R5.reuse, 0x4b, RZ ;  /* 0x0000004b05d27824 */ /* 0x040fe400078e02ff */
[C---:B------:R-:W-:Y:S01]  /*148d0*/  IMAD R211, R5.reuse, 0xf4, RZ ;  /* 0x000000f405d37824 */ /* 0x040fe200078e02ff */
[----:B------:R3:W-:Y:S01]  /*148e0*/  STL [R1+0x7b0], R151 ;  /* 0x0007b09701007387 */ /* 0x0007e20000100800 */
[C---:B------:R-:W-:Y:S01]  /*148f0*/  IMAD R212, R5.reuse, 0x49, RZ ;  /* 0x0000004905d47824 */ /* 0x040fe200078e02ff */
[-C--:B0-----:R-:W-:Y:S01]  /*14900*/  LEA.HI.X.SX32 R6, R172, R15.reuse, 0x1, P2 ;  /* 0x0000000fac067211 */ /* 0x081fe200010f0eff */
[C---:B------:R-:W-:Y:S02]  /*14910*/  IMAD R213, R5.reuse, 0xec, RZ ;  /* 0x000000ec05d57824 */ /* 0x040fe400078e02ff */
[----:B------:R-:W-:Y:S01]  /*14920*/  IMAD R214, R5, 0x47, RZ ;  /* 0x0000004705d67824 */ /* 0x000fe200078e02ff */
[----:B-1----:R-:W-:Y:S01]  /*14930*/  IADD3 R7, P2, R173, R16, RZ ;  /* 0x00000010ad077210 */ /* 0x002fe20007f5e0ff */
[----:B------:R0:W-:Y:S01]  /*14940*/  STL [R1+0x74c], R6 ;  /* 0x00074c0601007387 */ /* 0x0001e20000100800 */
[----:B------:R-:W-:Y:S01]  /*14950*/  IMAD R215, R5, 0xe4, RZ ;  /* 0x000000e405d77824 */ /* 0x000fe200078e02ff */
[----:B---3--:R-:W-:-:S02]  /*14960*/  LEA.HI.X.SX32 R151, R174, R15, 0x1, P4 ;  /* 0x0000000fae977211 */ /* 0x008fc400020f0eff */
[----:B------:R1:W-:Y:S01]  /*14970*/  STL [R1+0x7c0], R7 ;  /* 0x0007c00701007387 */ /* 0x0003e20000100800 */
[C---:B------:R-:W-:Y:S02]  /*14980*/  IMAD R216, R5.reuse, 0x45, RZ ;  /* 0x0000004505d87824 */ /* 0x040fe400078e02ff */
        /* <DEDUP_REMOVED lines=179> */
[-C--:B------:R-:W-:Y:S01]  /*154c0*/  LEA.HI.X.SX32 R9, R9, R15.reuse, 0x1, P0 ;  /* 0x0000000f09097211 */ /* 0x080fe200000f0eff */
[C---:B------:R-:W-:Y:S02]  /*154d0*/  IMAD R146, R5.reuse, 0x30, RZ ;  /* 0x0000003005927824 */ /* 0x040fe400078e02ff */
[----:B------:R3:W-:Y:S01]  /*154e0*/  STL [R1+0x8e0], R151 ;  /* 0x0008e09701007387 */ /* 0x0007e20000100800 */
[----:B------:R-:W-:Y:S01]  /*154f0*/  IMAD R147, R5, 0x18, RZ ;  /* 0x0000001805937824 */ /* 0x000fe200078e02ff */
[----:B0-----:R-:W-:Y:S01]  /*15500*/  LEA.HI.X.SX32 R6, R219, R15, 0x1, P6 ;  /* 0x0000000fdb067211 */ /* 0x001fe200030f0eff */
[C---:B------:R-:W-:Y:S02]  /*15510*/  IMAD R148, R5.reuse, 0xc, RZ ;  /* 0x0000000c05947824 */ /* 0x040fe400078e02ff */
[C---:B------:R-:W-:Y:S01]  /*15520*/  IMAD R149, R5.reuse, 0x6, RZ ;  /* 0x0000000605957824 */ /* 0x040fe200078e02ff */
[----:B-1----:R-:W-:Y:S01]  /*15530*/  IADD3 R7, P6, R220, R16, RZ ;  /* 0x00000010dc077210 */ /* 0x002fe20007fde0ff */
[----:B------:R0:W-:Y:S01]  /*15540*/  STL [R1+0x8cc], R6 ;  /* 0x0008cc0601007387 */ /* 0x0001e20000100800 */
[----:B------:R-:W-:-:S02]  /*15550*/  IMAD.SHL.U32 R150, R5, 0x2, RZ ;  /* 0x0000000205967824 */ /* 0x000fc400078e00ff */
[C---:B------:R-:W-:Y:S01]  /*15560*/  IMAD.SHL.U32 R152, R5.reuse, 0x20, RZ ;  /* 0x0000002005987824 */ /* 0x040fe200078e00ff */
[----:B------:R1:W-:Y:S01]  /*15570*/  STL [R1+0x788], R7 ;  /* 0x0007880701007387 */ /* 0x0003e20000100800 */
[C---:B---3--:R-:W-:Y:S02]  /*15580*/  IMAD.SHL.U32 R151, R5.reuse, 0x10, RZ ;  /* 0x0000001005977824 */ /* 0x048fe400078e00ff */
[----:B------:R-:W-:Y:S01]  /*15590*/  IMAD.SHL.U32 R8, R5, 0x80, RZ ;  /* 0x0000008005087824 */ /* 0x000fe200078e00ff */
[----:B------:R3:W-:Y:S01]  /*155a0*/  STL [R1+0x6e4], R9 ;  /* 0x0006e40901007387 */ /* 0x0007e20000100800 */
[----:B0-----:R-:W-:-:S03]  /*155b0*/  IADD3 R6, P0, R10, R16, RZ ;  /* 0x000000100a067210 */ /* 0x001fc60007f1e0ff */
[----:B------:R-:W-:Y:S02]  /*155c0*/  SHF.R.S32.HI R0, RZ, 0x1f, R8 ;  /* 0x0000001fff007819 */ /* 0x000fe40000011408 */
[-C--:B-1----:R-:W-:Y:S01]  /*155d0*/  LEA.HI.X.SX32 R7, R221, R15.reuse, 0x1, P5 ;  /* 0x0000000fdd077211 */ /* 0x082fe200028f0eff */
[----:B------:R0:W-:Y:S01]  /*155e0*/  STL [R1+0x8f0], R6 ;  /* 0x0008f00601007387 */ /* 0x0001e20000100800 */
[C---:B------:R-:W-:Y:S01]  /*155f0*/  SHF.L.U64.HI R0, R8.reuse, 0x1, R0 ;  /* 0x0000000108007819 */ /* 0x040fe20000010200 */
[----:B------:R-:W-:Y:S01]  /*15600*/  IMAD.SHL.U32 R8, R8, 0x2, RZ ;  /* 0x0000000208087824 */ /* 0x000fe200078e00ff */
[----:B---3--:R-:W-:Y:S01]  /*15610*/  IADD3 R9, P5, R222, R16, RZ ;  /* 0x00000010de097210 */ /* 0x008fe20007fbe0ff */
[----:B------:R1:W-:Y:S04]  /*15620*/  STL [R1+0x8dc], R7 ;  /* 0x0008dc0701007387 */ /* 0x0003e80000100800 */
[----:B------:R3:W-:Y:S01]  /*15630*/  STL [R1+0x7a8], R9 ;  /* 0x0007a80901007387 */ /* 0x0007e20000100800 */
[----:B0-----:R-:W-:-:S02]  /*15640*/  LEA.HI.X.SX32 R6, R10, R15, 0x1, P3 ;  /* 0x0000000f0a067211 */ /* 0x001fc400018f0eff */
[----:B-1----:R-:W-:-:S03]  /*15650*/  IADD3 R7, P3, R11, R16, RZ ;  /* 0x000000100b077210 */ /* 0x002fc60007f7e0ff */
[----:B------:R0:W-:Y:S01]  /*15660*/  STL [R1+0x704], R6 ;  /* 0x0007040601007387 */ /* 0x0001e20000100800 */
[----:B---3--:R-:W-:-:S03]  /*15670*/  LEA.HI.X.SX32 R9, R223, R15, 0x1, P0 ;  /* 0x0000000fdf097211 */ /* 0x008fc600000f0eff */
[----:B------:R1:W-:Y:S04]  /*15680*/  STL [R1+0x900], R7 ;  /* 0x0009000701007387 */ /* 0x0003e80000100800 */
[----:B------:R3:W-:Y:S01]  /*15690*/  STL [R1+0x8ec], R9 ;  /* 0x0008ec0901007387 */ /* 0x0007e20000100800 */
[----:B0-----:R-:W-:Y:S02]  /*156a0*/  IADD3 R6, P0, R224, R16, RZ ;  /* 0x00000010e0067210 */ /* 0x001fe40007f1e0ff */
[----:B-1----:R-:W-:-:S03]  /*156b0*/  LEA.HI.X.SX32 R7, R11, R15, 0x1, P1 ;  /* 0x0000000f0b077211 */ /* 0x002fc600008f0eff */
[----:B------:R0:W-:Y:S01]  /*156c0*/  STL [R1+0x7c8], R6 ;  /* 0x0007c80601007387 */ /* 0x0001e20000100800 */
[----:B---3--:R-:W-:-:S03]  /*156d0*/  IADD3 R9, P1, R12, R16, RZ ;  /* 0x000000100c097210 */ /* 0x008fc60007f3e0ff */
[----:B------:R1:W-:Y:S04]  /*156e0*/  STL [R1+0x724], R7 ;  /* 0x0007240701007387 */ /* 0x0003e80000100800 */
[----:B------:R3:W-:Y:S01]  /*156f0*/  STL [R1+0x910], R9 ;  /* 0x0009100901007387 */ /* 0x0007e20000100800 */
[----:B0-----:R-:W-:Y:S02]  /*15700*/  LEA.HI.X.SX32 R6, R225, R15, 0x1, P3 ;  /* 0x0000000fe1067211 */ /* 0x001fe400018f0eff */
        /* <DEDUP_REMOVED lines=92> */
[----:B------:R-:W-:Y:S02]  /*15cd0*/  CS2R R106, SRZ ;  /* 0x00000000006a7805 */ /* 0x000fe4000001ff00 */
[-C--:B---3--:R-:W-:Y:S01]  /*15ce0*/  IADD3 R9, P0, R108, R16.reuse, RZ ;  /* 0x000000106c097210 */ /* 0x088fe20007f1e0ff */
        /* <DEDUP_REMOVED lines=13> */
[----:B------:R-:W-:Y:S01]  /*15dc0*/  STL [R1+0x9e0], R9 ;  /* 0x0009e00901007387 */ /* 0x000fe20000100800 */
[-C--:B0-----:R-:W-:Y:S02]  /*15dd0*/  LEA.HI.X.SX32 R6, R109, R15.reuse, 0x1, P1 ;  /* 0x0000000f6d067211 */ /* 0x081fe400008f0eff */
[----:B------:R-:W-:Y:S02]  /*15de0*/  CS2R R108, SRZ ;  /* 0x00000000006c7805 */ /* 0x000fe4000001ff00 */
[----:B------:R-:W-:Y:S01]  /*15df0*/  IADD3 R10, P1, R252, R16, RZ ;  /* 0x00000010fc0a7210 */ /* 0x000fe20007f3e0ff */
[----:B-1----:R-:W-:Y:S01]  /*15e00*/  IMAD R7, R5, 0x1f, RZ ;  /* 0x0000001f05077824 */ /* 0x002fe200078e02ff */
[----:B------:R0:W-:Y:S04]  /*15e10*/  STL [R1+0x6f4], R6 ;  /* 0x0006f40601007387 */ /* 0x0001e80000100800 */
[----:B------:R1:W-:Y:S01]  /*15e20*/  STL [R1+0x838], R10 ;  /* 0x0008380a01007387 */ /* 0x0003e20000100800 */
[----:B------:R-:W-:-:S02]  /*15e30*/  LEA.HI.X.SX32 R7, R7, R15, 0x1, P0 ;  /* 0x0000000f07077211 */ /* 0x000fc400000f0eff */
[----:B0-----:R-:W-:Y:S02]  /*15e40*/  LEA.HI.X.SX32 R6, R110, R15, 0x1, P3 ;  /* 0x0000000f6e067211 */ /* 0x001fe400018f0eff */
[-C--:B------:R-:W-:Y:S02]  /*15e50*/  IADD3 R9, P3, R111, R16.reuse, RZ ;  /* 0x000000106f097210 */ /* 0x080fe40007f7e0ff */
[----:B-1----:R-:W-:Y:S01]  /*15e60*/  IADD3 R10, P0, R112, R16, RZ ;  /* 0x00000010700a7210 */ /* 0x002fe20007f1e0ff */
[----:B------:R0:W-:Y:S04]  /*15e70*/  STL [R1+0x8e4], R6 ;  /* 0x0008e40601007387 */ /* 0x0001e80000100800 */
[----:B------:R1:W-:Y:S04]  /*15e80*/  STL [R1+0x908], R9 ;  /* 0x0009080901007387 */ /* 0x0003e80000100800 */
[----:B------:R3:W-:Y:S01]  /*15e90*/  STL [R1+0x9dc], R7 ;  /* 0x0009dc0701007387 */ /* 0x0007e20000100800 */
[----:B0-----:R-:W-:-:S03]  /*15ea0*/  IMAD R6, R5, 0x98, RZ ;  /* 0x0000009805067824 */ /* 0x001fc600078e02ff */
[----:B------:R0:W-:Y:S01]  /*15eb0*/  STL [R1+0x9f0], R10 ;  /* 0x0009f00a01007387 */ /* 0x0001e20000100800 */
[-C--:B-1----:R-:W-:Y:S02]  /*15ec0*/  LEA.HI.X.SX32 R9, R111, R15.reuse, 0x1, P2 ;  /* 0x0000000f6f097211 */ /* 0x082fe400010f0eff */
[----:B------:R-:W-:Y:S01]  /*15ed0*/  CS2R R110, SRZ ;  /* 0x00000000006e7805 */ /* 0x000fe2000001ff00 */
[----:B---3--:R-:W-:Y:S02]  /*15ee0*/  IMAD R7, R5, 0x1d, RZ ;  /* 0x0000001d05077824 */ /* 0x008fe400078e02ff */
[----:B------:R1:W-:Y:S01]  /*15ef0*/  STL [R1+0x734], R9 ;  /* 0x0007340901007387 */ /* 0x0003e20000100800 */
[-C--:B0-----:R-:W-:Y:S02]  /*15f00*/  IADD3 R10, P2, R6, R16.reuse, RZ ;  /* 0x00000010060a7210 */ /* 0x081fe40007f5e0ff */
[-C--:B------:R-:W-:Y:S02]  /*15f10*/  LEA.HI.X.SX32 R6, R112, R15.reuse, 0x1, P3 ;  /* 0x0000000f70067211 */ /* 0x080fe400018f0eff */
[----:B------:R-:W-:Y:S01]  /*15f20*/  LEA.HI.X.SX32 R7, R7, R15, 0x1, P0 ;  /* 0x0000000f07077211 */ /* 0x000fe200000f0eff */
[----:B------:R0:W-:Y:S01]  /*15f30*/  STL [R1+0x878], R10 ;  /* 0x0008780a01007387 */ /* 0x0001e20000100800 */
[----:B-1----:R-:W-:-:S03]  /*15f40*/  IADD3 R9, P3, R113, R16, RZ ;  /* 0x0000001071097210 */ /* 0x002fc60007f7e0ff */
[----:B------:R1:W-:Y:S04]  /*15f50*/  STL [R1+0x904], R6 ;  /* 0x0009040601007387 */ /* 0x0003e80000100800 */
[----:B------:R3:W-:Y:S01]  /*15f60*/  STL [R1+0x928], R9 ;  /* 0x0009280901007387 */ /* 0x0007e20000100800 */
[----:B0-----:R-:W-:-:S03]  /*15f70*/  IADD3 R10, P0, R114, R16, RZ ;  /* 0x00000010720a7210 */ /* 0x001fc60007f1e0ff */
[----:B------:R0:W-:Y:S01]  /*15f80*/  STL [R1+0x9ec], R7 ;  /* 0x0009ec0701007387 */ /* 0x0001e20000100800 */
[----:B-1----:R-:W-:-:S03]  /*15f90*/  IMAD R6, R5, 0x88, RZ ;  /* 0x0000008805067824 */ /* 0x002fc600078e02ff */
[----:B------:R1:W-:Y:S01]  /*15fa0*/  STL [R1+0xa00], R10 ;  /* 0x000a000a01007387 */ /* 0x0003e20000100800 */
[-C--:B---3--:R-:W-:Y:S02]  /*15fb0*/  LEA.HI.X.SX32 R9, R113, R15.reuse, 0x1, P4 ;  /* 0x0000000f71097211 */ /* 0x088fe400020f0eff */
[----:B------:R-:W-:Y:S01]  /*15fc0*/  CS2R R112, SRZ ;  /* 0x0000000000707805 */ /* 0x000fe2000001ff00 */
[----:B0-----:R-:W-:Y:S02]  /*15fd0*/  IMAD R7, R5, 0x1b, RZ ;  /* 0x0000001b05077824 */ /* 0x001fe400078e02ff */
[----:B------:R0:W-:Y:S01]  /*15fe0*/  STL [R1+0x774], R9 ;  /* 0x0007740901007387 */ /* 0x0001e20000100800 */
[-C--:B-1----:R-:W-:Y:S02]  /*15ff0*/  IADD3 R10, P4, R6, R16.reuse, RZ ;  /* 0x00000010060a7210 */ /* 0x082fe40007f9e0ff */
[-C--:B------:R-:W-:Y:S02]  /*16000*/  LEA.HI.X.SX32 R6, R114, R15.reuse, 0x1, P3 ;  /* 0x0000000f72067211 */ /* 0x080fe400018f0eff */
[----:B------:R-:W-:Y:S01]  /*16010*/  LEA.HI.X.SX32 R7, R7, R15, 0x1, P0 ;  /* 0x0000000f07077211 */ /* 0x000fe200000f0eff */
[----:B------:R1:W-:Y:S01]  /*16020*/  STL [R1+0x8b8], R10 ;  /* 0x0008b80a01007387 */ /* 0x0003e20000100800 */
[----:B0-----:R-:W-:-:S03]  /*16030*/  IADD3 R9, P3, R115, R16, RZ ;  /* 0x0000001073097210 */ /* 0x001fc60007f7e0ff */
[----:B------:R0:W-:Y:S04]  /*16040*/  STL [R1+0x924], R6 ;  /* 0x0009240601007387 */ /* 0x0001e80000100800 */
[----:B------:R3:W-:Y:S01]  /*16050*/  STL [R1+0x948], R9 ;  /* 0x0009480901007387 */ /* 0x0007e20000100800 */
[----:B-1----:R-:W-:-:S03]  /*16060*/  IADD3 R10, P0, R116, R16, RZ ;  /* 0x00000010740a7210 */ /* 0x002fc60007f1e0ff */
[----:B------:R1:W-:Y:S01]  /*16070*/  STL [R1+0x9fc], R7 ;  /* 0x0009fc0701007387 */ /* 0x0003e20000100800 */
[----:B0-----:R-:W-:-:S03]  /*16080*/  IMAD R6, R5, 0xf0, RZ ;  /* 0x000000f005067824 */ /* 0x001fc600078e02ff */
[----:B------:R0:W-:Y:S01]  /*16090*/  STL [R1+0xa10], R10 ;  /* 0x000a100a01007387 */ /* 0x0001e20000100800 */
[-C--:B---3--:R-:W-:Y:S02]  /*160a0*/  LEA.HI.X.SX32 R9, R115, R15.reuse, 0x1, P6 ;  /* 0x0000000f73097211 */ /* 0x088fe400030f0eff */
[----:B------:R-:W-:Y:S01]  /*160b0*/  CS2R R114, SRZ ;  /* 0x0000000000727805 */ /* 0x000fe2000001ff00 */
[----:B-1----:R-:W-:Y:S02]  /*160c0*/  IMAD R7, R5, 0x19, RZ ;  /* 0x0000001905077824 */ /* 0x002fe400078e02ff */
        /* <DEDUP_REMOVED lines=56> */
[----:B------:R-:W-:Y:S01]  /*16450*/  STL [R1+0xa50], R10 ;  /* 0x000a500a01007387 */ /* 0x000fe20000100800 */
[-C--:B---3--:R-:W-:Y:S02]  /*16460*/  LEA.HI.X.SX32 R9, R123, R15.reuse, 0x1, P4 ;  /* 0x0000000f7b097211 */ /* 0x088fe400020f0eff */
[----:B------:R-:W-:Y:S02]  /*16470*/  CS2R R122, SRZ ;  /* 0x00000000007a7805 */ /* 0x000fe4000001ff00 */
[----:B------:R-:W-:Y:S01]  /*16480*/  IADD3 R6, P4, R6, R16, RZ ;  /* 0x0000001006067210 */ /* 0x000fe20007f9e0ff */
[----:B-1----:R-:W-:Y:S01]  /*16490*/  IMAD R7, R5, 0x11, RZ ;  /* 0x0000001105077824 */ /* 0x002fe200078e02ff */
[----:B------:R0:W-:Y:S04]  /*164a0*/  STL [R1+0x8b4], R9 ;  /* 0x0008b40901007387 */ /* 0x0001e80000100800 */
[----:B------:R1:W-:Y:S01]  /*164b0*/  STL [R1+0x758], R6 ;  /* 0x0007580601007387 */ /* 0x0003e20000100800 */
[----:B0-----:R-:W-:-:S02]  /*164c0*/  LEA.HI.X.SX32 R9, R124, R15, 0x1, P3 ;  /* 0x0000000f7c097211 */ /* 0x001fc400018f0eff */
[-C--:B------:R-:W-:Y:S02]  /*164d0*/  IADD3 R10, P3, R125, R16.reuse, RZ ;  /* 0x000000107d0a7210 */ /* 0x080fe40007f7e0ff */
[-C--:B-1----:R-:W-:Y:S01]  /*164e0*/  LEA.HI.X.SX32 R6, R7, R15.reuse, 0x1, P0 ;  /* 0x0000000f07067211 */ /* 0x082fe200000f0eff */
[----:B------:R0:W-:Y:S01]  /*164f0*/  STL [R1+0x9c4], R9 ;  /* 0x0009c40901007387 */ /* 0x0001e20000100800 */
[----:B------:R-:W-:Y:S02]  /*16500*/  LEA.HI.X.SX32 R7, R125, R15, 0x1, P6 ;  /* 0x0000000f7d077211 */ /* 0x000fe400030f0eff */
[----:B------:R-:W-:Y:S01]  /*16510*/  CS2R R124, SRZ ;  /* 0x00000000007c7805 */ /* 0x000fe2000001ff00 */
[----:B------:R1:W-:Y:S04]  /*16520*/  STL [R1+0x8f8], R10 ;  /* 0x0008f80a01007387 */ /* 0x0003e80000100800 */
[----:B------:R3:W-:Y:S01]  /*16530*/  STL [R1+0xa4c], R6 ;  /* 0x000a4c0601007387 */ /* 0x0007e20000100800 */
[----:B0-----:R-:W-:-:S02]  /*16540*/  IADD3 R9, P0, R126, R16, RZ ;  /* 0x000000107e097210 */ /* 0x001fc40007f1e0ff */
[----:B-1----:R-:W-:-:S03]  /*16550*/  IADD3 R10, P6, R127, R16, RZ ;  /* 0x000000107f0a7210 */ /* 0x002fc60007fde0ff */
[----:B------:R0:W-:Y:S01]  /*16560*/  STL [R1+0x9e8], R9 ;  /* 0x0009e80901007387 */ /* 0x0001e20000100800 */
[----:B---3--:R-:W-:-:S03]  /*16570*/  IMAD R6, R5, 0xa0, RZ ;  /* 0x000000a005067824 */ /* 0x008fc600078e02ff */
[----:B------:R1:W-:Y:S04]  /*16580*/  STL [R1+0x714], R7 ;  /* 0x0007140701007387 */ /* 0x0003e80000100800 */
[----:B------:R-:W-:Y:S01]  /*16590*/  STL [R1+0xa60], R10 ;  /* 0x000a600a01007387 */ /* 0x000fe20000100800 */
[-C--:B0-----:R-:W-:Y:S02]  /*165a0*/  LEA.HI.X.SX32 R9, R126, R15.reuse, 0x1, P3 ;  /* 0x0000000f7e097211 */ /* 0x081fe400018f0eff */
[----:B------:R-:W-:Y:S01]  /*165b0*/  IADD3 R6, P3, R6, R16, RZ ;  /* 0x0000001006067210 */ /* 0x000fe20007f7e0ff */
[----:B-1----:R-:W-:Y:S02]  /*165c0*/  IMAD R7, R5, 0xf, RZ ;  /* 0x0000000f05077824 */ /* 0x002fe400078e02ff */
[----:B------:R0:W-:Y:S04]  /*165d0*/  STL [R1+0x8f4], R9 ;  /* 0x0008f40901007387 */ /* 0x0001e80000100800 */
[----:B------:R1:W-:Y:S01]  /*165e0*/  STL [R1+0x858], R6 ;  /* 0x0008580601007387 */ /* 0x0003e20000100800 */
[----:B0-----:R-:W-:-:S02]  /*165f0*/  LEA.HI.X.SX32 R9, R127, R15, 0x1, P0 ;  /* 0x0000000f7f097211 */ /* 0x001fc400000f0eff */
[----:B------:R-:W-:Y:S02]  /*16600*/  CS2R R126, SRZ ;  /* 0x00000000007e7805 */ /* 0x000fe4000001ff00 */
[C---:B------:R-:W-:Y:S02]  /*16610*/  IADD3 R10, P0, R128.reuse, R16, RZ ;  /* 0x00000010800a7210 */ /* 0x040fe40007f1e0ff */
[-C--:B-1----:R-:W-:Y:S01]  /*16620*/  LEA.HI.X.SX32 R6, R7, R15.reuse, 0x1, P6 ;  /* 0x0000000f07067211 */ /* 0x082fe200030f0eff */
[----:B------:R0:W-:Y:S01]  /*16630*/  STL [R1+0x9e4], R9 ;  /* 0x0009e40901007387 */ /* 0x0001e20000100800 */
[----:B------:R-:W-:-:S03]  /*16640*/  LEA.HI.X.SX32 R7, R128, R15, 0x1, P5 ;  /* 0x0000000f80077211 */ /* 0x000fc600028f0eff */
[----:B------:R1:W-:Y:S04]  /*16650*/  STL [R1+0x938], R10 ;  /* 0x0009380a01007387 */ /* 0x0003e80000100800 */
[----:B------:R3:W-:Y:S01]  /*16660*/  STL [R1+0xa5c], R6 ;  /* 0x000a5c0601007387 */ /* 0x0007e20000100800 */
[C---:B0-----:R-:W-:Y:S02]  /*16670*/  IADD3 R9, P6, R129.reuse, R16, RZ ;  /* 0x0000001081097210 */ /* 0x041fe40007fde0ff */
[----:B-1----:R-:W-:-:S03]  /*16680*/  LEA.HI.X.SX32 R10, R129, R15, 0x1, P0 ;  /* 0x0000000f810a7211 */ /* 0x002fc600000f0eff */
[----:B------:R0:W-:Y:S01]  /*16690*/  STL [R1+0xa08], R9 ;  /* 0x000a080901007387 */ /* 0x0001e20000100800 */
[----:B------:R-:W-:Y:S01]  /*166a0*/  CS2R R128, SRZ ;  /* 0x0000000000807805 */ /* 0x000fe2000001ff00 */
[C---:B---3--:R-:W-:Y:S02]  /*166b0*/  IMAD R6, R5.reuse, 0xc0, RZ ;  /* 0x000000c005067824 */ /* 0x048fe400078e02ff */
[----:B------:R1:W-:Y:S01]  /*166c0*/  STL [R1+0x794], R7 ;  /* 0x0007940701007387 */ /* 0x0003e20000100800 */
[----:B0-----:R-:W-:Y:S01]  /*166d0*/  IADD3 R9, P5, R130, R16, RZ ;  /* 0x0000001082097210 */ /* 0x001fe20007fbe0ff */
[----:B-1----:R-:W-:-:S04]  /*166e0*/  IMAD R7, R5, 0xd, RZ ;  /* 0x0000000d05077824 */ /* 0x002fc800078e02ff */
[----:B------:R0:W-:Y:S04]  /*166f0*/  STL [R1+0xa70], R9 ;  /* 0x000a700901007387 */ /* 0x0001e80000100800 */
[----:B------:R1:W-:Y:S01]  /*16700*/  STL [R1+0x934], R10 ;  /* 0x0009340a01007387 */ /* 0x0003e20000100800 */
[-C--:B0-----:R-:W-:Y:S02]  /*16710*/  IADD3 R9, P0, R6, R16.reuse, RZ ;  /* 0x0000001006097210 */ /* 0x081fe40007f1e0ff */
[-C--:B------:R-:W-:Y:S02]  /*16720*/  LEA.HI.X.SX32 R6, R130, R15.reuse, 0x1, P6 ;  /* 0x0000000f82067211 */ /* 0x080fe400030f0eff */
[----:B-1----:R-:W-:Y:S01]  /*16730*/  IADD3 R10, P6, R131, R16, RZ ;  /* 0x00000010830a7210 */ /* 0x002fe20007fde0ff */
[----:B------:R0:W-:Y:S04]  /*16740*/  STL [R1+0x7d8], R9 ;  /* 0x0007d80901007387 */ /* 0x0001e80000100800 */
[----:B------:R1:W-:Y:S04]  /*16750*/  STL [R1+0xa04], R6 ;  /* 0x000a040601007387 */ /* 0x0003e80000100800 */
[----:B------:R-:W-:Y:S01]  /*16760*/  STL [R1+0x978], R10 ;  /* 0x0009780a01007387 */ /* 0x000fe20000100800 */
[----:B0-----:R-:W-:-:S02]  /*16770*/  LEA.HI.X.SX32 R9, R7, R15, 0x1, P5 ;  /* 0x0000000f07097211 */ /* 0x001fc400028f0eff */
[----:B------:R-:W-:Y:S02]  /*16780*/  LEA.HI.X.SX32 R7, R131, R15, 0x1, P1 ;  /* 0x0000000f83077211 */ /* 0x000fe400008f0eff */
[----:B------:R-:W-:Y:S02]  /*16790*/  CS2R R130, SRZ ;  /* 0x0000000000827805 */ /* 0x000fe4000001ff00 */
[-C--:B-1----:R-:W-:Y:S01]  /*167a0*/  IADD3 R6, P5, R132, R16.reuse, RZ ;  /* 0x0000001084067210 */ /* 0x082fe20007fbe0ff */
[----:B------:R0:W-:Y:S04]  /*167b0*/  STL [R1+0xa6c], R9 ;  /* 0x000a6c0901007387 */ /* 0x0001e80000100800 */
[----:B------:R1:W-:Y:S04]  /*167c0*/  STL [R1+0xa28], R6 ;  /* 0x000a280601007387 */ /* 0x0003e80000100800 */
[----:B------:R3:W-:Y:S01]  /*167d0*/  STL [R1+0x814], R7 ;  /* 0x0008140701007387 */ /* 0x0007e20000100800 */
[----:B0-----:R-:W-:-:S02]  /*167e0*/  IADD3 R9, P1, R133, R16, RZ ;  /* 0x0000001085097210 */ /* 0x001fc40007f3e0ff */
[----:B-1----:R-:W-:-:S03]  /*167f0*/  LEA.HI.X.SX32 R6, R132, R15, 0x1, P6 ;  /* 0x0000000f84067211 */ /* 0x002fc600030f0eff */
[----:B------:R0:W-:Y:S01]  /*16800*/  STL [R1+0xa80], R9 ;  /* 0x000a800901007387 */ /* 0x0001e20000100800 */
[----:B---3--:R-:W-:-:S03]  /*16810*/  IMAD R7, R5, 0xb, RZ ;  /* 0x0000000b05077824 */ /* 0x008fc600078e02ff */
[----:B------:R1:W-:Y:S01]  /*16820*/  STL [R1+0x974], R6 ;  /* 0x0009740601007387 */ /* 0x0003e20000100800 */
[----:B0-----:R-:W-:Y:S02]  /*16830*/  IADD3 R9, P6, R134, R16, RZ ;  /* 0x0000001086097210 */ /* 0x001fe40007fde0ff */
[----:B-1----:R-:W-:-:S03]  /*16840*/  LEA.HI.X.SX32 R6, R133, R15, 0x1, P5 ;  /* 0x0000000f85067211 */ /* 0x002fc600028f0eff */
[----:B------:R0:W-:Y:S01]  /*16850*/  STL [R1+0x9b8], R9 ;  /* 0x0009b80901007387 */ /* 0x0001e20000100800 */
[----:B------:R-:W-:Y:S02]  /*16860*/  IADD3 R10, P5, R135, R16, RZ ;  /* 0x00000010870a7210 */ /* 0x000fe40007fbe0ff */
[----:B------:R-:W-:Y:S01]  /*16870*/  CS2R R132, SRZ ;  /* 0x0000000000847805 */ /* 0x000fe2000001ff00 */
[----:B------:R1:W-:Y:S04]  /*16880*/  STL [R1+0xa24], R6 ;  /* 0x000a240601007387 */ /* 0x0003e80000100800 */
[----:B------:R3:W-:Y:S01]  /*16890*/  STL [R1+0xa48], R10 ;  /* 0x000a480a01007387 */ /* 0x0007e20000100800 */
[-C--:B0-----:R-:W-:Y:S02]  /*168a0*/  LEA.HI.X.SX32 R9, R7, R15.reuse, 0x1, P1 ;  /* 0x0000000f07097211 */ /* 0x081fe400008f0eff */
[----:B------:R-:W-:-:S02]  /*168b0*/  LEA.HI.X.SX32 R7, R134, R15, 0x1, P2 ;  /* 0x0000000f86077211 */ /* 0x000fc400010f0eff */
[C---:B-1----:R-:W-:Y:S01]  /*168c0*/  IADD3 R6, P1, R136.reuse, R16, RZ ;  /* 0x0000001088067210 */ /* 0x042fe20007f3e0ff */
[----:B------:R0:W-:Y:S01]  /*168d0*/  STL [R1+0xa7c], R9 ;  /* 0x000a7c0901007387 */ /* 0x0001e20000100800 */
[----:B---3--:R-:W-:-:S03]  /*168e0*/  LEA.HI.X.SX32 R10, R136, R15, 0x1, P5 ;  /* 0x0000000f880a7211 */ /* 0x008fc600028f0eff */
[----:B------:R1:W-:Y:S04]  /*168f0*/  STL [R1+0xa90], R6 ;  /* 0x000a900601007387 */ /* 0x0003e80000100800 */
[----:B------:R3:W-:Y:S01]  /*16900*/  STL [R1+0x894], R7 ;  /* 0x0008940701007387 */ /* 0x0007e20000100800 */
[----:B0-----:R-:W-:Y:S02]  /*16910*/  IADD3 R9, P2, R137, R16, RZ ;  /* 0x0000001089097210 */ /* 0x001fe40007f5e0ff */
[----:B-1----:R-:W-:-:S03]  /*16920*/  LEA.HI.X.SX32 R6, R135, R15, 0x1, P6 ;  /* 0x0000000f87067211 */ /* 0x002fc600030f0eff */
[----:B------:R0:W-:Y:S01]  /*16930*/  STL [R1+0x918], R9 ;  /* 0x0009180901007387 */ /* 0x0001e20000100800 */
[----:B------:R-:W-:Y:S01]  /*16940*/  CS2R R134, SRZ ;  /* 0x0000000000867805 */ /* 0x000fe2000001ff00 */
[----:B---3--:R-:W-:Y:S02]  /*16950*/  IMAD R7, R5, 0x9, RZ ;  /* 0x0000000905077824 */ /* 0x008fe400078e02ff */
[----:B------:R1:W-:Y:S01]  /*16960*/  STL [R1+0x9b4], R6 ;  /* 0x0009b40601007387 */ /* 0x0003e20000100800 */
[-C--:B0-----:R-:W-:Y:S02]  /*16970*/  IADD3 R9, P6, R138, R16.reuse, RZ ;  /* 0x000000108a097210 */ /* 0x081fe40007fde0ff */
[----:B-1----:R-:W-:-:S03]  /*16980*/  IADD3 R6, P5, R139, R16, RZ ;  /* 0x000000108b067210 */ /* 0x002fc60007fbe0ff */
[----:B------:R0:W-:Y:S04]  /*16990*/  STL [R1+0x9f8], R9 ;  /* 0x0009f80901007387 */ /* 0x0001e80000100800 */
[----:B------:R1:W-:Y:S04]  /*169a0*/  STL [R1+0xa44], R10 ;  /* 0x000a440a01007387 */ /* 0x0003e80000100800 */
[----:B------:R3:W-:Y:S01]  /*169b0*/  STL [R1+0xa68], R6 ;  /* 0x000a680601007387 */ /* 0x0007e20000100800 */
[----:B0-----:R-:W-:Y:S02]  /*169c0*/  LEA.HI.X.SX32 R9, R7, R15, 0x1, P1 ;  /* 0x0000000f07097211 */ /* 0x001fe400008f0eff */
[----:B------:R-:W-:-:S02]  /*169d0*/  IADD3 R7, P1, R140, R16, RZ ;  /* 0x000000108c077210 */ /* 0x000fc40007f3e0ff */
[-C--:B-1----:R-:W-:Y:S01]  /*169e0*/  LEA.HI.X.SX32 R10, R140, R15.reuse, 0x1, P5 ;  /* 0x0000000f8c0a7211 */ /* 0x082fe200028f0eff */
[----:B------:R0:W-:Y:S01]  /*169f0*/  STL [R1+0xa8c], R9 ;  /* 0x000a8c0901007387 */ /* 0x0001e20000100800 */
[----:B---3--:R-:W-:-:S03]  /*16a00*/  LEA.HI.X.SX32 R6, R137, R15, 0x1, P4 ;  /* 0x0000000f89067211 */ /* 0x008fc600020f0eff */
[----:B------:R1:W-:Y:S01]  /*16a10*/  STL [R1+0xaa0], R7 ;  /* 0x000aa00701007387 */ /* 0x0003e20000100800 */
[----:B------:R-:W-:-:S03]  /*16a20*/  CS2R R136, SRZ ;  /* 0x0000000000887805 */ /* 0x000fc6000001ff00 */
        /* <DEDUP_REMOVED lines=8> */
[----:B------:R-:W-:Y:S01]  /*16ab0*/  CS2R R138, SRZ ;  /* 0x00000000008a7805 */ /* 0x000fe2000001ff00 */
[----:B-1----:R-:W-:Y:S02]  /*16ac0*/  IMAD R7, R5, 0x7, RZ ;  /* 0x0000000705077824 */ /* 0x002fe400078e02ff */
[----:B------:R0:W-:Y:S01]  /*16ad0*/  STL [R1+0x9f4], R9 ;  /* 0x0009f40901007387 */ /* 0x0001e20000100800 */
[----:B---3--:R-:W-:-:S05]  /*16ae0*/  IADD3 R6, P6, R143, R16, RZ ;  /* 0x000000108f067210 */ /* 0x008fca0007fde0ff */
[----:B------:R1:W-:Y:S01]  /*16af0*/  STL [R1+0xa88], R6 ;  /* 0x000a880601007387 */ /* 0x0003e20000100800 */
[----:B0-----:R-:W-:-:S03]  /*16b00*/  IADD3 R9, P5, R144, R16, RZ ;  /* 0x0000001090097210 */ /* 0x001fc60007fbe0ff */
[----:B------:R-:W-:Y:S04]  /*16b10*/  STL [R1+0xa64], R10 ;  /* 0x000a640a01007387 */ /* 0x000fe80000100800 */
[----:B------:R0:W-:Y:S01]  /*16b20*/  STL [R1+0xab0], R9 ;  /* 0x000ab00901007387 */ /* 0x0001e20000100800 */
[----:B-1----:R-:W-:Y:S02]  /*16b30*/  LEA.HI.X.SX32 R6, R7, R15, 0x1, P1 ;  /* 0x0000000f07067211 */ /* 0x002fe400008f0eff */
[----:B------:R-:W-:-:S03]  /*16b40*/  IADD3 R7, P1, R145, R16, RZ ;  /* 0x0000001091077210 */ /* 0x000fc60007f3e0ff */
[----:B------:R1:W-:Y:S01]  /*16b50*/  STL [R1+0xa9c], R6 ;  /* 0x000a9c0601007387 */ /* 0x0003e20000100800 */
[----:B0-----:R-:W-:-:S03]  /*16b60*/  LEA.HI.X.SX32 R9, R141, R15, 0x1, P3 ;  /* 0x0000000f8d097211 */ /* 0x001fc600018f0eff */
[----:B------:R0:W-:Y:S01]  /*16b70*/  STL [R1+0x958], R7 ;  /* 0x0009580701007387 */ /* 0x0001e20000100800 */
[----:B------:R-:W-:-:S03]  /*16b80*/  CS2R R140, SRZ ;  /* 0x00000000008c7805 */ /* 0x000fc6000001ff00 */
[----:B------:R3:W-:Y:S01]  /*16b90*/  STL [R1+0x854], R9 ;  /* 0x0008540901007387 */ /* 0x0007e20000100800 */
[----:B-1----:R-:W-:Y:S02]  /*16ba0*/  IADD3 R6, P3, R146, R16, RZ ;  /* 0x0000001092067210 */ /* 0x002fe40007f7e0ff */
[----:B0-----:R-:W-:-:S03]  /*16bb0*/  LEA.HI.X.SX32 R7, R142, R15, 0x1, P4 ;  /* 0x0000000f8e077211 */ /* 0x001fc600020f0eff */
        /* <DEDUP_REMOVED lines=9> */
[-C--:B------:R-:W-:Y:S01]  /*16c50*/  LEA.HI.X.SX32 R7, R7, R15.reuse, 0x1, P5 ;  /* 0x0000000f07077211 */ /* 0x080fe200028f0eff */
[----:B------:R-:W-:Y:S01]  /*16c60*/  STL [R1+0xaa8], R10 ;  /* 0x000aa80a01007387 */ /* 0x000fe20000100800 */
[----:B0-----:R-:W-:-:S02]  /*16c70*/  LEA.HI.X.SX32 R6, R144, R15, 0x1, P6 ;  /* 0x0000000f90067211 */ /* 0x001fc400030f0eff */
[----:B------:R-:W-:-:S03]  /*16c80*/  IADD3 R9, P6, R149, R16, RZ ;  /* 0x0000001095097210 */ /* 0x000fc60007fde0ff */
[----:B------:R0:W-:Y:S04]  /*16c90*/  STL [R1+0xa84], R6 ;  /* 0x000a840601007387 */ /* 0x0001e80000100800 */
[----:B------:R1:W-:Y:S04]  /*16ca0*/  STL [R1+0xac0], R9 ;  /* 0x000ac00901007387 */ /* 0x0003e80000100800 */
[----:B------:R3:W-:Y:S01]  /*16cb0*/  STL [R1+0xaac], R7 ;  /* 0x000aac0701007387 */ /* 0x0007e20000100800 */
[----:B0-----:R-:W-:Y:S02]  /*16cc0*/  LEA R6, P5, R5, R16, 0x7 ;  /* 0x0000001005067211 */ /* 0x001fe400078a38ff */
[----:B-1----:R-:W-:-:S03]  /*16cd0*/  LEA.HI.X.SX32 R9, R145, R15, 0x1, P0 ;  /* 0x0000000f91097211 */ /* 0x002fc600000f0eff */
[----:B------:R0:W-:Y:S01]  /*16ce0*/  STL [R1+0x8d8], R6 ;  /* 0x0008d80601007387 */ /* 0x0001e20000100800 */
[----:B------:R-:W-:Y:S02]  /*16cf0*/  CS2R R144, SRZ ;  /* 0x0000000000907805 */ /* 0x000fe4000001ff00 */
[CC--:B---3--:R-:W-:Y:S01]  /*16d00*/  LEA R7, P0, R5.reuse, R16.reuse, 0x6 ;  /* 0x0000001005077211 */ /* 0x0c8fe200078030ff */
[----:B------:R1:W-:Y:S04]  /*16d10*/  STL [R1+0x7d4], R9 ;  /* 0x0007d40901007387 */ /* 0x0003e80000100800 */
[----:B------:R3:W-:Y:S01]  /*16d20*/  STL [R1+0x9d8], R7 ;  /* 0x0009d80701007387 */ /* 0x0007e20000100800 */
[----:B0-----:R-:W-:Y:S02]  /*16d30*/  LEA.HI.X.SX32 R6, R146, R15, 0x1, P1 ;  /* 0x0000000f92067211 */ /* 0x001fe400008f0eff */
[----:B-1----:R-:W-:-:S03]  /*16d40*/  LEA R9, P1, R5, R16, 0x5 ;  /* 0x0000001005097211 */ /* 0x002fc600078228ff */
[----:B------:R0:W-:Y:S01]  /*16d50*/  STL [R1+0x954], R6 ;  /* 0x0009540601007387 */ /* 0x0001e20000100800 */
[----:B---3--:R-:W-:-:S03]  /*16d60*/  LEA.HI.X.SX32 R7, R147, R15, 0x1, P3 ;  /* 0x0000000f93077211 */ /* 0x008fc600018f0eff */
[----:B------:R1:W-:Y:S01]  /*16d70*/  STL [R1+0xa58], R9 ;  /* 0x000a580901007387 */ /* 0x0003e20000100800 */
[----:B------:R-:W-:-:S03]  /*16d80*/  CS2R R146, SRZ ;  /* 0x0000000000927805 */ /* 0x000fc6000001ff00 */
[----:B------:R3:W-:Y:S01]  /*16d90*/  STL [R1+0xa14], R7 ;  /* 0x000a140701007387 */ /* 0x0007e20000100800 */
[----:B0-----:R-:W-:Y:S02]  /*16da0*/  LEA R6, P3, R5, R16, 0x4 ;  /* 0x0000001005067211 */ /* 0x001fe400078620ff */
[----:B-1----:R-:W-:-:S03]  /*16db0*/  LEA.HI.X.SX32 R9, R148, R15, 0x1, P4 ;  /* 0x0000000f94097211 */ /* 0x002fc600020f0eff */
[----:B------:R0:W-:Y:S01]  /*16dc0*/  STL [R1+0xa98], R6 ;  /* 0x000a980601007387 */ /* 0x0001e20000100800 */
[----:B---3--:R-:W-:-:S03]  /*16dd0*/  LEA R7, P4, R5, R16, 0x3 ;  /* 0x0000001005077211 */ /* 0x008fc600078818ff */
[----:B------:R1:W-:Y:S04]  /*16de0*/  STL [R1+0xa74], R9 ;  /* 0x000a740901007387 */ /* 0x0003e80000100800 */
[----:B------:R3:W-:Y:S01]  /*16df0*/  STL [R1+0xab8], R7 ;  /* 0x000ab80701007387 */ /* 0x0007e20000100800 */
[----:B0-----:R-:W-:Y:S01]  /*16e00*/  IMAD R6, R5, 0x3, RZ ;  /* 0x0000000305067824 */ /* 0x001fe200078e02ff */
[-C--:B-1----:R-:W-:Y:S02]  /*16e10*/  LEA.HI.X.SX32 R9, R149, R15.reuse, 0x1, P2 ;  /* 0x0000000f95097211 */ /* 0x082fe400010f0eff */
[----:B------:R-:W-:Y:S02]  /*16e20*/  CS2R R148, SRZ ;  /* 0x0000000000947805 */ /* 0x000fe4000001ff00 */
[----:B------:R-:W-:Y:S01]  /*16e30*/  IADD3 R11, P2, R150, R16, RZ ;  /* 0x00000010960b7210 */ /* 0x000fe20007f5e0ff */
[----:B---3--:R-:W-:Y:S01]  /*16e40*/  IMAD.SHL.U32 R7, R5, 0x40, RZ ;  /* 0x0000004005077824 */ /* 0x008fe200078e00ff */
[----:B------:R0:W-:Y:S01]  /*16e50*/  STL [R1+0xaa4], R9 ;  /* 0x000aa40901007387 */ /* 0x0001e20000100800 */
[----:B------:R-:W-:-:S03]  /*16e60*/  LEA.HI.X.SX32 R10, R6, R15, 0x1, P6 ;  /* 0x0000000f060a7211 */ /* 0x000fc600030f0eff */
[----:B------:R-:W-:Y:S01]  /*16e70*/  LEA.HI.X.SX32 R6, R7, R15, 0x1, P5 ;  /* 0x0000000f07067211 */ /* 0x000fe200028f0eff */
[----:B------:R1:W-:Y:S01]  /*16e80*/  STL [R1+0xad0], R11 ;  /* 0x000ad00b01007387 */ /* 0x0003e20000100800 */
[----:B------:R-:W-:-:S03]  /*16e90*/  IMAD.SHL.U32 R7, R5, 0x4, RZ ;  /* 0x0000000405077824 */ /* 0x000fc600078e00ff */
[----:B------:R3:W-:Y:S01]  /*16ea0*/  STL [R1+0xabc], R10 ;  /* 0x000abc0a01007387 */ /* 0x0007e20000100800 */
[----:B0-----:R-:W-:Y:S02]  /*16eb0*/  LEA R9, P6, R5, R16, 0x2 ;  /* 0x0000001005097211 */ /* 0x001fe400078c10ff */
[----:B------:R-:W-:-:S03]  /*16ec0*/  LEA.HI.X.SX32 R7, R7, R15, 0x1, P4 ;  /* 0x0000000f07077211 */ /* 0x000fc600020f0eff */
[----:B------:R-:W-:Y:S01]  /*16ed0*/  STL [R1+0xac8], R9 ;  /* 0x000ac80901007387 */ /* 0x000fe20000100800 */
[----:B-1----:R-:W-:-:S03]  /*16ee0*/  LEA.HI.X.SX32 R11, R152, R15, 0x1, P0 ;  /* 0x0000000f980b7211 */ /* 0x002fc600000f0eff */
[----:B------:R0:W-:Y:S01]  /*16ef0*/  STL [R1+0x8d4], R6 ;  /* 0x0008d40601007387 */ /* 0x0001e20000100800 */
[----:B---3--:R-:W-:-:S03]  /*16f00*/  LEA.HI.X.SX32 R10, R151, R15, 0x1, P1 ;  /* 0x0000000f970a7211 */ /* 0x008fc600008f0eff */
[----:B------:R-:W-:Y:S04]  /*16f10*/  STL [R1+0x9d4], R11 ;  /* 0x0009d40b01007387 */ /* 0x000fe80000100800 */
[----:B------:R-:W-:Y:S01]  /*16f20*/  STL [R1+0xa54], R10 ;  /* 0x000a540a01007387 */ /* 0x000fe20000100800 */
[----:B0-----:R-:W-:-:S05]  /*16f30*/  IMAD.SHL.U32 R6, R5, 0x8, RZ ;  /* 0x0000000805067824 */ /* 0x001fca00078e00ff */
[-C--:B------:R-:W-:Y:S02]  /*16f40*/  LEA.HI.X.SX32 R9, R6, R15.reuse, 0x1, P3 ;  /* 0x0000000f06097211 */ /* 0x080fe400018f0eff */
[-C--:B------:R-:W-:Y:S02]  /*16f50*/  LEA.HI.X.SX32 R6, R5, R15.reuse, 0x1, P2 ;  /* 0x0000000f05067211 */ /* 0x080fe400010f0eff */
[----:B------:R-:W-:Y:S01]  /*16f60*/  LEA.HI.X.SX32 R5, R150, R15, 0x1, P6 ;  /* 0x0000000f96057211 */ /* 0x000fe200030f0eff */
[----:B------:R-:W-:Y:S01]  /*16f70*/  STL [R1+0xa94], R9 ;  /* 0x000a940901007387 */ /* 0x000fe20000100800 */
[----:B------:R-:W-:-:S03]  /*16f80*/  CS2R R150, SRZ ;  /* 0x0000000000967805 */ /* 0x000fc6000001ff00 */
[----:B------:R2:W-:Y:S04]  /*16f90*/  STL [R1+0xab4], R7 ;  /* 0x000ab40701007387 */ /* 0x0005e80000100800 */
[----:B------:R0:W-:Y:S04]  /*16fa0*/  STL [R1+0xacc], R6 ;  /* 0x000acc0601007387 */ /* 0x0001e80000100800 */
[----:B------:R1:W-:Y:S01]  /*16fb0*/  STL [R1+0xac4], R5 ;  /* 0x000ac40501007387 */ /* 0x0003e20000100800 */
[C---:B--2---:R-:W-:Y:S02]  /*16fc0*/  LOP3.LUT R7, R3.reuse, 0x30, RZ, 0x3c, !PT ;  /* 0x0000003003077812 */ /* 0x044fe400078e3cff */
[----:B------:R-:W-:-:S02]  /*16fd0*/  LOP3.LUT R7, R3, 0x60, RZ, 0x3c, !PT ;  /* 0x0000006003077812 */ /* 0x000fc400078e3cff */
[C---:B0-----:R-:W-:Y:S02]  /*16fe0*/  LOP3.LUT R6, R3.reuse, 0x10, RZ, 0x3c, !PT ;  /* 0x0000001003067812 */ /* 0x041fe400078e3cff */
[C---:B------:R-:W-:Y:S02]  /*16ff0*/  LOP3.LUT R6, R3.reuse, 0x40, RZ, 0x3c, !PT ;  /* 0x0000004003067812 */ /* 0x040fe400078e3cff */
[C---:B-1----:R-:W-:Y:S02]  /*17000*/  LOP3.LUT R5, R3.reuse, 0x20, RZ, 0x3c, !PT ;  /* 0x0000002003057812 */ /* 0x042fe400078e3cff */
[C---:B------:R-:W-:Y:S02]  /*17010*/  LOP3.LUT R5, R3.reuse, 0x50, RZ, 0x3c, !PT ;  /* 0x0000005003057812 */ /* 0x040fe400078e3cff */
[----:B------:R-:W-:Y:S02]  /*17020*/  LOP3.LUT R6, R3, 0x70, RZ, 0x3c, !PT ;  /* 0x0000007003067812 */ /* 0x000fe400078e3cff */
[----:B----4-:R-:W-:-:S02]  /*17030*/  LOP3.LUT R5, R2, 0x10, RZ, 0x3c, !PT ;  /* 0x0000001002057812 */ /* 0x010fc400078e3cff */
[C---:B------:R-:W-:Y:S02]  /*17040*/  LOP3.LUT R7, R2.reuse, 0x20, RZ, 0x3c, !PT ;  /* 0x0000002002077812 */ /* 0x040fe400078e3cff */
[C---:B------:R-:W-:Y:S02]  /*17050*/  LOP3.LUT R6, R2.reuse, 0x30, RZ, 0x3c, !PT ;  /* 0x0000003002067812 */ /* 0x040fe400078e3cff */
[C---:B------:R-:W-:Y:S02]  /*17060*/  LOP3.LUT R5, R2.reuse, 0x40, RZ, 0x3c, !PT ;  /* 0x0000004002057812 */ /* 0x040fe400078e3cff */
[C---:B------:R-:W-:Y:S02]  /*17070*/  LOP3.LUT R7, R2.reuse, 0x50, RZ, 0x3c, !PT ;  /* 0x0000005002077812 */ /* 0x040fe400078e3cff */
[C---:B------:R-:W-:Y:S02]  /*17080*/  LOP3.LUT R6, R2.reuse, 0x60, RZ, 0x3c, !PT ;  /* 0x0000006002067812 */ /* 0x040fe400078e3cff */
[----:B------:R-:W-:-:S07]  /*17090*/  LOP3.LUT R5, R2, 0x70, RZ, 0x3c, !PT ;  /* 0x0000007002057812 */ /* 0x000fce00078e3cff */
.L_x_1:
[----:B-----5:R-:W-:Y:S04]  /*170a0*/  STL [R1+0x140c], R2 ;  /* 0x00140c0201007387 */ /* 0x020fe80000100800 */
[----:B------:R-:W-:Y:S04]  /*170b0*/  STL [R1+0x1408], R130 ;  /* 0x0014088201007387 */ /* 0x000fe80000100800 */
        /* <DEDUP_REMOVED lines=142> */
[----:B------:R-:W2:Y:S01]  /*179a0*/  LDL.LU R8, [R1+0x2f4] ;  /* 0x0002f40001087983 */ /* 0x000ea20000300800 */
[----:B------:R-:W-:-:S02]  /*179b0*/  MOV R5, UR49 ;  /* 0x0000003100057c02 */ /* 0x000fc40008000f00 */
[----:B------:R-:W-:Y:S01]  /*179c0*/  MOV R7, UR53 ;  /* 0x0000003500077c02 */ /* 0x000fe20008000f00 */
[----:B------:R0:W-:Y:S01]  /*179d0*/  STL [R1+0xfe0], R0 ;  /* 0x000fe00001007387 */ /* 0x0001e20000100800 */
[----:B------:R-:W-:-:S03]  /*179e0*/  MOV R6, UR52 ;  /* 0x0000003400067c02 */ /* 0x000fc60008000f00 */
[----:B0-----:R-:W3:Y:S01]  /*179f0*/  LDL.LU R0, [R1+0xab8] ;  /* 0x000ab80001007983 */ /* 0x001ee20000300800 */
[----:B------:R-:W-:Y:S02]  /*17a00*/  PRMT R14, RZ, 0x7610, R14 ;  /* 0x00007610ff0e7816 */ /* 0x000fe4000000000e */
[----:B------:R-:W-:Y:S01]  /*17a10*/  PRMT R61, RZ, 0x7610, R61 ;  /* 0x00007610ff3d7816 */ /* 0x000fe2000000003d */
[----:B-----5:R-:W-:Y:S01]  /*17a20*/  STL [R1+0xf50], R4 ;  /* 0x000f500401007387 */ /* 0x020fe20000100800 */
[----:B------:R-:W-:Y:S02]  /*17a30*/  PRMT R130, RZ, 0x7610, R130 ;  /* 0x00007610ff827816 */ /* 0x000fe40000000082 */
[----:B------:R-:W-:Y:S01]  /*17a40*/  PRMT R121, RZ, 0x7610, R121 ;  /* 0x00007610ff797816 */ /* 0x000fe20000000079 */
[----:B------:R0:W-:Y:S01]  /*17a50*/  STL [R1+0xf08], R5 ;  /* 0x000f080501007387 */ /* 0x0001e20000100800 */
[----:B------:R-:W-:Y:S02]  /*17a60*/  PRMT R111, RZ, 0x7610, R111 ;  /* 0x00007610ff6f7816 */ /* 0x000fe4000000006f */
[----:B------:R-:W-:Y:S01]  /*17a70*/  PRMT R101, RZ, 0x7610, R101 ;  /* 0x00007610ff657816 */ /* 0x000fe20000000065 */
[----:B------:R-:W-:Y:S01]  /*17a80*/  STL [R1+0xf00], R7 ;  /* 0x000f000701007387 */ /* 0x000fe20000100800 */
[----:B------:R-:W-:-:S02]  /*17a90*/  PRMT R88, RZ, 0x7610, R88 ;  /* 0x00007610ff587816 */ /* 0x000fc40000000058 */
[----:B------:R-:W-:Y:S01]  /*17aa0*/  PRMT R78, RZ, 0x7610, R78 ;  /* 0x00007610ff4e7816 */ /* 0x000fe2000000004e */
[----:B------:R-:W4:Y:S01]  /*17ab0*/  LDL R146, [R1+0xad0] ;  /* 0x000ad00001927983 */ /* 0x000f220000100800 */
[----:B------:R-:W-:Y:S02]  /*17ac0*/  PRMT R13, RZ, 0x7610, R13 ;  /* 0x00007610ff0d7816 */ /* 0x000fe4000000000d */
[----:B0-----:R-:W-:Y:S01]  /*17ad0*/  MOV R5, UR57 ;  /* 0x0000003900057c02 */ /* 0x001fe20008000f00 */
[----:B------:R-:W-:Y:S01]  /*17ae0*/  STL [R1+0xefc], R6 ;  /* 0x000efc0601007387 */ /* 0x000fe20000100800 */
[----:B------:R-:W-:Y:S02]  /*17af0*/  PRMT R60, RZ, 0x7610, R60 ;  /* 0x00007610ff3c7816 */ /* 0x000fe4000000003c */
[----:B------:R-:W-:Y:S01]  /*17b00*/  PRMT R131, RZ, 0x7610, R131 ;  /* 0x00007610ff837816 */ /* 0x000fe20000000083 */
[----:B------:R-:W3:Y:S01]  /*17b10*/  LDL R135, [R1+0xac8] ;  /* 0x000ac80001877983 */ /* 0x000ee20000100800 */
[----:B------:R-:W-:-:S02]  /*17b20*/  PRMT R118, RZ, 0x7610, R118 ;  /* 0x00007610ff767816 */ /* 0x000fc40000000076 */
[----:B------:R-:W-:Y:S01]  /*17b30*/  PRMT R108, RZ, 0x7610, R108 ;  /* 0x00007610ff6c7816 */ /* 0x000fe2000000006c */
[----:B------:R0:W-:Y:S01]  /*17b40*/  STL [R1+0xef8], R5 ;  /* 0x000ef80501007387 */ /* 0x0001e20000100800 */
[----:B------:R-:W-:Y:S02]  /*17b50*/  PRMT R98, RZ, 0x7610, R98 ;  /* 0x00007610ff627816 */ /* 0x000fe40000000062 */
[----:B------:R-:W-:Y:S01]  /*17b60*/  PRMT R89, RZ, 0x7610, R89 ;  /* 0x00007610ff597816 */ /* 0x000fe20000000059 */
[----:B------:R-:W3:Y:S01]  /*17b70*/  LDL R148, [R1+0xacc] ;  /* 0x000acc0001947983 */ /* 0x000ee20000100800 */
[----:B------:R-:W-:Y:S02]  /*17b80*/  PRMT R79, RZ, 0x7610, R79 ;  /* 0x00007610ff4f7816 */ /* 0x000fe4000000004f */
[----:B------:R-:W-:Y:S01]  /*17b90*/  PRMT R12, RZ, 0x7610, R12 ;  /* 0x00007610ff0c7816 */ /* 0x000fe2000000000c */
[----:B------:R-:W3:Y:S01]  /*17ba0*/  LDL R141, [R1+0xac4] ;  /* 0x000ac400018d7983 */ /* 0x000ee20000100800 */
[----:B------:R-:W-:-:S02]  /*17bb0*/  PRMT R63, RZ, 0x7610, R63 ;  /* 0x00007610ff3f7816 */ /* 0x000fc4000000003f */
[----:B0-----:R-:W-:Y:S02]  /*17bc0*/  MOV R5, UR56 ;  /* 0x0000003800057c02 */ /* 0x001fe40008000f00 */
[----:B------:R-:W-:Y:S02]  /*17bd0*/  PRMT R128, RZ, 0x7610, R128 ;  /* 0x00007610ff807816 */ /* 0x000fe40000000080 */
[----:B------:R-:W-:Y:S01]  /*17be0*/  PRMT R119, RZ, 0x7610, R119 ;  /* 0x00007610ff777816 */ /* 0x000fe20000000077 */
[----:B------:R0:W-:Y:S01]  /*17bf0*/  STL [R1+0xef4], R5 ;  /* 0x000ef40501007387 */ /* 0x0001e20000100800 */
[----:B------:R-:W-:Y:S02]  /*17c00*/  PRMT R109, RZ, 0x7610, R109 ;  /* 0x00007610ff6d7816 */ /* 0x000fe4000000006d */
[----:B------:R-:W-:Y:S01]  /*17c10*/  PRMT R99, RZ, 0x7610, R99 ;  /* 0x00007610ff637816 */ /* 0x000fe20000000063 */
[----:B------:R-:W3:Y:S01]  /*17c20*/  LDL R133, [R1+0xabc] ;  /* 0x000abc0001857983 */ /* 0x000ee20000100800 */
[----:B------:R-:W-:-:S02]  /*17c30*/  PRMT R86, RZ, 0x7610, R86 ;  /* 0x00007610ff567816 */ /* 0x000fc40000000056 */
[----:B------:R-:W-:Y:S02]  /*17c40*/  PRMT R76, RZ, 0x7610, R76 ;  /* 0x00007610ff4c7816 */ /* 0x000fe4000000004c */
[----:B------:R-:W-:Y:S01]  /*17c50*/  PRMT R11, RZ, 0x7610, R11 ;  /* 0x00007610ff0b7816 */ /* 0x000fe2000000000b */
[----:B0-----:R-:W2:Y:S01]  /*17c60*/  LDC R5, c[0x0][0x230] ;  /* 0x00008c00ff057b82 */ /* 0x001ea20000000800 */
[----:B------:R-:W-:Y:S02]  /*17c70*/  PRMT R62, RZ, 0x7610, R62 ;  /* 0x00007610ff3e7816 */ /* 0x000fe4000000003e */
[----:B------:R-:W-:Y:S02]  /*17c80*/  PRMT R129, RZ, 0x7610, R129 ;  /* 0x00007610ff817816 */ /* 0x000fe40000000081 */
[----:B------:R-:W-:Y:S02]  /*17c90*/  PRMT R116, RZ, 0x7610, R116 ;  /* 0x00007610ff747816 */ /* 0x000fe40000000074 */
[----:B------:R-:W-:-:S02]  /*17ca0*/  PRMT R106, RZ, 0x7610, R106 ;  /* 0x00007610ff6a7816 */ /* 0x000fc4000000006a */
[----:B------:R-:W-:Y:S02]  /*17cb0*/  PRMT R96, RZ, 0x7610, R96 ;  /* 0x00007610ff607816 */ /* 0x000fe40000000060 */
[----:B------:R-:W-:Y:S02]  /*17cc0*/  PRMT R87, RZ, 0x7610, R87 ;  /* 0x00007610ff577816 */ /* 0x000fe40000000057 */
        /* <DEDUP_REMOVED lines=109> */
[----:B------:R-:W-:Y:S01]  /*183a0*/  PRMT R195, RZ, 0x7610, R195 ;  /* 0x00007610ffc37816 */ /* 0x000fe200000000c3 */
[----:B--2---:R-:W-:Y:S01]  /*183b0*/  IMAD R5, R8, -0x80, R5 ;  /* 0xffffff8008057824 */ /* 0x004fe200078e0205 */
[----:B------:R-:W-:Y:S02]  /*183c0*/  PRMT R194, RZ, 0x7610, R194 ;  /* 0x00007610ffc27816 */ /* 0x000fe400000000c2 */
[----:B------:R-:W-:-:S02]  /*183d0*/  PRMT R193, RZ, 0x7610, R193 ;  /* 0x00007610ffc17816 */ /* 0x000fc400000000c1 */
[----:B------:R-:W-:Y:S01]  /*183e0*/  ISETP.GT.AND P0, PT, R5, RZ, PT ;  /* 0x000000ff0500720c */ /* 0x000fe20003f04270 */
[----:B------:R-:W-:Y:S01]  /*183f0*/  STL [R1+0x1238], R8 ;  /* 0x0012380801007387 */ /* 0x000fe20000100800 */
[----:B------:R-:W-:Y:S02]  /*18400*/  PRMT R192, RZ, 0x7610, R192 ;  /* 0x00007610ffc07816 */ /* 0x000fe400000000c0 */
[----:B------:R-:W-:Y:S01]  /*18410*/  PRMT R191, RZ, 0x7610, R191 ;  /* 0x00007610ffbf7816 */ /* 0x000fe200000000bf */
[----:B------:R-:W-:Y:S01]  /*18420*/  STL [R1+0x123c], R16 ;  /* 0x00123c1001007387 */ /* 0x000fe20000100800 */
[----:B------:R-:W-:Y:S02]  /*18430*/  PRMT R190, RZ, 0x7610, R190 ;  /* 0x00007610ffbe7816 */ /* 0x000fe400000000be */
[----:B------:R-:W-:Y:S01]  /*18440*/  PRMT R189, RZ, 0x7610, R189 ;  /* 0x00007610ffbd7816 */ /* 0x000fe200000000bd */
[----:B------:R0:W-:Y:S01]  /*18450*/  STL [R1+0xfe4], R15 ;  /* 0x000fe40f01007387 */ /* 0x0001e20000100800 */
[----:B------:R-:W-:-:S02]  /*18460*/  PRMT R188, RZ, 0x7610, R188 ;  /* 0x00007610ffbc7816 */ /* 0x000fc400000000bc */
[----:B------:R-:W-:Y:S01]  /*18470*/  PRMT R187, RZ, 0x7610, R187 ;  /* 0x00007610ffbb7816 */ /* 0x000fe200000000bb */
[----:B------:R-:W-:Y:S01]  /*18480*/  @P0 IMAD.MOV.U32 R7, RZ, RZ, R15 ;  /* 0x000000ffff070224 */ /* 0x000fe200078e000f */
[----:B------:R-:W-:Y:S02]  /*18490*/  PRMT R186, RZ, 0x7610, R186 ;  /* 0x00007610ffba7816 */ /* 0x000fe400000000ba */
[----:B------:R-:W-:Y:S02]  /*184a0*/  PRMT R185, RZ, 0x7610, R185 ;  /* 0x00007610ffb97816 */ /* 0x000fe400000000b9 */
[----:B------:R-:W-:Y:S01]  /*184b0*/  PRMT R184, RZ, 0x7610, R184 ;  /* 0x00007610ffb87816 */ /* 0x000fe200000000b8 */
[----:B0-----:R-:W2:Y:S01]  /*184c0*/  LDL.LU R15, [R1+0xac0] ;  /* 0x000ac000010f7983 */ /* 0x001ea20000300800 */
[C---:B------:R-:W-:Y:S01]  /*184d0*/  ISETP.GT.AND P1, PT, R5.reuse, 0x1, PT ;  /* 0x000000010500780c */ /* 0x040fe20003f24270 */
[----:B------:R-:W-:Y:S01]  /*184e0*/  @P0 IMAD.MOV.U32 R6, RZ, RZ, R16 ;  /* 0x000000ffff060224 */ /* 0x000fe200078e0010 */
[----:B------:R-:W-:-:S02]  /*184f0*/  ISETP.GT.AND P2, PT, R5, 0x2, PT ;  /* 0x000000020500780c */ /* 0x000fc40003f44270 */
[----:B------:R-:W-:Y:S02]  /*18500*/  ISETP.GT.AND P3, PT, R5, 0x3, PT ;  /* 0x000000030500780c */ /* 0x000fe40003f64270 */
[----:B------:R4:W2:Y:S01]  /*18510*/  @P0 LDG.E.U16 R14, desc[UR6][R6.64] ;  /* 0x00000006060e0981 */ /* 0x0008a2000c1e1500 */
[----:B------:R-:W-:Y:S02]  /*18520*/  PRMT R183, RZ, 0x7610, R183 ;  /* 0x00007610ffb77816 */ /* 0x000fe400000000b7 */
[----:B------:R-:W-:Y:S02]  /*18530*/  PRMT R182, RZ, 0x7610, R182 ;  /* 0x00007610ffb67816 */ /* 0x000fe400000000b6 */
[----:B------:R-:W-:Y:S02]  /*18540*/  PRMT R181, RZ, 0x7610, R181 ;  /* 0x00007610ffb57816 */ /* 0x000fe400000000b5 */
[----:B------:R-:W-:Y:S02]  /*18550*/  PRMT R180, RZ, 0x7610, R180 ;  /* 0x00007610ffb47816 */ /* 0x000fe400000000b4 */
[----:B------:R-:W-:Y:S01]  /*18560*/  PRMT R179, RZ, 0x7610, R179 ;  /* 0x00007610ffb37816 */ /* 0x000fe200000000b3 */
[----:B----4-:R-:W-:Y:S01]  /*18570*/  @P1 IMAD.MOV.U32 R6, RZ, RZ, R146 ;  /* 0x000000ffff061224 */ /* 0x010fe200078e0092 */
[----:B------:R-:W-:Y:S01]  /*18580*/  PRMT R178, RZ, 0x7610, R178 ;  /* 0x00007610ffb27816 */ /* 0x000fe200000000b2 */
[----:B------:R-:W4:Y:S01]  /*18590*/  LDL R146, [R1+0xab0] ;  /* 0x000ab00001927983 */ /* 0x000f220000100800 */
[----:B------:R-:W-:Y:S01]  /*185a0*/  PRMT R177, RZ, 0x7610, R177 ;  /* 0x00007610ffb17816 */ /* 0x000fe200000000b1 */
[----:B---3--:R-:W-:Y:S01]  /*185b0*/  @P1 IMAD.MOV.U32 R7, RZ, RZ, R148 ;  /* 0x000000ffff071224 */ /* 0x008fe200078e0094 */
[----:B------:R-:W-:Y:S01]  /*185c0*/  PRMT R176, RZ, 0x7610, R176 ;  /* 0x00007610ffb07816 */ /* 0x000fe200000000b0 */
[----:B------:R-:W3:Y:S01]  /*185d0*/  LDL R148, [R1+0xaac] ;  /* 0x000aac0001947983 */ /* 0x000ee20000100800 */
[----:B------:R-:W-:-:S02]  /*185e0*/  PRMT R175, RZ, 0x7610, R175 ;  /* 0x00007610ffaf7816 */ /* 0x000fc400000000af */
[----:B------:R-:W-:Y:S01]  /*185f0*/  PRMT R174, RZ, 0x7610, R174 ;  /* 0x00007610ffae7816 */ /* 0x000fe200000000ae */
[----:B------:R0:W3:Y:S01]  /*18600*/  @P1 LDG.E.U16 R61, desc[UR6][R6.64] ;  /* 0x00000006063d1981 */ /* 0x0000e2000c1e1500 */
[----:B------:R-:W-:Y:S02]  /*18610*/  PRMT R173, RZ, 0x7610, R173 ;  /* 0x00007610ffad7816 */ /* 0x000fe400000000ad */
[----:B------:R-:W-:Y:S02]  /*18620*/  PRMT R172, RZ, 0x7610, R172 ;  /* 0x00007610ffac7816 */ /* 0x000fe400000000ac */
[----:B------:R-:W-:Y:S02]  /*18630*/  PRMT R171, RZ, 0x7610, R171 ;  /* 0x00007610ffab7816 */ /* 0x000fe400000000ab */
[----:B------:R-:W-:Y:S02]  /*18640*/  PRMT R170, RZ, 0x7610, R170 ;  /* 0x00007610ffaa7816 */ /* 0x000fe400000000aa */
[----:B------:R-:W-:Y:S01]  /*18650*/  PRMT R169, RZ, 0x7610, R169 ;  /* 0x00007610ffa97816 */ /* 0x000fe200000000a9 */
[----:B0-----:R-:W-:Y:S01]  /*18660*/  @P2 IMAD.MOV.U32 R6, RZ, RZ, R135 ;  /* 0x000000ffff062224 */ /* 0x001fe200078e0087 */
[----:B------:R-:W-:Y:S01]  /*18670*/  PRMT R168, RZ, 0x7610, R168 ;  /* 0x00007610ffa87816 */ /* 0x000fe200000000a8 */
[----:B------:R-:W-:Y:S01]  /*18680*/  @P2 IMAD.MOV.U32 R7, RZ, RZ, R141 ;  /* 0x000000ffff072224 */ /* 0x000fe200078e008d */
[----:B------:R-:W3:Y:S01]  /*18690*/  LDL R135, [R1+0xa9c] ;  /* 0x000a9c0001877983 */ /* 0x000ee20000100800 */
[----:B------:R-:W-:-:S02]  /*186a0*/  PRMT R167, RZ, 0x7610, R167 ;  /* 0x00007610ffa77816 */ /* 0x000fc400000000a7 */
[----:B------:R-:W-:Y:S01]  /*186b0*/  PRMT R166, RZ, 0x7610, R166 ;  /* 0x00007610ffa67816 */ /* 0x000fe200000000a6 */
[----:B------:R0:W3:Y:S01]  /*186c0*/  @P2 LDG.E.U16 R130, desc[UR6][R6.64] ;  /* 0x0000000606822981 */ /* 0x0000e2000c1e1500 */
[----:B------:R-:W-:Y:S02]  /*186d0*/  PRMT R165, RZ, 0x7610, R165 ;  /* 0x00007610ffa57816 */ /* 0x000fe400000000a5 */
[----:B------:R-:W-:Y:S01]  /*186e0*/  PRMT R164, RZ, 0x7610, R164 ;  /* 0x00007610ffa47816 */ /* 0x000fe200000000a4 */
[----:B------:R-:W3:Y:S01]  /*186f0*/  LDL R141, [R1+0xaa8] ;  /* 0x000aa800018d7983 */ /* 0x000ee20000100800 */
[----:B------:R-:W-:Y:S02]  /*18700*/  PRMT R163, RZ, 0x7610, R163 ;  /* 0x00007610ffa37816 */ /* 0x000fe400000000a3 */
[----:B------:R-:W-:Y:S02]  /*18710*/  PRMT R162, RZ, 0x7610, R162 ;  /* 0x00007610ffa27816 */ /* 0x000fe400000000a2 */
[----:B------:R-:W-:Y:S01]  /*18720*/  PRMT R161, RZ, 0x7610, R161 ;  /* 0x00007610ffa17816 */ /* 0x000fe200000000a1 */
[----:B0-----:R-:W-:Y:S01]  /*18730*/  @P3 IMAD.MOV.U32 R7, RZ, RZ, R133 ;  /* 0x000000ffff073224 */ /* 0x001fe200078e0085 */
[----:B------:R-:W-:Y:S01]  /*18740*/  PRMT R160, RZ, 0x7610, R160 ;  /* 0x00007610ffa07816 */ /* 0x000fe200000000a0 */
[----:B------:R-:W3:Y:S01]  /*18750*/  LDL R133, [R1+0xaa0] ;  /* 0x000aa00001857983 */ /* 0x000ee20000100800 */
        /* <DEDUP_REMOVED lines=61> */
[----:B------:R-:W-:Y:S01]  /*18b30*/  MOV R151, UR48 ;  /* 0x0000003000977c02 */ /* 0x000fe20008000f00 */
[----:B--2---:R-:W-:Y:S01]  /*18b40*/  @P3 IMAD.MOV.U32 R6, RZ, RZ, R15 ;  /* 0x000000ffff063224 */ /* 0x004fe200078e000f */
[----:B------:R-:W-:Y:S04]  /*18b50*/  STL [R1+0x1240], R15 ;  /* 0x0012400f01007387 */ /* 0x000fe80000100800 */
[----:B------:R0:W2:Y:S04]  /*18b60*/  @P3 LDG.E.U16 R121, desc[UR6][R6.64] ;  /* 0x0000000606793981 */ /* 0x0000a8000c1e1500 */
[----:B------:R-:W4:Y:S01]  /*18b70*/  LDL R7, [R1+0xab4] ;  /* 0x000ab40001077983 */ /* 0x000f220000100800 */
[----:B------:R-:W-:-:S02]  /*18b80*/  ISETP.GT.AND P0, PT, R5, 0x4, PT ;  /* 0x000000040500780c */ /* 0x000fc40003f04270 */
[----:B------:R-:W-:-:S11]  /*18b90*/  ISETP.GT.AND P1, PT, R5, 0x5, PT ;  /* 0x000000050500780c */ /* 0x000fd60003f24270 */
[----:B0-----:R-:W-:Y:S01]  /*18ba0*/  @P0 IMAD.MOV.U32 R6, RZ, RZ, R0 ;  /* 0x000000ffff060224 */ /* 0x001fe200078e0000 */
[----:B------:R-:W-:Y:S04]  /*18bb0*/  STL [R1+0x1244], R0 ;  /* 0x0012440001007387 */ /* 0x000fe80000100800 */
[----:B----4-:R0:W4:Y:S02]  /*18bc0*/  @P0 LDG.E.U16 R111, desc[UR6][R6.64] ;  /* 0x00000006066f0981 */ /* 0x010124000c1e1500 */
[----:B0-----:R-:W-:Y:S02]  /*18bd0*/  @P1 IMAD.MOV.U32 R6, RZ, RZ, R146 ;  /* 0x000000ffff061224 */ /* 0x001fe400078e0092 */
[----:B---3--:R-:W-:Y:S01]  /*18be0*/  @P1 IMAD.MOV.U32 R7, RZ, RZ, R148 ;  /* 0x000000ffff071224 */ /* 0x008fe200078e0094 */
[C---:B------:R-:W-:Y:S01]  /*18bf0*/  ISETP.GT.AND P2, PT, R5.reuse, 0x6, PT ;  /* 0x000000060500780c */ /* 0x040fe20003f44270 */
[----:B------:R-:W3:Y:S04]  /*18c00*/  LDL R148, [R1+0xa8c] ;  /* 0x000a8c0001947983 */ /* 0x000ee80000100800 */
[----:B------:R0:W4:Y:S01]  /*18c10*/  @P1 LDG.E.U16 R101, desc[UR6][R6.64] ;  /* 0x0000000606651981 */ /* 0x000122000c1e1500 */
[----:B------:R-:W-:-:S03]  /*18c20*/  ISETP.GT.AND P3, PT, R5, 0x7, PT ;  /* 0x000000070500780c */ /* 0x000fc60003f64270 */
[----:B------:R-:W2:Y:S04]  /*18c30*/  LDL R146, [R1+0xa90] ;  /* 0x000a900001927983 */ /* 0x000ea80000100800 */
[----:B------:R-:W3:Y:S01]  /*18c40*/  LDL R7, [R1+0xaa4] ;  /* 0x000aa40001077983 */ /* 0x000ee20000100800 */
[----:B0-----:R-:W-:Y:S01]  /*18c50*/  @P2 IMAD.MOV.U32 R6, RZ, RZ, R141 ;  /* 0x000000ffff062224 */ /* 0x001fe200078e008d */
[C---:B------:R-:W-:Y:S02]  /*18c60*/  ISETP.GT.AND P0, PT, R5.reuse, 0x8, PT ;  /* 0x000000080500780c */ /* 0x040fe40003f04270 */
[----:B------:R-:W-:Y:S01]  /*18c70*/  ISETP.GT.AND P1, PT, R5, 0x9, PT ;  /* 0x000000090500780c */ /* 0x000fe20003f24270 */
[----:B------:R-:W4:Y:S04]  /*18c80*/  LDL R141, [R1+0xa88] ;  /* 0x000a8800018d7983 */ /* 0x000f280000100800 */
[----:B---3--:R0:W3:Y:S02]  /*18c90*/  @P2 LDG.E.U16 R88, desc[UR6][R6.64] ;  /* 0x0000000606582981 */ /* 0x0080e4000c1e1500 */
[----:B0-----:R-:W-:-:S02]  /*18ca0*/  @P3 IMAD.MOV.U32 R6, RZ, RZ, R133 ;  /* 0x000000ffff063224 */ /* 0x001fc400078e0085 */
[----:B------:R-:W-:Y:S01]  /*18cb0*/  @P3 IMAD.MOV.U32 R7, RZ, RZ, R135 ;  /* 0x000000ffff073224 */ /* 0x000fe200078e0087 */
[----:B------:R-:W3:Y:S04]  /*18cc0*/  LDL R133, [R1+0xa80] ;  /* 0x000a800001857983 */ /* 0x000ee80000100800 */
[----:B------:R0:W3:Y:S04]  /*18cd0*/  @P3 LDG.E.U16 R78, desc[UR6][R6.64] ;  /* 0x00000006064e3981 */ /* 0x0000e8000c1e1500 */
[----:B------:R-:W3:Y:S04]  /*18ce0*/  LDL R135, [R1+0xa7c] ;  /* 0x000a7c0001877983 */ /* 0x000ee80000100800 */
[----:B------:R-:W0:Y:S04]  /*18cf0*/  LDL R6, [R1+0xa94] ;  /* 0x000a940001067983 */ /* 0x000e280000100800 */
[----:B------:R-:W0:Y:S02]  /*18d00*/  LDL R7, [R1+0xa98] ;  /* 0x000a980001077983 */ /* 0x000e240000100800 */
[----:B0-----:R-:W-:-:S04]  /*18d10*/  @P0 LOP3.LUT R7, R7, R6, RZ, 0x3c, !PT ;  /* 0x0000000607070212 */ /* 0x001fc800078e3cff */
[----:B------:R-:W-:-:S04]  /*18d20*/  @P0 LOP3.LUT R6, R7, R6, RZ, 0x3c, !PT ;  /* 0x0000000607060212 */ /* 0x000fc800078e3cff */
[----:B------:R-:W-:-:S05]  /*18d30*/  @P0 LOP3.LUT R7, R7, R6, RZ, 0x3c, !PT ;  /* 0x0000000607070212 */ /* 0x000fca00078e3cff */
[----:B------:R2:W3:Y:S02]  /*18d40*/  @P0 LDG.E.U16 R13, desc[UR6][R6.64] ;  /* 0x00000006060d0981 */ /* 0x0004e4000c1e1500 */
[----:B--2---:R-:W-:Y:S02]  /*18d50*/  @P1 IMAD.MOV.U32 R6, RZ, RZ, R146 ;  /* 0x000000ffff061224 */ /* 0x004fe400078e0092 */
[----:B------:R-:W-:Y:S01]  /*18d60*/  @P1 IMAD.MOV.U32 R7, RZ, RZ, R148 ;  /* 0x000000ffff071224 */ /* 0x000fe200078e0094 */
[C---:B------:R-:W-:Y:S01]  /*18d70*/  ISETP.GT.AND P2, PT, R5.reuse, 0xa, PT ;  /* 0x0000000a0500780c */ /* 0x040fe20003f44270 */
[----:B------:R-:W2:Y:S04]  /*18d80*/  LDL R148, [R1+0xa6c] ;  /* 0x000a6c0001947983 */ /* 0x000ea80000100800 */
[----:B------:R4:W2:Y:S01]  /*18d90*/  @P1 LDG.E.U16 R60, desc[UR6][R6.64] ;  /* 0x00000006063c1981 */ /* 0x0008a2000c1e1500 */
[----:B------:R-:W-:-:S03]  /*18da0*/  ISETP.GT.AND P3, PT, R5, 0xb, PT ;  /* 0x0000000b0500780c */ /* 0x000fc60003f64270 */
[----:B------:R-:W2:Y:S04]  /*18db0*/  LDL R146, [R1+0xa70] ;  /* 0x000a700001927983 */ /* 0x000ea80000100800 */
[----:B------:R-:W3:Y:S01]  /*18dc0*/  LDL R7, [R1+0xa84] ;  /* 0x000a840001077983 */ /* 0x000ee20000100800 */
[----:B----4-:R-:W-:Y:S01]  /*18dd0*/  @P2 IMAD.MOV.U32 R6, RZ, RZ, R141 ;  /* 0x000000ffff062224 */ /* 0x010fe200078e008d */
        /* <DEDUP_REMOVED lines=404> */
[----:B------:R-:W-:-:S02]  /*1a720*/  ISETP.GT.AND P3, PT, R5, 0x4f, PT ;  /* 0x0000004f0500780c */ /* 0x000fc40003f64270 */
[----:B------:R-:W-:Y:S01]  /*1a730*/  PRMT R4, RZ, 0x7610, R4 ;  /* 0x00007610ff047816 */ /* 0x000fe20000000004 */
        /* <DEDUP_REMOVED lines=201> */
[----:B------:R-:W-:Y:S01]  /*1b3d0*/  ISETP.GT.AND P4, PT, R5, 0x72, PT ;  /* 0x000000720500780c */ /* 0x000fe20003f84270 */
        /* <DEDUP_REMOVED lines=11> */
[----:B------:R-:W2:Y:S04]  /*1b490*/  LDL R146, [R1+0x730] ;  /* 0x0007300001927983 */ /* 0x000ea80000100800 */
[----:B------:R0:W2:Y:S04]  /*1b4a0*/  @P1 LDG.E.U16 R223, desc[UR6][R6.64] ;  /* 0x0000000606df1981 */ /* 0x0000a8000c1e1500 */
[----:B------:R-:W2:Y:S04]  /*1b4b0*/  LDL R148, [R1+0x72c] ;  /* 0x00072c0001947983 */ /* 0x000ea80000100800 */
[----:B------:R-:W0:Y:S04]  /*1b4c0*/  LDL R6, [R1+0x744] ;  /* 0x0007440001067983 */ /* 0x000e280000100800 */
[----:B------:R-:W0:Y:S01]  /*1b4d0*/  LDL R7, [R1+0x748] ;  /* 0x0007480001077983 */ /* 0x000e220000100800 */
[----:B------:R-:W-:-:S02]  /*1b4e0*/  ISETP.GT.AND P0, PT, R5, 0x73, PT ;  /* 0x000000730500780c */ /* 0x000fc40003f04270 */
[----:B0-----:R-:W-:-:S04]  /*1b4f0*/  @P4 LOP3.LUT R7, R7, R6, RZ, 0x3c, !PT ;  /* 0x0000000607074212 */ /* 0x001fc800078e3cff */
[----:B------:R-:W-:-:S04]  /*1b500*/  @P4 LOP3.LUT R6, R7, R6, RZ, 0x3c, !PT ;  /* 0x0000000607064212 */ /* 0x000fc800078e3cff */
[----:B------:R-:W-:-:S05]  /*1b510*/  @P4 LOP3.LUT R7, R7, R6, RZ, 0x3c, !PT ;  /* 0x0000000607074212 */ /* 0x000fca00078e3cff */
[----:B------:R4:W2:Y:S04]  /*1b520*/  @P4 LDG.E.U16 R222, desc[UR6][R6.64] ;  /* 0x0000000606de4981 */ /* 0x0008a8000c1e1500 */
[----:B------:R-:W3:Y:S01]  /*1b530*/  LDL R7, [R1+0x73c] ;  /* 0x00073c0001077983 */ /* 0x000ee20000100800 */
[C---:B------:R-:W-:Y:S01]  /*1b540*/  ISETP.GT.AND P1, PT, R5.reuse, 0x74, PT ;  /* 0x000000740500780c */ /* 0x040fe20003f24270 */
[----:B----4-:R-:W-:Y:S02]  /*1b550*/  @P0 IMAD.MOV.U32 R6, RZ, RZ, R141 ;  /* 0x000000ffff060224 */ /* 0x010fe400078e008d */
[----:B------:R-:W4:Y:S04]  /*1b560*/  LDL R141, [R1+0x720] ;  /* 0x00072000018d7983 */ /* 0x000f280000100800 */
[----:B---3--:R0:W3:Y:S01]  /*1b570*/  @P0 LDG.E.U16 R221, desc[UR6][R6.64] ;  /* 0x0000000606dd0981 */ /* 0x0080e2000c1e1500 */
[----:B------:R-:W-:-:S05]  /*1b580*/  ISETP.GT.AND P0, PT, R5, 0x75, PT ;  /* 0x000000750500780c */ /* 0x000fca0003f04270 */
[----:B0-----:R-:W-:Y:S02]  /*1b590*/  @P1 IMAD.MOV.U32 R6, RZ, RZ, R133 ;  /* 0x000000ffff061224 */ /* 0x001fe400078e0085 */
[----:B------:R-:W-:Y:S01]  /*1b5a0*/  @P1 IMAD.MOV.U32 R7, RZ, RZ, R135 ;  /* 0x000000ffff071224 */ /* 0x000fe200078e0087 */
[----:B------:R-:W3:Y:S04]  /*1b5b0*/  LDL R133, [R1+0x718] ;  /* 0x0007180001857983 */ /* 0x000ee80000100800 */
[----:B------:R2:W3:Y:S04]  /*1b5c0*/  @P1 LDG.E.U16 R220, desc[UR6][R6.64] ;  /* 0x0000000606dc1981 */ /* 0x0004e8000c1e1500 */
[----:B------:R-:W3:Y:S01]  /*1b5d0*/  LDL R135, [R1+0x714] ;  /* 0x0007140001877983 */ /* 0x000ee20000100800 */
[----:B--2---:R-:W-:-:S02]  /*1b5e0*/  @P0 IMAD.MOV.U32 R6, RZ, RZ, R146 ;  /* 0x000000ffff060224 */ /* 0x004fc400078e0092 */
[----:B------:R-:W-:Y:S01]  /*1b5f0*/  @P0 IMAD.MOV.U32 R7, RZ, RZ, R148 ;  /* 0x000000ffff070224 */ /* 0x000fe200078e0094 */
[C---:B------:R-:W-:Y:S01]  /*1b600*/  ISETP.GT.AND P1, PT, R5.reuse, 0x76, PT ;  /* 0x000000760500780c */ /* 0x040fe20003f24270 */
        /* <DEDUP_REMOVED lines=41> */
[----:B------:R-:W-:Y:S02]  /*1b8a0*/  @P1 IMAD.MOV.U32 R7, RZ, RZ, R135 ;  /* 0x000000ffff071224 */ /* 0x000fe400078e0087 */
[----:B------:R-:W4:Y:S04]  /*1b8b0*/  LDL R135, [R1+0xef0] ;  /* 0x000ef00001877983 */ /* 0x000f280000100800 */
[----:B------:R2:W3:Y:S02]  /*1b8c0*/  @P1 LDG.E.U16 R212, desc[UR6][R6.64] ;  /* 0x0000000606d41981 */ /* 0x0004e4000c1e1500 */
[----:B--2---:R-:W-:-:S02]  /*1b8d0*/  @P0 IMAD.MOV.U32 R6, RZ, RZ, R146 ;  /* 0x000000ffff060224 */ /* 0x004fc400078e0092 */
[----:B------:R-:W-:Y:S01]  /*1b8e0*/  @P0 IMAD.MOV.U32 R7, RZ, RZ, R148 ;  /* 0x000000ffff070224 */ /* 0x000fe200078e0094 */
[C---:B------:R-:W-:Y:S01]  /*1b8f0*/  ISETP.GT.AND P1, PT, R5.reuse, 0x7e, PT ;  /* 0x0000007e0500780c */ /* 0x040fe20003f24270 */
[----:B------:R-:W0:Y:S03]  /*1b900*/  S2R R133, SR_TID.X ;  /* 0x0000000000857919 */ /* 0x000e260000002100 */
[----:B------:R1:W2:Y:S01]  /*1b910*/  @P0 LDG.E.U16 R211, desc[UR6][R6.64] ;  /* 0x0000000606d30981 */ /* 0x0002a2000c1e1500 */
[----:B------:R-:W-:-:S03]  /*1b920*/  ISETP.GT.AND P2, PT, R5, 0x7f, PT ;  /* 0x0000007f0500780c */ /* 0x000fc60003f44270 */
[----:B------:R-:W3:Y:S04]  /*1b930*/  LDL R148, [R1+0xed0] ;  /* 0x000ed00001947983 */ /* 0x000ee80000100800 */
[----:B------:R-:W2:Y:S04]  /*1b940*/  LDL R146, [R1+0xe8c] ;  /* 0x000e8c0001927983 */ /* 0x000ea80000100800 */
[----:B------:R-:W1:Y:S04]  /*1b950*/  LDL R6, [R1+0x6e4] ;  /* 0x0006e40001067983 */ /* 0x000e680000100800 */
[----:B------:R-:W1:Y:S02]  /*1b960*/  LDL R7, [R1+0x6e8] ;  /* 0x0006e80001077983 */ /* 0x000e640000100800 */
[----:B-1----:R-:W-:-:S04]  /*1b970*/  @P1 LOP3.LUT R7, R7, R6, RZ, 0x3c, !PT ;  /* 0x0000000607071212 */ /* 0x002fc800078e3cff */
[----:B------:R-:W-:-:S04]  /*1b980*/  @P1 LOP3.LUT R6, R7, R6, RZ, 0x3c, !PT ;  /* 0x0000000607061212 */ /* 0x000fc800078e3cff */
[----:B------:R-:W-:-:S05]  /*1b990*/  @P1 LOP3.LUT R7, R7, R6, RZ, 0x3c, !PT ;  /* 0x0000000607071212 */ /* 0x000fca00078e3cff */
[----:B------:R1:W2:Y:S04]  /*1b9a0*/  @P1 LDG.E.U16 R210, desc[UR6][R6.64] ;  /* 0x0000000606d21981 */ /* 0x0002a8000c1e1500 */
[----:B------:R-:W1:Y:S04]  /*1b9b0*/  LDL R6, [R1+0x6dc] ;  /* 0x0006dc0001067983 */ /* 0x000e680000100800 */
[----:B------:R-:W1:Y:S01]  /*1b9c0*/  LDL R7, [R1+0x6e0] ;  /* 0x0006e00001077983 */ /* 0x000e620000100800 */
[----:B0-----:R-:W-:-:S04]  /*1b9d0*/  LOP3.LUT R133, R133, 0x7f, RZ, 0xc0, !PT ;  /* 0x0000007f85857812 */ /* 0x001fc800078ec0ff */
[----:B------:R-:W-:Y:S02]  /*1b9e0*/  ISETP.GE.AND P0, PT, R133, R5, PT ;  /* 0x000000058500720c */ /* 0x000fe40003f06270 */
[----:B------:R-:W2:Y:S01]  /*1b9f0*/  LDL R133, [R1+0xe90] ;  /* 0x000e900001857983 */ /* 0x000ea20000100800 */
[----:B-1----:R-:W-:-:S04]  /*1ba00*/  @P2 LOP3.LUT R7, R7, R6, RZ, 0x3c, !PT ;  /* 0x0000000607072212 */ /* 0x002fc800078e3cff */
[----:B------:R-:W-:-:S04]  /*1ba10*/  @P2 LOP3.LUT R6, R7, R6, RZ, 0x3c, !PT ;  /* 0x0000000607062212 */ /* 0x000fc800078e3cff */
[----:B------:R-:W-:-:S05]  /*1ba20*/  @P2 LOP3.LUT R7, R7, R6, RZ, 0x3c, !PT ;  /* 0x0000000607072212 */ /* 0x000fca00078e3cff */
[----:B------:R4:W2:Y:S01]  /*1ba30*/  @P2 LDG.E.U16 R209, desc[UR6][R6.64] ;  /* 0x0000000606d12981 */ /* 0x0008a2000c1e1500 */
[----:B------:R-:W-:Y:S01]  /*1ba40*/  BAR.SYNC.DEFER_BLOCKING 0x0 ;  /* 0x0000000000007b1d */ /* 0x000fe20000010000 */
[----:B----4-:R-:W-:Y:S02]  /*1ba50*/  @!P0 IMAD.MOV.U32 R6, RZ, RZ, R135 ;  /* 0x000000ffff068224 */ /* 0x010fe400078e0087 */
[----:B------:R-:W-:-:S03]  /*1ba60*/  @!P0 IMAD.MOV.U32 R7, RZ, RZ, R141 ;  /* 0x000000ffff078224 */ /* 0x000fc600078e008d */
[----:B------:R-:W4:Y:S04]  /*1ba70*/  LDL R135, [R1+0xdd0] ;  /* 0x000dd00001877983 */ /* 0x000f280000100800 */
[----:B------:R-:W4:Y:S04]  /*1ba80*/  LDL R141, [R1+0xdcc] ;  /* 0x000dcc00018d7983 */ /* 0x000f280000100800 */
[----:B------:R3:W4:Y:S04]  /*1ba90*/  @!P0 LDG.E.U16 R208, desc[UR6][R6.64] ;  /* 0x0000000606d08981 */ /* 0x000728000c1e1500 */
[----:B------:R-:W2:Y:S01]  /*1baa0*/  LDL R7, [R1+0xecc] ;  /* 0x000ecc0001077983 */ /* 0x000ea20000100800 */
[----:B---3--:R-:W-:-:S03]  /*1bab0*/  @!P0 IMAD.MOV.U32 R6, RZ, RZ, R148 ;  /* 0x000000ffff068224 */ /* 0x008fc600078e0094 */
[----:B------:R-:W3:Y:S04]  /*1bac0*/  LDL R148, [R1+0xd90] ;  /* 0x000d900001947983 */ /* 0x000ee80000100800 */
[----:B--2---:R0:W2:Y:S02]  /*1bad0*/  @!P0 LDG.E.U16 R207, desc[UR6][R6.64] ;  /* 0x0000000606cf8981 */ /* 0x0040a4000c1e1500 */
[----:B0-----:R-:W-:Y:S02]  /*1bae0*/  @!P0 IMAD.MOV.U32 R6, RZ, RZ, R133 ;  /* 0x000000ffff068224 */ /* 0x001fe400078e0085 */
[----:B------:R-:W-:Y:S01]  /*1baf0*/  @!P0 IMAD.MOV.U32 R7, RZ, RZ, R146 ;  /* 0x000000ffff078224 */ /* 0x000fe200078e0092 */
[----:B------:R-:W2:Y:S04]  /*1bb00*/  LDL R133, [R1+0xd50] ;  /* 0x000d500001857983 */ /* 0x000ea80000100800 */
[----:B------:R0:W2:Y:S04]  /*1bb10*/  @!P0 LDG.E.U16 R206, desc[UR6][R6.64] ;  /* 0x0000000606ce8981 */ /* 0x0000a8000c1e1500 */
[----:B------:R-:W2:Y:S04]  /*1bb20*/  LDL R146, [R1+0xd4c] ;  /* 0x000d4c0001927983 */ /* 0x000ea80000100800 */
[----:B------:R-:W0:Y:S04]  /*1bb30*/  LDL R6, [R1+0xe4c] ;  /* 0x000e4c0001067983 */ /* 0x000e280000100800 */
[----:B------:R-:W0:Y:S02]  /*1bb40*/  LDL R7, [R1+0xe50] ;  /* 0x000e500001077983 */ /* 0x000e240000100800 */
[----:B0-----:R-:W-:-:S04]  /*1bb50*/  @!P0 LOP3.LUT R7, R7, R6, RZ, 0x3c, !PT ;  /* 0x0000000607078212 */ /* 0x001fc800078e3cff */
[----:B------:R-:W-:-:S04]  /*1bb60*/  @!P0 LOP3.LUT R6, R7, R6, RZ, 0x3c, !PT ;  /* 0x0000000607068212 */ /* 0x000fc800078e3cff */
[----:B------:R-:W-:-:S05]  /*1bb70*/  @!P0 LOP3.LUT R7, R7, R6, RZ, 0x3c, !PT ;  /* 0x0000000607078212 */ /* 0x000fca00078e3cff */
[----:B------:R0:W2:Y:S04]  /*1bb80*/  @!P0 LDG.E.U16 R205, desc[UR6][R6.64] ;  /* 0x0000000606cd8981 */ /* 0x0000a8000c1e1500 */
[----:B------:R-:W0:Y:S04]  /*1bb90*/  LDL R6, [R1+0xe0c] ;  /* 0x000e0c0001067983 */ /* 0x000e280000100800 */
[----:B------:R-:W0:Y:S02]  /*1bba0*/  LDL R7, [R1+0xe10] ;  /* 0x000e100001077983 */ /* 0x000e240000100800 */
[----:B0-----:R-:W-:-:S04]  /*1bbb0*/  @!P0 LOP3.LUT R7, R7, R6, RZ, 0x3c, !PT ;  /* 0x0000000607078212 */ /* 0x001fc800078e3cff */
[----:B------:R-:W-:-:S04]  /*1bbc0*/  @!P0 LOP3.LUT R6, R7, R6, RZ, 0x3c, !PT ;  /* 0x0000000607068212 */ /* 0x000fc800078e3cff */
[----:B------:R-:W-:-:S05]  /*1bbd0*/  @!P0 LOP3.LUT R7, R7, R6, RZ, 0x3c, !PT ;  /* 0x0000000607078212 */ /* 0x000fca00078e3cff */
[----:B------:R4:W2:Y:S02]  /*1bbe0*/  @!P0 LDG.E.U16 R204, desc[UR6][R6.64] ;  /* 0x0000000606cc8981 */ /* 0x0008a4000c1e1500 */
[----:B----4-:R-:W-:Y:S02]  /*1bbf0*/  @!P0 IMAD.MOV.U32 R6, RZ, RZ, R135 ;  /* 0x000000ffff068224 */ /* 0x010fe400078e0087 */
[----:B------:R-:W-:Y:S01]  /*1bc00*/  @!P0 IMAD.MOV.U32 R7, RZ, RZ, R141 ;  /* 0x000000ffff078224 */ /* 0x000fe200078e008d */
[----:B------:R-:W4:Y:S04]  /*1bc10*/  LDL R135, [R1+0xc90] ;  /* 0x000c900001877983 */ /* 0x000f280000100800 */
[----:B------:R3:W4:Y:S04]  /*1bc20*/  @!P0 LDG.E.U16 R203, desc[UR6][R6.64] ;  /* 0x0000000606cb8981 */ /* 0x000728000c1e1500 */
[----:B------:R-:W4:Y:S04]  /*1bc30*/  LDL R141, [R1+0xc8c] ;  /* 0x000c8c00018d7983 */ /* 0x000f280000100800 */
        /* <DEDUP_REMOVED lines=101> */
[----:B------:R-:W4:Y:S04]  /*1c290*/  LDL.LU R135, [R1+0x370] ;  /* 0x0003700001877983 */ /* 0x000f280000300800 */
[----:B------:R-:W4:Y:S04]  /*1c2a0*/  LDL.LU R141, [R1+0x334] ;  /* 0x00033400018d7983 */ /* 0x000f280000300800 */
        /* <DEDUP_REMOVED lines=21> */
[----:B------:R0:W2:Y:S04]  /*1c400*/  @!P0 LDG.E.U16 R179, desc[UR6][R6.64] ;  /* 0x0000000606b38981 */ /* 0x0000a8000c1e1500 */
[----:B------:R-:W0:Y:S02]  /*1c410*/  LDL R7, [R1+0x374] ;  /* 0x0003740001077983 */ /* 0x000e240000100800 */
[----:B0-----:R-:W-:Y:S02]  /*1c420*/  @!P0 IMAD.MOV.U32 R6, RZ, RZ, R7 ;  /* 0x000000ffff068224 */ /* 0x001fe400078e0007 */
[----:B----4-:R-:W-:-:S05]  /*1c430*/  @!P0 IMAD.MOV.U32 R7, RZ, RZ, R135 ;  /* 0x000000ffff078224 */ /* 0x010fca00078e0087 */
[----:B------:R0:W4:Y:S04]  /*1c440*/  @!P0 LDG.E.U16 R178, desc[UR6][R6.64] ;  /* 0x0000000606b28981 */ /* 0x000128000c1e1500 */
[----:B------:R-:W3:Y:S01]  /*1c450*/  LDL R7, [R1+0x330] ;  /* 0x0003300001077983 */ /* 0x000ee20000100800 */
[----:B0-----:R-:W-:-:S05]  /*1c460*/  @!P0 IMAD.MOV.U32 R6, RZ, RZ, R141 ;  /* 0x000000ffff068224 */ /* 0x001fca00078e008d */
[----:B---3--:R0:W3:Y:S04]  /*1c470*/  @!P0 LDG.E.U16 R177, desc[UR6][R6.64] ;  /* 0x0000000606b18981 */ /* 0x0080e8000c1e1500 */
[----:B------:R-:W2:Y:S01]  /*1c480*/  LDL R7, [R1+0x6d8] ;  /* 0x0006d80001077983 */ /* 0x000ea20000100800 */
[----:B0-----:R-:W-:-:S03]  /*1c490*/  @!P0 IMAD.MOV.U32 R6, RZ, RZ, R148 ;  /* 0x000000ffff068224 */ /* 0x001fc600078e0094 */
[----:B------:R-:W4:Y:S04]  /*1c4a0*/  LDL R148, [R1+0xd88] ;  /* 0x000d880001947983 */ /* 0x000f280000100800 */
[----:B--2---:R0:W2:Y:S02]  /*1c4b0*/  @!P0 LDG.E.U16 R176, desc[UR6][R6.64] ;  /* 0x0000000606b08981 */ /* 0x0040a4000c1e1500 */
[----:B0-----:R-:W-:Y:S02]  /*1c4c0*/  @!P0 IMAD.MOV.U32 R6, RZ, RZ, R133 ;  /* 0x000000ffff068224 */ /* 0x001fe400078e0085 */
[----:B------:R-:W-:Y:S01]  /*1c4d0*/  @!P0 IMAD.MOV.U32 R7, RZ, RZ, R146 ;  /* 0x000000ffff078224 */ /* 0x000fe200078e0092 */
[----:B------:R-:W3:Y:S04]  /*1c4e0*/  LDL R133, [R1+0xd48] ;  /* 0x000d480001857983 */ /* 0x000ee80000100800 */
        /* <DEDUP_REMOVED lines=26> */
[----:B------:R-:W3:Y:S01]  /*1c690*/  LDL R7, [R1+0xd84] ;  /* 0x000d840001077983 */ /* 0x000ee20000100800 */
[----:B----4-:R-:W-:-:S03]  /*1c6a0*/  @!P0 IMAD.MOV.U32 R6, RZ, RZ, R148 ;  /* 0x000000ffff068224 */ /* 0x010fc600078e0094 */
[----:B------:R-:W4:Y:S04]  /*1c6b0*/  LDL R148, [R1+0xc08] ;  /* 0x000c080001947983 */ /* 0x000f280000100800 */
[----:B---3--:R0:W3:Y:S02]  /*1c6c0*/  @!P0 LDG.E.U16 R170, desc[UR6][R6.64] ;  /* 0x0000000606aa8981 */ /* 0x0080e4000c1e1500 */
[----:B0-----:R-:W-:Y:S02]  /*1c6d0*/  @!P0 IMAD.MOV.U32 R6, RZ, RZ, R133 ;  /* 0x000000ffff068224 */ /* 0x001fe400078e0085 */
[----:B--2---:R-:W-:Y:S01]  /*1c6e0*/  @!P0 IMAD.MOV.U32 R7, RZ, RZ, R146 ;  /* 0x000000ffff078224 */ /* 0x004fe200078e0092 */
[----:B------:R-:W2:Y:S04]  /*1c6f0*/  LDL R133, [R1+0xbc8] ;  /* 0x000bc80001857983 */ /* 0x000ea80000100800 */
[----:B------:R0:W3:Y:S04]  /*1c700*/  @!P0 LDG.E.U16 R169, desc[UR6][R6.64] ;  /* 0x0000000606a98981 */ /* 0x0000e8000c1e1500 */
[----:B------:R-:W3:Y:S04]  /*1c710*/  LDL R146, [R1+0xbc4] ;  /* 0x000bc40001927983 */ /* 0x000ee80000100800 */
[----:B------:R-:W0:Y:S04]  /*1c720*/  LDL R6, [R1+0xd04] ;  /* 0x000d040001067983 */ /* 0x000e280000100800 */
[----:B------:R-:W0:Y:S02]  /*1c730*/  LDL R7, [R1+0xd08] ;  /* 0x000d080001077983 */ /* 0x000e240000100800 */
[----:B0-----:R-:W-:-:S04]  /*1c740*/  @!P0 LOP3.LUT R7, R7, R6, RZ, 0x3c, !PT ;  /* 0x0000000607078212 */ /* 0x001fc800078e3cff */
[----:B------:R-:W-:-:S04]  /*1c750*/  @!P0 LOP3.LUT R6, R7, R6, RZ, 0x3c, !PT ;  /* 0x0000000607068212 */ /* 0x000fc800078e3cff */
[----:B------:R-:W-:-:S05]  /*1c760*/  @!P0 LOP3.LUT R7, R7, R6, RZ, 0x3c, !PT ;  /* 0x0000000607078212 */ /* 0x000fca00078e3cff */
[----:B------:R0:W3:Y:S04]  /*1c770*/  @!P0 LDG.E.U16 R168, desc[UR6][R6.64] ;  /* 0x0000000606a88981 */ /* 0x0000e8000c1e1500 */
        /* <DEDUP_REMOVED lines=18> */
[----:B------:R-:W2:Y:S01]  /*1c8a0*/  LDL R7, [R1+0xc04] ;  /* 0x000c040001077983 */ /* 0x000ea20000100800 */
[----:B----4-:R-:W-:-:S03]  /*1c8b0*/  @!P0 IMAD.MOV.U32 R6, RZ, RZ, R148 ;  /* 0x000000ffff068224 */ /* 0x010fc600078e0094 */
[----:B------:R-:W4:Y:S04]  /*1c8c0*/  LDL R148, [R1+0x670] ;  /* 0x0006700001947983 */ /* 0x000f280000100800 */
[----:B--2---:R0:W2:Y:S02]  /*1c8d0*/  @!P0 LDG.E.U16 R164, desc[UR6][R6.64] ;  /* 0x0000000606a48981 */ /* 0x0040a4000c1e1500 */
[----:B0-----:R-:W-:Y:S02]  /*1c8e0*/  @!P0 IMAD.MOV.U32 R6, RZ, RZ, R133 ;  /* 0x000000ffff068224 */ /* 0x001fe400078e0085 */
[----:B---3--:R-:W-:Y:S01]  /*1c8f0*/  @!P0 IMAD.MOV.U32 R7, RZ, RZ, R146 ;  /* 0x000000ffff078224 */ /* 0x008fe200078e0092 */
        /* <DEDUP_REMOVED lines=61> */
[----:B----4-:R-:W-:-:S05]  /*1ccd0*/  @!P0 IMAD.MOV.U32 R6, RZ, RZ, R148 ;  /* 0x000000ffff068224 */ /* 0x010fca00078e0094 */
[----:B--2---:R0:W2:Y:S02]  /*1cce0*/  @!P0 LDG.E.U16 R152, desc[UR6][R6.64] ;  /* 0x0000000606988981 */ /* 0x0040a4000c1e1500 */
[----:B0-----:R-:W-:Y:S02]  /*1ccf0*/  @!P0 IMAD.MOV.U32 R6, RZ, RZ, R133 ;  /* 0x000000ffff068224 */ /* 0x001fe400078e0085 */
[----:B---3--:R-:W-:Y:S01]  /*1cd00*/  @!P0 IMAD.MOV.U32 R7, RZ, RZ, R146 ;  /* 0x000000ffff078224 */ /* 0x008fe200078e0092 */
[----:B------:R-:W3:Y:S04]  /*1cd10*/  LDL.LU R133, [R1+0x368] ;  /* 0x0003680001857983 */ /* 0x000ee80000300800 */
[----:B------:R-:W4:Y:S04]  /*1cd20*/  LDL.LU R146, [R1+0x36c] ;  /* 0x00036c0001927983 */ /* 0x000f280000300800 */
[----:B------:R-:W2:Y:S04]  /*1cd30*/  LDL.LU R148, [R1+0x32c] ;  /* 0x00032c0001947983 */ /* 0x000ea80000300800 */
        /* <DEDUP_REMOVED lines=26> */
[----:B---3--:R-:W-:-:S05]  /*1cee0*/  @!P0 IMAD.MOV.U32 R7, RZ, RZ, R133 ;  /* 0x000000ffff078224 */ /* 0x008fca00078e0085 */
[----:B------:R2:W3:Y:S04]  /*1cef0*/  @!P0 LDG.E.U16 R18, desc[UR6][R6.64] ;  /* 0x0000000606128981 */ /* 0x0004e8000c1e1500 */
[----:B------:R-:W4:Y:S01]  /*1cf00*/  LDL R7, [R1+0x328] ;  /* 0x0003280001077983 */ /* 0x000f220000100800 */
[----:B--2---:R-:W-:-:S05]  /*1cf10*/  @!P0 IMAD.MOV.U32 R6, RZ, RZ, R148 ;  /* 0x000000ffff068224 */ /* 0x004fca00078e0094 */
[----:B----4-:R0:W2:Y:S04]  /*1cf20*/  @!P0 LDG.E.U16 R17, desc[UR6][R6.64] ;  /* 0x0000000606118981 */ /* 0x0100a8000c1e1500 */
[----:B------:R-:W0:Y:S04]  /*1cf30*/  LDL R6, [R1+0xae4] ;  /* 0x000ae40001067983 */ /* 0x000e280000100800 */
[----:B------:R-:W0:Y:S04]  /*1cf40*/  LDL R7, [R1+0xeec] ;  /* 0x000eec0001077983 */ /* 0x000e280000100800 */
[----:B------:R1:W-:Y:S02]  /*1cf50*/  STS.U16 [R3+UR4+0x10000], R14 ;  /* 0x0100000e03007988 */ /* 0x0003e40008000404 */
[----:B-1----:R-:W-:-:S02]  /*1cf60*/  PRMT R14, RZ, 0x7610, R14 ;  /* 0x00007610ff0e7816 */ /* 0x002fc4000000000e */
[----:B0-----:R-:W-:-:S04]  /*1cf70*/  @!P0 LOP3.LUT R7, R7, R6, RZ, 0x3c, !PT ;  /* 0x0000000607078212 */ /* 0x001fc800078e3cff */
[----:B------:R-:W-:-:S04]  /*1cf80*/  @!P0 LOP3.LUT R6, R7, R6, RZ, 0x3c, !PT ;  /* 0x0000000607068212 */ /* 0x000fc800078e3cff */
[----:B------:R-:W-:-:S05]  /*1cf90*/  @!P0 LOP3.LUT R7, R7, R6, RZ, 0x3c, !PT ;  /* 0x0000000607078212 */ /* 0x000fca00078e3cff */
[----:B------:R0:W4:Y:S04]  /*1cfa0*/  @!P0 LDG.E.U16 R14, desc[UR6][R6.64] ;  /* 0x00000006060e8981 */ /* 0x000128000c1e1500 */
        /* <DEDUP_REMOVED lines=41> */
[----:B------:R-:W0:Y:S01]  /*1d240*/  LDL R7, [R1+0xd80] ;  /* 0x000d800001077983 */ /* 0x000e220000100800 */
[----:B------:R-:W-:-:S03]  /*1d250*/  PRMT R5, RZ, 0x7610, R5 ;  /* 0x00007610ff057816 */ /* 0x000fc60000000005 */
[----:B------:R1:W-:Y:S04]  /*1d260*/  STS.U16 [R3+UR4+0x11800], R57 ;  /* 0x0118003903007988 */ /* 0x0003e80008000404 */
[----:B------:R3:W-:Y:S04]  /*1d270*/  STS.U16 [R3+UR4+0x11c00], R56 ;  /* 0x011c003803007988 */ /* 0x0007e80008000404 */
[----:B------:R2:W-:Y:S04]  /*1d280*/  STS.U16 [R3+UR4+0x12000], R59 ;  /* 0x0120003b03007988 */ /* 0x0005e80008000404 */
[----:B-1----:R-:W4:Y:S04]  /*1d290*/  LDL.LU R57, [R1+0x1448] ;  /* 0x0014480001397983 */ /* 0x002f280000300800 */
[----:B---3--:R-:W3:Y:S04]  /*1d2a0*/  LDL.LU R56, [R1+0x1444] ;  /* 0x0014440001387983 */ /* 0x008ee80000300800 */
[----:B--2---:R-:W2:Y:S04]  /*1d2b0*/  LDL.LU R59, [R1+0x1440] ;  /* 0x00144000013b7983 */ /* 0x004ea80000300800 */
[----:B------:R1:W-:Y:S04]  /*1d2c0*/  STS.U16 [R3+UR4+0x12400], R58 ;  /* 0x0124003a03007988 */ /* 0x0003e80008000404 */
[----:B------:R1:W-:Y:S04]  /*1d2d0*/  STS.U16 [R3+UR4+0x12800], R2 ;  /* 0x0128000203007988 */ /* 0x0003e80008000404 */
[----:B------:R-:W-:Y:S04]  /*1d2e0*/  STS.U16 [R3+UR4+0x12c00], R248 ;  /* 0x012c00f803007988 */ /* 0x000fe80008000404 */
[----:B-1----:R-:W3:Y:S01]  /*1d2f0*/  LDL.LU R58, [R1+0x143c] ;  /* 0x00143c00013a7983 */ /* 0x002ee20000300800 */
[----:B------:R-:W-:-:S03]  /*1d300*/  LOP3.LUT R2, R3, 0x10, RZ, 0x3c, !PT ;  /* 0x0000001003027812 */ /* 0x000fc600078e3cff */
[----:B------:R-:W-:Y:S04]  /*1d310*/  STS.U16 [R3+UR4+0x13000], R240 ;  /* 0x013000f003007988 */ /* 0x000fe80008000404 */
[----:B------:R-:W-:Y:S04]  /*1d320*/  STS.U16 [R3+UR4+0x13400], R232 ;  /* 0x013400e803007988 */ /* 0x000fe80008000404 */
[----:B------:R-:W-:Y:S04]  /*1d330*/  STS.U16 [R3+UR4+0x13800], R224 ;  /* 0x013800e003007988 */ /* 0x000fe80008000404 */
[----:B------:R-:W-:Y:S04]  /*1d340*/  STS.U16 [R3+UR4+0x13c00], R216 ;  /* 0x013c00d803007988 */ /* 0x000fe80008000404 */
[----:B------:R-:W-:Y:S04]  /*1d350*/  STL [R1+0xf54], R3 ;  /* 0x000f540301007387 */ /* 0x000fe80000100800 */
[----:B------:R1:W-:Y:S04]  /*1d360*/  STS.U16 [R2+UR4+0x10080], R61 ;  /* 0x0100803d02007988 */ /* 0x0003e80008000404 */
        /* <DEDUP_REMOVED lines=10> */
[----:B------:R-:W-:Y:S04]  /*1d410*/  STS.U16 [R2+UR4+0x12c80], R247 ;  /* 0x012c80f702007988 */ /* 0x000fe80008000404 */
[----:B------:R-:W-:Y:S04]  /*1d420*/  STS.U16 [R2+UR4+0x13080], R239 ;  /* 0x013080ef02007988 */ /* 0x000fe80008000404 */
[----:B------:R-:W-:Y:S04]  /*1d430*/  STS.U16 [R2+UR4+0x13480], R231 ;  /* 0x013480e702007988 */ /* 0x000fe80008000404 */
[----:B------:R-:W-:Y:S04]  /*1d440*/  STS.U16 [R2+UR4+0x13880], R223 ;  /* 0x013880df02007988 */ /* 0x000fe80008000404 */
[----:B------:R1:W-:Y:S04]  /*1d450*/  STS.U16 [R2+UR4+0x13c80], R215 ;  /* 0x013c80d702007988 */ /* 0x0003e80008000404 */
[----:B-1----:R-:W2:Y:S04]  /*1d460*/  LDL.LU R61, [R1+0x1438] ;  /* 0x00143800013d7983 */ /* 0x002ea80000300800 */
[----:B------:R-:W3:Y:S04]  /*1d470*/  LDL.LU R60, [R1+0x1434] ;  /* 0x00143400013c7983 */ /* 0x000ee80000300800 */
[----:B------:R-:W2:Y:S04]  /*1d480*/  LDL.LU R63, [R1+0x1430] ;  /* 0x00143000013f7983 */ /* 0x000ea80000300800 */
[----:B------:R-:W3:Y:S04]  /*1d490*/  LDL.LU R62, [R1+0x142c] ;  /* 0x00142c00013e7983 */ /* 0x000ee80000300800 */
[----:B------:R-:W2:Y:S04]  /*1d4a0*/  LDL.LU R65, [R1+0x1428] ;  /* 0x0014280001417983 */ /* 0x000ea80000300800 */
[----:B------:R-:W3:Y:S04]  /*1d4b0*/  LDL.LU R64, [R1+0x1424] ;  /* 0x0014240001407983 */ /* 0x000ee80000300800 */
[----:B------:R-:W2:Y:S04]  /*1d4c0*/  LDL.LU R67, [R1+0x1420] ;  /* 0x0014200001437983 */ /* 0x000ea80000300800 */
[----:B------:R-:W3:Y:S04]  /*1d4d0*/  LDL.LU R66, [R1+0x141c] ;  /* 0x00141c0001427983 */ /* 0x000ee80000300800 */
[----:B------:R-:W2:Y:S04]  /*1d4e0*/  LDL.LU R69, [R1+0x1418] ;  /* 0x0014180001457983 */ /* 0x000ea80000300800 */
[----:B------:R-:W3:Y:S04]  /*1d4f0*/  LDL.LU R68, [R1+0x1414] ;  /* 0x0014140001447983 */ /* 0x000ee80000300800 */
[----:B------:R-:W4:Y:S04]  /*1d500*/  LDL.LU R71, [R1+0x1410] ;  /* 0x0014100001477983 */ /* 0x000f280000300800 */
[----:B------:R-:W2:Y:S01]  /*1d510*/  LDL.LU R2, [R1+0x140c] ;  /* 0x00140c0001027983 */ /* 0x000ea20000300800 */
[----:B0-----:R-:W-:-:S04]  /*1d520*/  @!P0 LOP3.LUT R7, R7, R6, RZ, 0x3c, !PT ;  /* 0x0000000607078212 */ /* 0x001fc800078e3cff */
[----:B------:R-:W-:-:S04]  /*1d530*/  @!P0 LOP3.LUT R6, R7, R6, RZ, 0x3c, !PT ;  /* 0x0000000607068212 */ /* 0x000fc800078e3cff */
[----:B------:R-:W-:-:S05]  /*1d540*/  @!P0 LOP3.LUT R7, R7, R6, RZ, 0x3c, !PT ;  /* 0x0000000607078212 */ /* 0x000fca00078e3cff */
[----:B------:R0:W3:Y:S02]  /*1d550*/  @!P0 LDG.E.U16 R5, desc[UR6][R6.64] ;  /* 0x0000000606058981 */ /* 0x0000e4000c1e1500 */
[----:B0-----:R-:W0:Y:S02]  /*1d560*/  S2R R6, SR_TID.X ;  /* 0x0000000000067919 */ /* 0x001e240000002100 */
[C---:B0-----:R-:W-:Y:S01]  /*1d570*/  IMAD.SHL.U32 R3, R6.reuse, 0x2, RZ ;  /* 0x0000000206037824 */ /* 0x041fe200078e00ff */
[----:B------:R-:W-:-:S04]  /*1d580*/  LOP3.LUT R7, R6, 0x40, RZ, 0xc0, !PT ;  /* 0x0000004006077812 */ /* 0x000fc800078ec0ff */
[----:B------:R-:W-:-:S05]  /*1d590*/  LOP3.LUT R3, R3, 0x7e, RZ, 0xc0, !PT ;  /* 0x0000007e03037812 */ /* 0x000fca00078ec0ff */
[----:B------:R-:W-:Y:S02]  /*1d5a0*/  IMAD R3, R7, 0x100, R3 ;  /* 0x0000010007037824 */ /* 0x000fe400078e0203 */
[----:B------:R-:W-:-:S03]  /*1d5b0*/  IMAD.SHL.U32 R6, R6, 0x2, RZ ;  /* 0x0000000206067824 */ /* 0x000fc600078e00ff */
[----:B------:R-:W-:Y:S02]  /*1d5c0*/  LOP3.LUT R3, R3, 0x20, RZ, 0x3c, !PT ;  /* 0x0000002003037812 */ /* 0x000fe400078e3cff */
[----:B------:R-:W-:-:S03]  /*1d5d0*/  LOP3.LUT R6, R6, 0x7e, RZ, 0xc0, !PT ;  /* 0x0000007e06067812 */ /* 0x000fc600078ec0ff */
[----:B------:R0:W-:Y:S04]  /*1d5e0*/  STS.U16 [R3+UR4+0x10100], R130 ;  /* 0x0101008203007988 */ /* 0x0001e80008000404 */
[----:B------:R-:W-:Y:S04]  /*1d5f0*/  STS.U16 [R3+UR4+0x10500], R131 ;  /* 0x0105008303007988 */ /* 0x000fe80008000404 */
[----:B------:R-:W-:Y:S01]  /*1d600*/  STS.U16 [R3+UR4+0x10900], R128 ;  /* 0x0109008003007988 */ /* 0x000fe20008000404 */
[----:B------:R-:W-:-:S03]  /*1d610*/  IMAD R6, R7, 0x100, R6 ;  /* 0x0000010007067824 */ /* 0x000fc600078e0206 */
[----:B------:R-:W-:Y:S04]  /*1d620*/  STS.U16 [R3+UR4+0x10d00], R129 ;  /* 0x010d008103007988 */ /* 0x000fe80008000404 */
[----:B------:R-:W-:Y:S04]  /*1d630*/  STS.U16 [R3+UR4+0x11100], R126 ;  /* 0x0111007e03007988 */ /* 0x000fe80008000404 */
[----:B------:R-:W-:Y:S04]  /*1d640*/  STS.U16 [R3+UR4+0x11500], R127 ;  /* 0x0115007f03007988 */ /* 0x000fe80008000404 */
[----:B------:R-:W-:Y:S04]  /*1d650*/  STS.U16 [R3+UR4+0x11900], R124 ;  /* 0x0119007c03007988 */ /* 0x000fe80008000404 */
[----:B------:R-:W-:Y:S01]  /*1d660*/  STS.U16 [R3+UR4+0x11d00], R125 ;  /* 0x011d007d03007988 */ /* 0x000fe20008000404 */
[----:B------:R-:W-:-:S03]  /*1d670*/  LOP3.LUT R6, R6, 0x30, RZ, 0x3c, !PT ;  /* 0x0000003006067812 */ /* 0x000fc600078e3cff */
[----:B------:R-:W-:Y:S04]  /*1d680*/  STS.U16 [R3+UR4+0x12100], R122 ;  /* 0x0121007a03007988 */ /* 0x000fe80008000404 */
        /* <DEDUP_REMOVED lines=15> */
[----:B------:R1:W-:Y:S04]  /*1d780*/  STS.U16 [R6+UR4+0x12180], R91 ;  /* 0x0121805b06007988 */ /* 0x0003e80008000404 */
[----:B0-----:R-:W3:Y:S01]  /*1d790*/  LDL.LU R130, [R1+0x1408] ;  /* 0x0014080001827983 */ /* 0x001ee20000300800 */
[----:B-1----:R-:W0:Y:S03]  /*1d7a0*/  S2R R91, SR_TID.X ;  /* 0x00000000005b7919 */ /* 0x002e260000002100 */
[----:B------:R-:W-:Y:S04]  /*1d7b0*/  STS.U16 [R6+UR4+0x12580], R113 ;  /* 0x0125807106007988 */ /* 0x000fe80008000404 */
[----:B------:R-:W-:Y:S04]  /*1d7c0*/  STS.U16 [R6+UR4+0x12980], R110 ;  /* 0x0129806e06007988 */ /* 0x000fe80008000404 */
[----:B------:R-:W-:Y:S04]  /*1d7d0*/  STS.U16 [R6+UR4+0x12d80], R245 ;  /* 0x012d80f506007988 */ /* 0x000fe80008000404 */
[----:B------:R-:W-:Y:S04]  /*1d7e0*/  STS.U16 [R6+UR4+0x13180], R237 ;  /* 0x013180ed06007988 */ /* 0x000fe80008000404 */
[----:B------:R-:W3:Y:S01]  /*1d7f0*/  LDL.LU R131, [R1+0x1404] ;  /* 0x0014040001837983 */ /* 0x000ee20000300800 */
[C---:B0-----:R-:W-:Y:S01]  /*1d800*/  IMAD.SHL.U32 R3, R91.reuse, 0x2, RZ ;  /* 0x000000025b037824 */ /* 0x041fe200078e00ff */
[----:B------:R-:W-:-:S02]  /*1d810*/  LOP3.LUT R7, R91, 0x40, RZ, 0xc0, !PT ;  /* 0x000000405b077812 */ /* 0x000fc400078ec0ff */
[----:B------:R-:W-:Y:S02]  /*1d820*/  STS.U16 [R6+UR4+0x13580], R229 ;  /* 0x013580e506007988 */ /* 0x000fe40008000404 */
[----:B------:R-:W-:Y:S02]  /*1d830*/  LOP3.LUT R3, R3, 0x7e, RZ, 0xc0, !PT ;  /* 0x0000007e03037812 */ /* 0x000fe400078ec0ff */
[----:B------:R-:W3:Y:S03]  /*1d840*/  LDL.LU R128, [R1+0x1400] ;  /* 0x0014000001807983 */ /* 0x000ee60000300800 */
[----:B------:R-:W-:Y:S01]  /*1d850*/  IMAD R3, R7, 0x100, R3 ;  /* 0x0000010007037824 */ /* 0x000fe200078e0203 */
[----:B------:R-:W-:Y:S04]  /*1d860*/  STS.U16 [R6+UR4+0x13980], R221 ;  /* 0x013980dd06007988 */ /* 0x000fe80008000404 */
[----:B------:R-:W-:Y:S01]  /*1d870*/  LOP3.LUT R3, R3, 0x40, RZ, 0x3c, !PT ;  /* 0x0000004003037812 */ /* 0x000fe200078e3cff */
        /* <DEDUP_REMOVED lines=16> */
[----:B------:R0:W-:Y:S01]  /*1d980*/  STS.U16 [R3+UR4+0x13e00], R212 ;  /* 0x013e00d403007988 */ /* 0x0001e20008000404 */
[----:B------:R-:W-:-:S03]  /*1d990*/  IMAD.SHL.U32 R91, R91, 0x2, RZ ;  /* 0x000000025b5b7824 */ /* 0x000fc600078e00ff */
[----:B------:R-:W3:Y:S01]  /*1d9a0*/  LDL.LU R129, [R1+0x13fc] ;  /* 0x0013fc0001817983 */ /* 0x000ee20000300800 */
[----:B0-----:R-:W0:Y:S01]  /*1d9b0*/  S2R R3, SR_TID.X ;  /* 0x0000000000037919 */ /* 0x001e220000002100 */
[----:B------:R-:W-:Y:S02]  /*1d9c0*/  LOP3.LUT R91, R91, 0x7e, RZ, 0xc0, !PT ;  /* 0x0000007e5b5b7812 */ /* 0x000fe400078ec0ff */
[----:B------:R-:W3:Y:S04]  /*1d9d0*/  LDL.LU R126, [R1+0x13f8] ;  /* 0x0013f800017e7983 */ /* 0x000ee80000300800 */
[----:B------:R-:W3:Y:S01]  /*1d9e0*/  LDL.LU R127, [R1+0x13f4] ;  /* 0x0013f400017f7983 */ /* 0x000ee20000300800 */
[----:B------:R-:W-:-:S03]  /*1d9f0*/  IMAD R91, R7, 0x100, R91 ;  /* 0x00000100075b7824 */ /* 0x000fc600078e025b */
[----:B------:R-:W3:Y:S04]  /*1da00*/  LDL.LU R124, [R1+0x13f0] ;  /* 0x0013f000017c7983 */ /* 0x000ee80000300800 */
[----:B------:R-:W3:Y:S04]  /*1da10*/  LDL.LU R125, [R1+0x13ec] ;  /* 0x0013ec00017d7983 */ /* 0x000ee80000300800 */
[----:B------:R-:W3:Y:S04]  /*1da20*/  LDL.LU R122, [R1+0x13e8] ;  /* 0x0013e800017a7983 */ /* 0x000ee80000300800 */
[----:B------:R-:W3:Y:S04]  /*1da30*/  LDL.LU R123, [R1+0x13e4] ;  /* 0x0013e400017b7983 */ /* 0x000ee80000300800 */
[----:B------:R-:W3:Y:S01]  /*1da40*/  LDL.LU R120, [R1+0x13e0] ;  /* 0x0013e00001787983 */ /* 0x000ee20000300800 */
[----:B------:R-:W-:-:S03]  /*1da50*/  LOP3.LUT R91, R91, 0x50, RZ, 0x3c, !PT ;  /* 0x000000505b5b7812 */ /* 0x000fc600078e3cff */
[----:B------:R-:W3:Y:S01]  /*1da60*/  LDL.LU R121, [R1+0x13dc] ;  /* 0x0013dc0001797983 */ /* 0x000ee20000300800 */
[----:B0-----:R-:W-:-:S03]  /*1da70*/  IMAD.SHL.U32 R6, R3, 0x2, RZ ;  /* 0x0000000203067824 */ /* 0x001fc600078e00ff */
[----:B------:R-:W3:Y:S04]  /*1da80*/  LDL.LU R118, [R1+0x13d8] ;  /* 0x0013d80001767983 */ /* 0x000ee80000300800 */
[----:B------:R-:W3:Y:S04]  /*1da90*/  LDL.LU R119, [R1+0x13d4] ;  /* 0x0013d40001777983 */ /* 0x000ee80000300800 */
[----:B------:R-:W3:Y:S04]  /*1daa0*/  LDL.LU R116, [R1+0x13d0] ;  /* 0x0013d00001747983 */ /* 0x000ee80000300800 */
[----:B------:R-:W3:Y:S04]  /*1dab0*/  LDL.LU R117, [R1+0x13cc] ;  /* 0x0013cc0001757983 */ /* 0x000ee80000300800 */
[----:B------:R-:W3:Y:S01]  /*1dac0*/  LDL.LU R114, [R1+0x13c8] ;  /* 0x0013c80001727983 */ /* 0x000ee20000300800 */
[----:B------:R-:W-:-:S03]  /*1dad0*/  LOP3.LUT R7, R3, 0x40, RZ, 0xc0, !PT ;  /* 0x0000004003077812 */ /* 0x000fc600078ec0ff */
[----:B------:R-:W3:Y:S01]  /*1dae0*/  LDL.LU R115, [R1+0x13c4] ;  /* 0x0013c40001737983 */ /* 0x000ee20000300800 */
[----:B------:R-:W-:-:S03]  /*1daf0*/  LOP3.LUT R6, R6, 0x7e, RZ, 0xc0, !PT ;  /* 0x0000007e06067812 */ /* 0x000fc600078ec0ff */
[----:B------:R-:W3:Y:S04]  /*1db00*/  LDL.LU R112, [R1+0x13c0] ;  /* 0x0013c00001707983 */ /* 0x000ee80000300800 */
[----:B------:R-:W3:Y:S04]  /*1db10*/  LDL.LU R113, [R1+0x13bc] ;  /* 0x0013bc0001717983 */ /* 0x000ee80000300800 */
[----:B------:R0:W-:Y:S04]  /*1db20*/  STS.U16 [R91+UR4+0x10280], R101 ;  /* 0x010280655b007988 */ /* 0x0001e80008000404 */
[----:B------:R-:W3:Y:S04]  /*1db30*/  LDL.LU R110, [R1+0x13b8] ;  /* 0x0013b800016e7983 */ /* 0x000ee80000300800 */
[----:B------:R1:W-:Y:S04]  /*1db40*/  STS.U16 [R91+UR4+0x10680], R98 ;  /* 0x010680625b007988 */ /* 0x0003e80008000404 */
[----:B------:R-:W3:Y:S04]  /*1db50*/  LDL.LU R111, [R1+0x13b4] ;  /* 0x0013b400016f7983 */ /* 0x000ee80000300800 */
[----:B------:R4:W-:Y:S01]  /*1db60*/  STS.U16 [R91+UR4+0x10a80], R99 ;  /* 0x010a80635b007988 */ /* 0x0009e20008000404 */
[----:B------:R-:W-:-:S03]  /*1db70*/  IMAD R6, R7, 0x100, R6 ;  /* 0x0000010007067824 */ /* 0x000fc600078e0206 */
[----:B------:R-:W3:Y:S04]  /*1db80*/  LDL.LU R108, [R1+0x13b0] ;  /* 0x0013b000016c7983 */ /* 0x000ee80000300800 */
[----:B------:R2:W-:Y:S04]  /*1db90*/  STS.U16 [R91+UR4+0x10e80], R96 ;  /* 0x010e80605b007988 */ /* 0x0005e80008000404 */
[----:B------:R-:W3:Y:S04]  /*1dba0*/  LDL.LU R109, [R1+0x13ac] ;  /* 0x0013ac00016d7983 */ /* 0x000ee80000300800 */
[----:B------:R2:W-:Y:S04]  /*1dbb0*/  STS.U16 [R91+UR4+0x11280], R97 ;  /* 0x011280615b007988 */ /* 0x0005e80008000404 */
[----:B------:R-:W3:Y:S04]  /*1dbc0*/  LDL.LU R106, [R1+0x13a8] ;  /* 0x0013a800016a7983 */ /* 0x000ee80000300800 */
[----:B------:R2:W-:Y:S04]  /*1dbd0*/  STS.U16 [R91+UR4+0x11680], R94 ;  /* 0x0116805e5b007988 */ /* 0x0005e80008000404 */
[----:B------:R-:W3:Y:S04]  /*1dbe0*/  LDL.LU R107, [R1+0x13a4] ;  /* 0x0013a400016b7983 */ /* 0x000ee80000300800 */
[----:B------:R2:W-:Y:S04]  /*1dbf0*/  STS.U16 [R91+UR4+0x11a80], R95 ;  /* 0x011a805f5b007988 */ /* 0x0005e80008000404 */
[----:B------:R-:W3:Y:S04]  /*1dc00*/  LDL.LU R104, [R1+0x13a0] ;  /* 0x0013a00001687983 */ /* 0x000ee80000300800 */
[----:B------:R2:W-:Y:S01]  /*1dc10*/  STS.U16 [R91+UR4+0x11e80], R92 ;  /* 0x011e805c5b007988 */ /* 0x0005e20008000404 */
[----:B------:R-:W-:-:S03]  /*1dc20*/  LOP3.LUT R6, R6, 0x60, RZ, 0x3c, !PT ;  /* 0x0000006006067812 */ /* 0x000fc600078e3cff */
[----:B------:R-:W3:Y:S04]  /*1dc30*/  LDL.LU R105, [R1+0x139c] ;  /* 0x00139c0001697983 */ /* 0x000ee80000300800 */
[----:B------:R2:W-:Y:S01]  /*1dc40*/  STS.U16 [R91+UR4+0x12280], R93 ;  /* 0x0122805d5b007988 */ /* 0x0005e20008000404 */
[----:B------:R-:W-:-:S03]  /*1dc50*/  IMAD.SHL.U32 R3, R3, 0x2, RZ ;  /* 0x0000000203037824 */ /* 0x000fc600078e00ff */
[----:B------:R-:W3:Y:S04]  /*1dc60*/  LDL.LU R102, [R1+0x1398] ;  /* 0x0013980001667983 */ /* 0x000ee80000300800 */
[----:B------:R2:W-:Y:S04]  /*1dc70*/  STS.U16 [R91+UR4+0x12680], R90 ;  /* 0x0126805a5b007988 */ /* 0x0005e80008000404 */
[----:B------:R-:W3:Y:S04]  /*1dc80*/  LDL.LU R103, [R1+0x1394] ;  /* 0x0013940001677983 */ /* 0x000ee80000300800 */
[----:B------:R-:W-:Y:S04]  /*1dc90*/  STS.U16 [R91+UR4+0x12a80], R251 ;  /* 0x012a80fb5b007988 */ /* 0x000fe80008000404 */
[----:B------:R-:W3:Y:S04]  /*1dca0*/  LDL.LU R100, [R1+0x1390] ;  /* 0x0013900001647983 */ /* 0x000ee80000300800 */
[----:B------:R-:W-:Y:S04]  /*1dcb0*/  STS.U16 [R91+UR4+0x12e80], R243 ;  /* 0x012e80f35b007988 */ /* 0x000fe80008000404 */
[----:B0-----:R-:W3:Y:S04]  /*1dcc0*/  LDL.LU R101, [R1+0x138c] ;  /* 0x00138c0001657983 */ /* 0x001ee80000300800 */
[----:B------:R-:W-:Y:S04]  /*1dcd0*/  STS.U16 [R91+UR4+0x13280], R235 ;  /* 0x013280eb5b007988 */ /* 0x000fe80008000404 */
[----:B-1----:R-:W3:Y:S04]  /*1dce0*/  LDL.LU R98, [R1+0x1388] ;  /* 0x0013880001627983 */ /* 0x002ee80000300800 */
[----:B------:R-:W-:Y:S01]  /*1dcf0*/  STS.U16 [R91+UR4+0x13680], R227 ;  /* 0x013680e35b007988 */ /* 0x000fe20008000404 */
[----:B------:R-:W-:-:S03]  /*1dd00*/  LOP3.LUT R3, R3, 0x7e, RZ, 0xc0, !PT ;  /* 0x0000007e03037812 */ /* 0x000fc600078ec0ff */
[----:B----4-:R-:W4:Y:S04]  /*1dd10*/  LDL.LU R99, [R1+0x1384] ;  /* 0x0013840001637983 */ /* 0x010f280000300800 */
[----:B------:R-:W-:Y:S04]  /*1dd20*/  STS.U16 [R91+UR4+0x13a80], R219 ;  /* 0x013a80db5b007988 */ /* 0x000fe80008000404 */
[----:B--2---:R-:W2:Y:S04]  /*1dd30*/  LDL.LU R96, [R1+0x1380] ;  /* 0x0013800001607983 */ /* 0x004ea80000300800 */
[----:B------:R0:W-:Y:S04]  /*1dd40*/  STS.U16 [R91+UR4+0x13e80], R211 ;  /* 0x013e80d35b007988 */ /* 0x0001e80008000404 */
[----:B------:R-:W2:Y:S04]  /*1dd50*/  LDL.LU R97, [R1+0x137c] ;  /* 0x00137c0001617983 */ /* 0x000ea80000300800 */
[----:B------:R1:W-:Y:S04]  /*1dd60*/  STS.U16 [R6+UR4+0x10300], R88 ;  /* 0x0103005806007988 */ /* 0x0003e80008000404 */
[----:B------:R-:W2:Y:S04]  /*1dd70*/  LDL.LU R94, [R1+0x1378] ;  /* 0x00137800015e7983 */ /* 0x000ea80000300800 */
[----:B------:R1:W-:Y:S04]  /*1dd80*/  STS.U16 [R6+UR4+0x10700], R89 ;  /* 0x0107005906007988 */ /* 0x0003e80008000404 */
[----:B------:R-:W2:Y:S04]  /*1dd90*/  LDL.LU R95, [R1+0x1374] ;  /* 0x00137400015f7983 */ /* 0x000ea80000300800 */
[----:B------:R1:W-:Y:S01]  /*1dda0*/  STS.U16 [R6+UR4+0x10b00], R86 ;  /* 0x010b005606007988 */ /* 0x0003e20008000404 */
[----:B------:R-:W-:-:S03]  /*1ddb0*/  IMAD R3, R7, 0x100, R3 ;  /* 0x0000010007037824 */ /* 0x000fc600078e0203 */
[----:B------:R-:W2:Y:S04]  /*1ddc0*/  LDL.LU R92, [R1+0x1370] ;  /* 0x00137000015c7983 */ /* 0x000ea80000300800 */
[----:B------:R1:W-:Y:S04]  /*1ddd0*/  STS.U16 [R6+UR4+0x10f00], R87 ;  /* 0x010f005706007988 */ /* 0x0003e80008000404 */
[----:B------:R-:W2:Y:S04]  /*1dde0*/  LDL.LU R93, [R1+0x136c] ;  /* 0x00136c00015d7983 */ /* 0x000ea80000300800 */
[----:B------:R1:W-:Y:S04]  /*1ddf0*/  STS.U16 [R6+UR4+0x11300], R84 ;  /* 0x0113005406007988 */ /* 0x0003e80008000404 */
[----:B------:R-:W2:Y:S04]  /*1de00*/  LDL.LU R90, [R1+0x1368] ;  /* 0x00136800015a7983 */ /* 0x000ea80000300800 */
[----:B------:R1:W-:Y:S04]  /*1de10*/  STS.U16 [R6+UR4+0x11700], R85 ;  /* 0x0117005506007988 */ /* 0x0003e80008000404 */
[----:B0-----:R-:W2:Y:S04]  /*1de20*/  LDL.LU R91, [R1+0x1364] ;  /* 0x00136400015b7983 */ /* 0x001ea80000300800 */
[----:B------:R0:W-:Y:S04]  /*1de30*/  STS.U16 [R6+UR4+0x11b00], R82 ;  /* 0x011b005206007988 */ /* 0x0001e80008000404 */
[----:B-1----:R-:W2:Y:S04]  /*1de40*/  LDL.LU R88, [R1+0x1360] ;  /* 0x0013600001587983 */ /* 0x002ea80000300800 */
[----:B------:R1:W-:Y:S01]  /*1de50*/  STS.U16 [R6+UR4+0x11f00], R83 ;  /* 0x011f005306007988 */ /* 0x0003e20008000404 */
[----:B------:R-:W-:-:S03]  /*1de60*/  LOP3.LUT R3, R3, 0x70, RZ, 0x3c, !PT ;  /* 0x0000007003037812 */ /* 0x000fc600078e3cff */
[----:B------:R-:W2:Y:S04]  /*1de70*/  LDL.LU R89, [R1+0x135c] ;  /* 0x00135c0001597983 */ /* 0x000ea80000300800 */
[----:B------:R1:W-:Y:S04]  /*1de80*/  STS.U16 [R6+UR4+0x12300], R80 ;  /* 0x0123005006007988 */ /* 0x0003e80008000404 */
[----:B------:R-:W2:Y:S04]  /*1de90*/  LDL.LU R86, [R1+0x1358] ;  /* 0x0013580001567983 */ /* 0x000ea80000300800 */
[----:B------:R1:W-:Y:S04]  /*1dea0*/  STS.U16 [R6+UR4+0x12700], R81 ;  /* 0x0127005106007988 */ /* 0x0003e80008000404 */
[----:B------:R-:W2:Y:S04]  /*1deb0*/  LDL.LU R87, [R1+0x1354] ;  /* 0x0013540001577983 */ /* 0x000ea80000300800 */
[----:B------:R-:W-:Y:S04]  /*1dec0*/  STS.U16 [R6+UR4+0x12b00], R250 ;  /* 0x012b00fa06007988 */ /* 0x000fe80008000404 */
[----:B------:R-:W2:Y:S04]  /*1ded0*/  LDL.LU R84, [R1+0x1350] ;  /* 0x0013500001547983 */ /* 0x000ea80000300800 */
[----:B------:R-:W-:Y:S04]  /*1dee0*/  STS.U16 [R6+UR4+0x12f00], R242 ;  /* 0x012f00f206007988 */ /* 0x000fe80008000404 */
[----:B------:R-:W2:Y:S04]  /*1def0*/  LDL.LU R85, [R1+0x134c] ;  /* 0x00134c0001557983 */ /* 0x000ea80000300800 */
[----:B------:R-:W-:Y:S04]  /*1df00*/  STS.U16 [R6+UR4+0x13300], R234 ;  /* 0x013300ea06007988 */ /* 0x000fe80008000404 */
[----:B0-----:R-:W2:Y:S04]  /*1df10*/  LDL.LU R82, [R1+0x1348] ;  /* 0x0013480001527983 */ /* 0x001ea80000300800 */
[----:B------:R-:W-:Y:S04]  /*1df20*/  STS.U16 [R6+UR4+0x13700], R226 ;  /* 0x013700e206007988 */ /* 0x000fe80008000404 */
[----:B-1----:R-:W2:Y:S04]  /*1df30*/  LDL.LU R83, [R1+0x1344] ;  /* 0x0013440001537983 */ /* 0x002ea80000300800 */
[----:B------:R-:W-:Y:S04]  /*1df40*/  STS.U16 [R6+UR4+0x13b00], R218 ;  /* 0x013b00da06007988 */ /* 0x000fe80008000404 */
[----:B------:R-:W2:Y:S04]  /*1df50*/  LDL.LU R80, [R1+0x1340] ;  /* 0x0013400001507983 */ /* 0x000ea80000300800 */
[----:B------:R-:W-:Y:S04]  /*1df60*/  STS.U16 [R6+UR4+0x13f00], R210 ;  /* 0x013f00d206007988 */ /* 0x000fe80008000404 */
[----:B------:R-:W2:Y:S04]  /*1df70*/  LDL.LU R81, [R1+0x133c] ;  /* 0x00133c0001517983 */ /* 0x000ea80000300800 */
[----:B------:R0:W-:Y:S04]  /*1df80*/  STS.U16 [R3+UR4+0x10380], R78 ;  /* 0x0103804e03007988 */ /* 0x0001e80008000404 */
[----:B------:R1:W-:Y:S04]  /*1df90*/  STS.U16 [R3+UR4+0x10780], R79 ;  /* 0x0107804f03007988 */ /* 0x0003e80008000404 */
[----:B------:R1:W-:Y:S04]  /*1dfa0*/  STS.U16 [R3+UR4+0x10b80], R76 ;  /* 0x010b804c03007988 */ /* 0x0003e80008000404 */
[----:B0-----:R-:W2:Y:S04]  /*1dfb0*/  LDL.LU R78, [R1+0x1338] ;  /* 0x00133800014e7983 */ /* 0x001ea80000300800 */
[----:B-1----:R-:W2:Y:S04]  /*1dfc0*/  LDL.LU R79, [R1+0x1334] ;  /* 0x00133400014f7983 */ /* 0x002ea80000300800 */
        /* <DEDUP_REMOVED lines=9> */
[----:B0-----:R-:W2:Y:S04]  /*1e060*/  LDL.LU R72, [R1+0x1320] ;  /* 0x0013200001487983 */ /* 0x001ea80000300800 */
[----:B-1----:R-:W2:Y:S04]  /*1e070*/  LDL.LU R73, [R1+0x131c] ;  /* 0x00131c0001497983 */ /* 0x002ea80000300800 */
[----:B------:R-:W3:Y:S04]  /*1e080*/  LDL R7, [R1+0xae0] ;  /* 0x000ae00001077983 */ /* 0x000ee80000100800 */
[----:B------:R-:W3:Y:S01]  /*1e090*/  LDL R6, [R1+0xee8] ;  /* 0x000ee80001067983 */ /* 0x000ee20000100800 */
[----:B------:R-:W-:-:S03]  /*1e0a0*/  PRMT R71, RZ, 0x7610, R71 ;  /* 0x00007610ff477816 */ /* 0x000fc60000000047 */
[----:B------:R0:W-:Y:S02]  /*1e0b0*/  STS.U16 [R3+UR4+0x12380], R70 ;  /* 0x0123804603007988 */ /* 0x0001e40008000404 */
[----:B0-----:R-:W0:Y:S02]  /*1e0c0*/  S2R R70, SR_TID.X ;  /* 0x0000000000467919 */ /* 0x001e240000002100 */
[----:B------:R-:W-:Y:S04]  /*1e0d0*/  STS.U16 [R3+UR4+0x12780], R4 ;  /* 0x0127800403007988 */ /* 0x000fe80008000404 */
[----:B------:R-:W-:Y:S04]  /*1e0e0*/  STS.U16 [R3+UR4+0x12b80], R249 ;  /* 0x012b80f903007988 */ /* 0x000fe80008000404 */
[----:B------:R-:W-:Y:S04]  /*1e0f0*/  STS.U16 [R3+UR4+0x12f80], R241 ;  /* 0x012f80f103007988 */ /* 0x000fe80008000404 */
[----:B------:R-:W-:Y:S04]  /*1e100*/  STS.U16 [R3+UR4+0x13380], R233 ;  /* 0x013380e903007988 */ /* 0x000fe80008000404 */
[----:B------:R-:W-:Y:S04]  /*1e110*/  STS.U16 [R3+UR4+0x13780], R225 ;  /* 0x013780e103007988 */ /* 0x000fe80008000404 */
[----:B------:R-:W-:Y:S04]  /*1e120*/  STS.U16 [R3+UR4+0x13b80], R217 ;  /* 0x013b80d903007988 */ /* 0x000fe80008000404 */
[----:B------:R1:W-:Y:S04]  /*1e130*/  STS.U16 [R3+UR4+0x13f80], R209 ;  /* 0x013f80d103007988 */ /* 0x0003e80008000404 */
[----:B---3--:R-:W3:Y:S01]  /*1e140*/  @!P0 LDG.E.U16 R71, desc[UR6][R6.64] ;  /* 0x0000000606478981 */ /* 0x008ee2000c1e1500 */
[----:B-1----:R-:W-:-:S03]  /*1e150*/  LOP3.LUT R3, R2, 0x10, RZ, 0x3c, !PT ;  /* 0x0000001002037812 */ /* 0x002fc600078e3cff */
[----:B------:R-:W-:Y:S04]  /*1e160*/  STS.U16 [R2+UR4], R208 ;  /* 0x000000d002007988 */ /* 0x000fe80008000404 */
        /* <DEDUP_REMOVED lines=38> */
[----:B------:R-:W-:Y:S01]  /*1e3d0*/  STS.U16 [R3+UR4+0x1c80], R169 ;  /* 0x001c80a903007988 */ /* 0x000fe20008000404 */
[----:B0-----:R-:W-:-:S03]  /*1e3e0*/  LOP3.LUT R4, R70, 0x40, RZ, 0xc0, !PT ;  /* 0x0000004046047812 */ /* 0x001fc600078ec0ff */
[----:B------:R-:W-:Y:S01]  /*1e3f0*/  STS.U16 [R3+UR4+0x2080], R168 ;  /* 0x002080a803007988 */ /* 0x000fe20008000404 */
[----:B------:R-:W-:-:S03]  /*1e400*/  IMAD.SHL.U32 R70, R70, 0x2, RZ ;  /* 0x0000000246467824 */ /* 0x000fc600078e00ff */
        /* <DEDUP_REMOVED lines=29> */
[----:B------:R0:W-:Y:S04]  /*1e5e0*/  STL [R1+0xf58], R2 ;  /* 0x000f580201007387 */ /* 0x0001e80000100800 */
[----:B------:R-:W-:Y:S04]  /*1e5f0*/  STS.U16 [R70+UR4+0xd00], R11 ;  /* 0x000d000b46007988 */ /* 0x000fe80008000404 */
[----:B------:R-:W-:Y:S04]  /*1e600*/  STS.U16 [R70+UR4+0x1100], R10 ;  /* 0x0011000a46007988 */ /* 0x000fe80008000404 */
[----:B0-----:R-:W4:Y:S04]  /*1e610*/  LDL.LU R2, [R1+0x310] ;  /* 0x0003100001027983 */ /* 0x001f280000300800 */
[----:B------:R-:W2:Y:S04]  /*1e620*/  LDL.LU R3, [R1+0x308] ;  /* 0x0003080001037983 */ /* 0x000ea80000300800 */
[----:B------:R-:W-:Y:S04]  /*1e630*/  STS.U16 [R70+UR4+0x1500], R9 ;  /* 0x0015000946007988 */ /* 0x000fe80008000404 */
[----:B------:R-:W2:Y:S04]  /*1e640*/  LDL.LU R4, [R1+0x300] ;  /* 0x0003000001047983 */ /* 0x000ea80000300800 */
[----:B------:R0:W-:Y:S04]  /*1e650*/  STS.U16 [R70+UR4+0x1900], R5 ;  /* 0x0019000546007988 */ /* 0x0001e80008000404 */
[----:B0-----:R-:W2:Y:S04]  /*1e660*/  LDL.LU R70, [R1+0x1318] ;  /* 0x0013180001467983 */ /* 0x001ea80000300800 */
[----:B---3--:R0:W-:Y:S04]  /*1e670*/  STL [R1+0x2f0], R71 ;  /* 0x0002f04701007387 */ /* 0x0081e80000100800 */
[----:B0-----:R-:W3:Y:S04]  /*1e680*/  LDL.LU R71, [R1+0x1314] ;  /* 0x0013140001477983 */ /* 0x001ee80000300800 */
[----:B------:R-:W4:Y:S04]  /*1e690*/  LDL R6, [R1+0xadc] ;  /* 0x000adc0001067983 */ /* 0x000f280000100800 */
[----:B------:R-:W4:Y:S01]  /*1e6a0*/  LDL R7, [R1+0xee4] ;  /* 0x000ee40001077983 */ /* 0x000f220000100800 */
[----:B------:R-:W-:-:S02]  /*1e6b0*/  PRMT R68, RZ, 0x7610, R68 ;  /* 0x00007610ff447816 */ /* 0x000fc40000000044 */
[----:B----4-:R-:W-:-:S04]  /*1e6c0*/  @!P0 LOP3.LUT R7, R7, R6, RZ, 0x3c, !PT ;  /* 0x0000000607078212 */ /* 0x010fc800078e3cff */
[----:B------:R-:W-:-:S04]  /*1e6d0*/  @!P0 LOP3.LUT R6, R7, R6, RZ, 0x3c, !PT ;  /* 0x0000000607068212 */ /* 0x000fc800078e3cff */
[----:B------:R-:W-:-:S05]  /*1e6e0*/  @!P0 LOP3.LUT R7, R7, R6, RZ, 0x3c, !PT ;  /* 0x0000000607078212 */ /* 0x000fca00078e3cff */
[----:B------:R-:W4:Y:S04]  /*1e6f0*/  @!P0 LDG.E.U16 R68, desc[UR6][R6.64] ;  /* 0x0000000606448981 */ /* 0x000f28000c1e1500 */
[----:B----4-:R0:W-:Y:S04]  /*1e700*/  STL [R1+0x2ec], R68 ;  /* 0x0002ec4401007387 */ /* 0x0101e80000100800 */
[----:B0-----:R-:W4:Y:S04]  /*1e710*/  LDL.LU R68, [R1+0x1310] ;  /* 0x0013100001447983 */ /* 0x001f280000300800 */
[----:B------:R-:W2:Y:S04]  /*1e720*/  LDL R6, [R1+0xad8] ;  /* 0x000ad80001067983 */ /* 0x000ea80000100800 */
[----:B------:R-:W2:Y:S01]  /*1e730*/  LDL R7, [R1+0xee0] ;  /* 0x000ee00001077983 */ /* 0x000ea20000100800 */
[----:B------:R-:W-:-:S02]  /*1e740*/  PRMT R69, RZ, 0x7610, R69 ;  /* 0x00007610ff457816 */ /* 0x000fc40000000045 */
[----:B--2---:R-:W-:-:S04]  /*1e750*/  @!P0 LOP3.LUT R7, R7, R6, RZ, 0x3c, !PT ;  /* 0x0000000607078212 */ /* 0x004fc800078e3cff */
[----:B------:R-:W-:-:S04]  /*1e760*/  @!P0 LOP3.LUT R6, R7, R6, RZ, 0x3c, !PT ;  /* 0x0000000607068212 */ /* 0x000fc800078e3cff */
[----:B------:R-:W-:-:S05]  /*1e770*/  @!P0 LOP3.LUT R7, R7, R6, RZ, 0x3c, !PT ;  /* 0x0000000607078212 */ /* 0x000fca00078e3cff */
[----:B------:R-:W2:Y:S04]  /*1e780*/  @!P0 LDG.E.U16 R69, desc[UR6][R6.64] ;  /* 0x0000000606458981 */ /* 0x000ea8000c1e1500 */
[----:B--2---:R0:W-:Y:S04]  /*1e790*/  STL [R1+0x2e8], R69 ;  /* 0x0002e84501007387 */ /* 0x0041e80000100800 */
        /* <DEDUP_REMOVED lines=9> */
[----:B0-----:R-:W2:Y:S04]  /*1e830*/  LDL.LU R66, [R1+0x1308] ;  /* 0x0013080001427983 */ /* 0x001ea80000300800 */
[----:B------:R-:W3:Y:S04]  /*1e840*/  LDL R6, [R1+0xed4] ;  /* 0x000ed40001067983 */ /* 0x000ee80000100800 */
[----:B------:R-:W3:Y:S01]  /*1e850*/  LDL R7, [R1+0xed8] ;  /* 0x000ed80001077983 */ /* 0x000ee20000100800 */
[----:B------:R-:W-:-:S02]  /*1e860*/  PRMT R67, RZ, 0x7610, R67 ;  /* 0x00007610ff437816 */ /* 0x000fc40000000043 */
[----:B---3--:R-:W-:-:S04]  /*1e870*/  @!P0 LOP3.LUT R7, R7, R6, RZ, 0x3c, !PT ;  /* 0x0000000607078212 */ /* 0x008fc800078e3cff */
[----:B------:R-:W-:-:S04]  /*1e880*/  @!P0 LOP3.LUT R6, R7, R6, RZ, 0x3c, !PT ;  /* 0x0000000607068212 */ /* 0x000fc800078e3cff */
[----:B------:R-:W-:-:S05]  /*1e890*/  @!P0 LOP3.LUT R7, R7, R6, RZ, 0x3c, !PT ;  /* 0x0000000607078212 */ /* 0x000fca00078e3cff */
[----:B------:R-:W3:Y:S04]  /*1e8a0*/  @!P0 LDG.E.U16 R67, desc[UR6][R6.64] ;  /* 0x0000000606438981 */ /* 0x000ee8000c1e1500 */
[----:B---3--:R0:W-:Y:S04]  /*1e8b0*/  STL [R1+0x2e0], R67 ;  /* 0x0002e04301007387 */ /* 0x0081e80000100800 */
        /* <DEDUP_REMOVED lines=92> */
[----:B------:R-:W2:Y:S02]  /*1ee80*/  LDL R7, [R1+0xe38] ;  /* 0x000e380001077983 */ /* 0x000ea40000100800 */
[----:B--2---:R-:W-:-:S04]  /*1ee90*/  @!P0 LOP3.LUT R7, R7, R6, RZ, 0x3c, !PT ;  /* 0x0000000607078212 */ /* 0x004fc800078e3cff */
[----:B------:R-:W-:-:S04]  /*1eea0*/  @!P0 LOP3.LUT R6, R7, R6, RZ, 0x3c, !PT ;  /* 0x0000000607068212 */ /* 0x000fc800078e3cff */
[----:B------:R-:W-:-:S05]  /*1eeb0*/  @!P0 LOP3.LUT R7, R7, R6, RZ, 0x3c, !PT ;  /* 0x0000000607078212 */ /* 0x000fca00078e3cff */
[----:B------:R-:W2:Y:S04]  /*1eec0*/  @!P0 LDG.E.U16 R54, desc[UR6][R6.64] ;  /* 0x0000000606368981 */ /* 0x000ea8000c1e1500 */
[----:B--2---:R0:W-:Y:S04]  /*1eed0*/  STL [R1+0x2b4], R54 ;  /* 0x0002b43601007387 */ /* 0x0041e80000100800 */
[----:B0-----:R-:W2:Y:S04]  /*1eee0*/  LDL.LU R54, [R1+0x12d8] ;  /* 0x0012d80001367983 */ /* 0x001ea80000300800 */
[----:B------:R-:W3:Y:S04]  /*1eef0*/  LDL R6, [R1+0xe2c] ;  /* 0x000e2c0001067983 */ /* 0x000ee80000100800 */
[----:B------:R-:W3:Y:S02]  /*1ef00*/  LDL R7, [R1+0xe30] ;  /* 0x000e300001077983 */ /* 0x000ee40000100800 */
[----:B---3--:R-:W-:-:S04]  /*1ef10*/  @!P0 LOP3.LUT R7, R7, R6, RZ, 0x3c, !PT ;  /* 0x0000000607078212 */ /* 0x008fc800078e3cff */
[----:B------:R-:W-:-:S04]  /*1ef20*/  @!P0 LOP3.LUT R6, R7, R6, RZ, 0x3c, !PT ;  /* 0x0000000607068212 */ /* 0x000fc800078e3cff */
[----:B------:R-:W-:-:S05]  /*1ef30*/  @!P0 LOP3.LUT R7, R7, R6, RZ, 0x3c, !PT ;  /* 0x0000000607078212 */ /* 0x000fca00078e3cff */
[----:B------:R-:W3:Y:S04]  /*1ef40*/  @!P0 LDG.E.U16 R55, desc[UR6][R6.64] ;  /* 0x0000000606378981 */ /* 0x000ee8000c1e1500 */
[----:B---3--:R0:W-:Y:S04]  /*1ef50*/  STL [R1+0x2b0], R55 ;  /* 0x0002b03701007387 */ /* 0x0081e80000100800 */
        /* <DEDUP_REMOVED lines=8> */
[----:B0-----:R-:W3:Y:S04]  /*1efe0*/  LDL.LU R52, [R1+0x12d0] ;  /* 0x0012d00001347983 */ /* 0x001ee80000300800 */
[----:B------:R-:W4:Y:S04]  /*1eff0*/  LDL R6, [R1+0xe1c] ;  /* 0x000e1c0001067983 */ /* 0x000f280000100800 */
[----:B------:R-:W4:Y:S02]  /*1f000*/  LDL R7, [R1+0xe20] ;  /* 0x000e200001077983 */ /* 0x000f240000100800 */
[----:B----4-:R-:W-:-:S04]  /*1f010*/  @!P0 LOP3.LUT R7, R7, R6, RZ, 0x3c, !PT ;  /* 0x0000000607078212 */ /* 0x010fc800078e3cff */
[----:B------:R-:W-:-:S04]  /*1f020*/  @!P0 LOP3.LUT R6, R7, R6, RZ, 0x3c, !PT ;  /* 0x0000000607068212 */ /* 0x000fc800078e3cff */
[----:B------:R-:W-:-:S05]  /*1f030*/  @!P0 LOP3.LUT R7, R7, R6, RZ, 0x3c, !PT ;  /* 0x0000000607078212 */ /* 0x000fca00078e3cff */
[----:B------:R-:W4:Y:S04]  /*1f040*/  @!P0 LDG.E.U16 R53, desc[UR6][R6.64] ;  /* 0x0000000606358981 */ /* 0x000f28000c1e1500 */
[----:B----4-:R0:W-:Y:S04]  /*1f050*/  STL [R1+0x2a8], R53 ;  /* 0x0002a83501007387 */ /* 0x0101e80000100800 */
        /* <DEDUP_REMOVED lines=142> */
[----:B------:R0:W4:Y:S04]  /*1f940*/  @!P0 LDG.E.U16 R144, desc[UR6][R6.64] ;  /* 0x0000000606908981 */ /* 0x000128000c1e1500 */
[----:B------:R-:W0:Y:S04]  /*1f950*/  LDL R6, [R1+0xd2c] ;  /* 0x000d2c0001067983 */ /* 0x000e280000100800 */
[----:B------:R-:W0:Y:S02]  /*1f960*/  LDL R7, [R1+0xd30] ;  /* 0x000d300001077983 */ /* 0x000e240000100800 */
[----:B0-----:R-:W-:-:S04]  /*1f970*/  @!P0 LOP3.LUT R7, R7, R6, RZ, 0x3c, !PT ;  /* 0x0000000607078212 */ /* 0x001fc800078e3cff */
[----:B------:R-:W-:-:S04]  /*1f980*/  @!P0 LOP3.LUT R6, R7, R6, RZ, 0x3c, !PT ;  /* 0x0000000607068212 */ /* 0x000fc800078e3cff */
[----:B------:R-:W-:-:S05]  /*1f990*/  @!P0 LOP3.LUT R7, R7, R6, RZ, 0x3c, !PT ;  /* 0x0000000607078212 */ /* 0x000fca00078e3cff */
[----:B------:R-:W2:Y:S04]  /*1f9a0*/  @!P0 LDG.E.U16 R35, desc[UR6][R6.64] ;  /* 0x0000000606238981 */ /* 0x000ea8000c1e1500 */
[----:B----4-:R0:W-:Y:S04]  /*1f9b0*/  STL [R1+0x260], R144 ;  /* 0x0002609001007387 */ /* 0x0101e80000100800 */
[----:B0-----:R-:W4:Y:S04]  /*1f9c0*/  LDL R144, [R1+0xcf8] ;  /* 0x000cf80001907983 */ /* 0x001f280000100800 */
[----:B--2---:R0:W-:Y:S04]  /*1f9d0*/  STL [R1+0x25c], R35 ;  /* 0x00025c2301007387 */ /* 0x0041e80000100800 */
[----:B0-----:R-:W3:Y:S04]  /*1f9e0*/  LDL.LU R35, [R1+0x1284] ;  /* 0x0012840001237983 */ /* 0x001ee80000300800 */
        /* <DEDUP_REMOVED lines=8> */
[----:B------:R-:W4:Y:S04]  /*1fa70*/  LDL R6, [R1+0xd1c] ;  /* 0x000d1c0001067983 */ /* 0x000f280000100800 */
[----:B------:R-:W4:Y:S02]  /*1fa80*/  LDL R7, [R1+0xd20] ;  /* 0x000d200001077983 */ /* 0x000f240000100800 */
[----:B----4-:R-:W-:-:S04]  /*1fa90*/  @!P0 LOP3.LUT R7, R7, R6, RZ, 0x3c, !PT ;  /* 0x0000000607078212 */ /* 0x010fc800078e3cff */
[----:B------:R-:W-:-:S04]  /*1faa0*/  @!P0 LOP3.LUT R6, R7, R6, RZ, 0x3c, !PT ;  /* 0x0000000607068212 */ /* 0x000fc800078e3cff */
[----:B------:R-:W-:-:S05]  /*1fab0*/  @!P0 LOP3.LUT R7, R7, R6, RZ, 0x3c, !PT ;  /* 0x0000000607078212 */ /* 0x000fca00078e3cff */
[----:B------:R-:W4:Y:S04]  /*1fac0*/  @!P0 LDG.E.U16 R33, desc[UR6][R6.64] ;  /* 0x0000000606218981 */ /* 0x000f28000c1e1500 */
[----:B----4-:R0:W-:Y:S04]  /*1fad0*/  STL [R1+0x254], R33 ;  /* 0x0002542101007387 */ /* 0x0101e80000100800 */
[----:B0-----:R-:W2:Y:S04]  /*1fae0*/  LDL.LU R33, [R1+0x127c] ;  /* 0x00127c0001217983 */ /* 0x001ea80000300800 */
        /* <DEDUP_REMOVED lines=11> */
[----:B------:R-:W3:Y:S04]  /*1fba0*/  @!P0 LDG.E.U16 R30, desc[UR6][R6.64] ;  /* 0x00000006061e8981 */ /* 0x000ee8000c1e1500 */
[----:B----4-:R0:W-:Y:S04]  /*1fbb0*/  STL [R1+0x250], R150 ;  /* 0x0002509601007387 */ /* 0x0101e80000100800 */
[----:B0-----:R-:W4:Y:S04]  /*1fbc0*/  LDL R150, [R1+0xcd8] ;  /* 0x000cd80001967983 */ /* 0x001f280000100800 */
[----:B---3--:R0:W-:Y:S04]  /*1fbd0*/  STL [R1+0x24c], R30 ;  /* 0x00024c1e01007387 */ /* 0x0081e80000100800 */
[----:B0-----:R-:W3:Y:S04]  /*1fbe0*/  LDL.LU R30, [R1+0x1278] ;  /* 0x00127800011e7983 */ /* 0x001ee80000300800 */
[----:B------:R-:W2:Y:S01]  /*1fbf0*/  LDL R7, [R1+0xcf4] ;  /* 0x000cf40001077983 */ /* 0x000ea20000100800 */
[----:B------:R-:W-:-:S03]  /*1fc00*/  @!P0 IMAD.MOV.U32 R6, RZ, RZ, R144 ;  /* 0x000000ffff068224 */ /* 0x000fc600078e0090 */
[----:B------:R-:W3:Y:S04]  /*1fc10*/  LDL R144, [R1+0xcc0] ;  /* 0x000cc00001907983 */ /* 0x000ee80000100800 */
[----:B--2---:R-:W2:Y:S04]  /*1fc20*/  @!P0 LDG.E.U16 R31, desc[UR6][R6.64] ;  /* 0x00000006061f8981 */ /* 0x004ea8000c1e1500 */
        /* <DEDUP_REMOVED lines=10> */
[----:B------:R-:W3:Y:S04]  /*1fcd0*/  LDL R6, [R1+0xce4] ;  /* 0x000ce40001067983 */ /* 0x000ee80000100800 */
[----:B------:R-:W3:Y:S02]  /*1fce0*/  LDL R7, [R1+0xce8] ;  /* 0x000ce80001077983 */ /* 0x000ee40000100800 */
[----:B---3--:R-:W-:-:S04]  /*1fcf0*/  @!P0 LOP3.LUT R7, R7, R6, RZ, 0x3c, !PT ;  /* 0x0000000607078212 */ /* 0x008fc800078e3cff */
[----:B------:R-:W-:-:S04]  /*1fd00*/  @!P0 LOP3.LUT R6, R7, R6, RZ, 0x3c, !PT ;  /* 0x0000000607068212 */ /* 0x000fc800078e3cff */
[----:B------:R-:W-:-:S05]  /*1fd10*/  @!P0 LOP3.LUT R7, R7, R6, RZ, 0x3c, !PT ;  /* 0x0000000607078212 */ /* 0x000fca00078e3cff */
[----:B------:R-:W3:Y:S04]  /*1fd20*/  @!P0 LDG.E.U16 R29, desc[UR6][R6.64] ;  /* 0x00000006061d8981 */ /* 0x000ee8000c1e1500 */
[----:B---3--:R0:W-:Y:S04]  /*1fd30*/  STL [R1+0x240], R29 ;  /* 0x0002401d01007387 */ /* 0x0081e80000100800 */
[----:B0-----:R-:W4:Y:S04]  /*1fd40*/  LDL.LU R29, [R1+0x126c] ;  /* 0x00126c00011d7983 */ /* 0x001f280000300800 */
[----:B------:R-:W3:Y:S04]  /*1fd50*/  LDL R6, [R1+0xcdc] ;  /* 0x000cdc0001067983 */ /* 0x000ee80000100800 */
[----:B------:R-:W3:Y:S02]  /*1fd60*/  LDL R7, [R1+0xce0] ;  /* 0x000ce00001077983 */ /* 0x000ee40000100800 */
[----:B---3--:R-:W-:-:S04]  /*1fd70*/  @!P0 LOP3.LUT R7, R7, R6, RZ, 0x3c, !PT ;  /* 0x0000000607078212 */ /* 0x008fc800078e3cff */
[----:B------:R-:W-:-:S04]  /*1fd80*/  @!P0 LOP3.LUT R6, R7, R6, RZ, 0x3c, !PT ;  /* 0x0000000607068212 */ /* 0x000fc800078e3cff */
[----:B------:R-:W-:-:S05]  /*1fd90*/  @!P0 LOP3.LUT R7, R7, R6, RZ, 0x3c, !PT ;  /* 0x0000000607078212 */ /* 0x000fca00078e3cff */
[----:B------:R-:W3:Y:S01]  /*1fda0*/  @!P0 LDG.E.U16 R26, desc[UR6][R6.64] ;  /* 0x00000006061a8981 */ /* 0x000ee2000c1e1500 */
[----:B------:R-:W-:-:S03]  /*1fdb0*/  PRMT R0, RZ, 0x7610, R0 ;  /* 0x00007610ff007816 */ /* 0x000fc60000000000 */
[----:B---3--:R0:W-:Y:S04]  /*1fdc0*/  STL [R1+0x23c], R26 ;  /* 0x00023c1a01007387 */ /* 0x0081e80000100800 */
[----:B0-----:R-:W3:Y:S04]  /*1fdd0*/  LDL.LU R26, [R1+0x1268] ;  /* 0x00126800011a7983 */ /* 0x001ee80000300800 */
[----:B------:R-:W2:Y:S01]  /*1fde0*/  LDL R7, [R1+0xcd4] ;  /* 0x000cd40001077983 */ /* 0x000ea20000100800 */
[----:B------:R-:W-:-:S03]  /*1fdf0*/  @!P0 IMAD.MOV.U32 R6, RZ, RZ, R150 ;  /* 0x000000ffff068224 */ /* 0x000fc600078e0096 */
[----:B------:R-:W4:Y:S04]  /*1fe00*/  LDL R150, [R1+0xca0] ;  /* 0x000ca00001967983 */ /* 0x000f280000100800 */
[----:B--2---:R0:W2:Y:S04]  /*1fe10*/  @!P0 LDG.E.U16 R0, desc[UR6][R6.64] ;  /* 0x0000000606008981 */ /* 0x0040a8000c1e1500 */
[----:B------:R-:W3:Y:S01]  /*1fe20*/  LDL R7, [R1+0xcbc] ;  /* 0x000cbc0001077983 */ /* 0x000ee20000100800 */
[----:B0-----:R-:W-:-:S03]  /*1fe30*/  @!P0 IMAD.MOV.U32 R6, RZ, RZ, R144 ;  /* 0x000000ffff068224 */ /* 0x001fc600078e0090 */
[----:B--2---:R-:W-:Y:S04]  /*1fe40*/  STL [R1+0x1248], R0 ;  /* 0x0012480001007387 */ /* 0x004fe80000100800 */
[----:B------:R-:W2:Y:S04]  /*1fe50*/  LDL R144, [R1+0xc94] ;  /* 0x000c940001907983 */ /* 0x000ea80000100800 */
[----:B---3--:R0:W3:Y:S04]  /*1fe60*/  @!P0 LDG.E.U16 R143, desc[UR6][R6.64] ;  /* 0x00000006068f8981 */ /* 0x0080e8000c1e1500 */
[----:B------:R-:W0:Y:S04]  /*1fe70*/  LDL R6, [R1+0xcb4] ;  /* 0x000cb40001067983 */ /* 0x000e280000100800 */
[----:B------:R-:W0:Y:S02]  /*1fe80*/  LDL R7, [R1+0xcb8] ;  /* 0x000cb80001077983 */ /* 0x000e240000100800 */
[----:B0-----:R-:W-:-:S04]  /*1fe90*/  @!P0 LOP3.LUT R7, R7, R6, RZ, 0x3c, !PT ;  /* 0x0000000607078212 */ /* 0x001fc800078e3cff */
[----:B------:R-:W-:-:S04]  /*1fea0*/  @!P0 LOP3.LUT R6, R7, R6, RZ, 0x3c, !PT ;  /* 0x0000000607068212 */ /* 0x000fc800078e3cff */
[----:B------:R-:W-:-:S05]  /*1feb0*/  @!P0 LOP3.LUT R7, R7, R6, RZ, 0x3c, !PT ;  /* 0x0000000607078212 */ /* 0x000fca00078e3cff */
[----:B------:R-:W4:Y:S04]  /*1fec0*/  @!P0 LDG.E.U16 R27, desc[UR6][R6.64] ;  /* 0x00000006061b8981 */ /* 0x000f28000c1e1500 */
[----:B---3--:R0:W-:Y:S04]  /*1fed0*/  STL [R1+0x238], R143 ;  /* 0x0002388f01007387 */ /* 0x0081e80000100800 */
[----:B0-----:R-:W3:Y:S04]  /*1fee0*/  LDL R143, [R1+0xc98] ;  /* 0x000c9800018f7983 */ /* 0x001ee80000100800 */
        /* <DEDUP_REMOVED lines=8> */
[----:B------:R-:W3:Y:S04]  /*1ff70*/  LDL R6, [R1+0xca4] ;  /* 0x000ca40001067983 */ /* 0x000ee80000100800 */
[----:B------:R-:W3:Y:S04]  /*1ff80*/  LDL R7, [R1+0xca8] ;  /* 0x000ca80001077983 */ /* 0x000ee80000100800 */
[----:B--2---:R0:W-:Y:S01]  /*1ff90*/  STL [R1+0x230], R142 ;  /* 0x0002308e01007387 */ /* 0x0041e20000100800 */
[----:B------:R-:W-:-:S03]  /*1ffa0*/  PRMT R15, RZ, 0x7610, R15 ;  /* 0x00007610ff0f7816 */ /* 0x000fc6000000000f */
[----:B0-----:R-:W2:Y:S01]  /*1ffb0*/  LDL R142, [R1+0xc80] ;  /* 0x000c8000018e7983 */ /* 0x001ea20000100800 */
[----:B---3--:R-:W-:-:S04]  /*1ffc0*/  @!P0 LOP3.LUT R7, R7, R6, RZ, 0x3c, !PT ;  /* 0x0000000607078212 */ /* 0x008fc800078e3cff */
[----:B------:R-:W-:-:S04]  /*1ffd0*/  @!P0 LOP3.LUT R6, R7, R6, RZ, 0x3c, !PT ;  /* 0x0000000607068212 */ /* 0x000fc800078e3cff */
[----:B------:R-:W-:-:S05]  /*1ffe0*/  @!P0 LOP3.LUT R7, R7, R6, RZ, 0x3c, !PT ;  /* 0x0000000607078212 */ /* 0x000fca00078e3cff */
[----:B------:R0:W3:Y:S04]  /*1fff0*/  @!P0 LDG.E.U16 R134, desc[UR6][R6.64] ;  /* 0x0000000606868981 */ /* 0x0000e8000c1e1500 */
[----:B------:R-:W4:Y:S01]  /*20000*/  LDL R7, [R1+0xc9c] ;  /* 0x000c9c0001077983 */ /* 0x000f220000100800 */
[----:B0-----:R-:W-:-:S05]  /*20010*/  @!P0 IMAD.MOV.U32 R6, RZ, RZ, R150 ;  /* 0x000000ffff068224 */ /* 0x001fca00078e0096 */
[----:B----4-:R0:W4:Y:S04]  /*20020*/  @!P0 LDG.E.U16 R149, desc[UR6][R6.64] ;  /* 0x0000000606958981 */ /* 0x010128000c1e1500 */
[----:B---3--:R1:W-:Y:S04]  /*20030*/  STL [R1+0x22c], R134 ;  /* 0x00022c8601007387 */ /* 0x0083e80000100800 */
[----:B------:R-:W3:Y:S01]  /*20040*/  LDL R150, [R1+0xc6c] ;  /* 0x000c6c0001967983 */ /* 0x000ee20000100800 */
[----:B0-----:R-:W-:Y:S02]  /*20050*/  @!P0 IMAD.MOV.U32 R6, RZ, RZ, R143 ;  /* 0x000000ffff068224 */ /* 0x001fe400078e008f */
[----:B------:R-:W-:Y:S01]  /*20060*/  @!P0 IMAD.MOV.U32 R7, RZ, RZ, R144 ;  /* 0x000000ffff078224 */ /* 0x000fe200078e0090 */
[----:B-1----:R-:W3:Y:S04]  /*20070*/  LDL R134, [R1+0xc78] ;  /* 0x000c780001867983 */ /* 0x002ee80000100800 */
[----:B------:R2:W3:Y:S04]  /*20080*/  @!P0 LDG.E.U16 R15, desc[UR6][R6.64] ;  /* 0x00000006060f8981 */ /* 0x0004e8000c1e1500 */
[----:B----4-:R0:W-:Y:S04]  /*20090*/  STL [R1+0x228], R149 ;  /* 0x0002289501007387 */ /* 0x0101e80000100800 */
[----:B------:R-:W4:Y:S01]  /*200a0*/  LDL R7, [R1+0xc7c] ;  /* 0x000c7c0001077983 */ /* 0x000f220000100800 */
[----:B--2---:R-:W-:-:S03]  /*200b0*/  @!P0 IMAD.MOV.U32 R6, RZ, RZ, R142 ;  /* 0x000000ffff068224 */ /* 0x004fc600078e008e */
[----:B------:R-:W2:Y:S04]  /*200c0*/  LDL R144, [R1+0xc64] ;  /* 0x000c640001907983 */ /* 0x000ea80000100800 */
[----:B0-----:R-:W2:Y:S04]  /*200d0*/  LDL R149, [R1+0xc70] ;  /* 0x000c700001957983 */ /* 0x001ea80000100800 */
[----:B------:R-:W2:Y:S04]  /*200e0*/  LDL R143, [R1+0xc68] ;  /* 0x000c6800018f7983 */ /* 0x000ea80000100800 */
[----:B---3--:R-:W-:Y:S04]  /*200f0*/  STL [R1+0x124c], R15 ;  /* 0x00124c0f01007387 */ /* 0x008fe80000100800 */
[----:B------:R-:W3:Y:S04]  /*20100*/  LDL R142, [R1+0xc5c] ;  /* 0x000c5c00018e7983 */ /* 0x000ee80000100800 */
[----:B----4-:R0:W4:Y:S04]  /*20110*/  @!P0 LDG.E.U16 R137, desc[UR6][R6.64] ;  /* 0x0000000606898981 */ /* 0x010128000c1e1500 */
[----:B------:R-:W2:Y:S01]  /*20120*/  LDL R7, [R1+0xc74] ;  /* 0x000c740001077983 */ /* 0x000ea20000100800 */
[----:B0-----:R-:W-:-:S05]  /*20130*/  @!P0 IMAD.MOV.U32 R6, RZ, RZ, R134 ;  /* 0x000000ffff068224 */ /* 0x001fca00078e0086 */
[----:B--2---:R0:W2:Y:S02]  /*20140*/  @!P0 LDG.E.U16 R132, desc[UR6][R6.64] ;  /* 0x0000000606848981 */ /* 0x0040a4000c1e1500 */
[----:B0-----:R-:W-:Y:S02]  /*20150*/  @!P0 IMAD.MOV.U32 R6, RZ, RZ, R149 ;  /* 0x000000ffff068224 */ /* 0x001fe400078e0095 */
[----:B------:R-:W-:-:S05]  /*20160*/  @!P0 IMAD.MOV.U32 R7, RZ, RZ, R150 ;  /* 0x000000ffff078224 */ /* 0x000fca00078e0096 */
[----:B------:R0:W3:Y:S02]  /*20170*/  @!P0 LDG.E.U16 R147, desc[UR6][R6.64] ;  /* 0x0000000606938981 */ /* 0x0000e4000c1e1500 */
[----:B0-----:R-:W-:Y:S02]  /*20180*/  @!P0 IMAD.MOV.U32 R6, RZ, RZ, R143 ;  /* 0x000000ffff068224 */ /* 0x001fe400078e008f */
[----:B------:R-:W-:-:S05]  /*20190*/  @!P0 IMAD.MOV.U32 R7, RZ, RZ, R144 ;  /* 0x000000ffff078224 */ /* 0x000fca00078e0090 */
[----:B------:R-:W3:Y:S04]  /*201a0*/  @!P0 LDG.E.U16 R25, desc[UR6][R6.64] ;  /* 0x0000000606198981 */ /* 0x000ee8000c1e1500 */
[----:B----4-:R0:W-:Y:S04]  /*201b0*/  STL [R1+0x224], R137 ;  /* 0x0002248901007387 */ /* 0x0101e80000100800 */
[----:B------:R-:W4:Y:S04]  /*201c0*/  LDL R134, [R1+0xc54] ;  /* 0x000c540001867983 */ /* 0x000f280000100800 */
[----:B0-----:R-:W4:Y:S04]  /*201d0*/  LDL R137, [R1+0xc60] ;  /* 0x000c600001897983 */ /* 0x001f280000100800 */
[----:B--2---:R0:W-:Y:S04]  /*201e0*/  STL [R1+0x220], R132 ;  /* 0x0002208401007387 */ /* 0x0041e80000100800 */
[----:B------:R-:W2:Y:S04]  /*201f0*/  LDL R149, [R1+0xc3c] ;  /* 0x000c3c0001957983 */ /* 0x000ea80000100800 */
[----:B0-----:R-:W2:Y:S04]  /*20200*/  LDL R132, [R1+0xc58] ;  /* 0x000c580001847983 */ /* 0x001ea80000100800 */
[----:B---3--:R0:W-:Y:S04]  /*20210*/  STL [R1+0x21c], R147 ;  /* 0x00021c9301007387 */ /* 0x0081e80000100800 */
[----:B------:R-:W3:Y:S04]  /*20220*/  LDL R144, [R1+0xc34] ;  /* 0x000c340001907983 */ /* 0x000ee80000100800 */
[----:B0-----:R-:W3:Y:S04]  /*20230*/  LDL R147, [R1+0xc40] ;  /* 0x000c400001937983 */ /* 0x001ee80000100800 */
[----:B------:R0:W-:Y:S01]  /*20240*/  STL [R1+0x218], R25 ;  /* 0x0002181901007387 */ /* 0x0001e20000100800 */
[----:B------:R-:W-:Y:S01]  /*20250*/  @!P0 IMAD.MOV.U32 R7, RZ, RZ, R142 ;  /* 0x000000ffff078224 */ /* 0x000fe200078e008e */
[----:B------:R-:W-:-:S02]  /*20260*/  PRMT R16, RZ, 0x7610, R16 ;  /* 0x00007610ff107816 */ /* 0x000fc40000000010 */
[----:B------:R-:W3:Y:S04]  /*20270*/  LDL R143, [R1+0xc2c] ;  /* 0x000c2c00018f7983 */ /* 0x000ee80000100800 */
[----:B------:R-:W3:Y:S04]  /*20280*/  LDL R142, [R1+0xc30] ;  /* 0x000c3000018e7983 */ /* 0x000ee80000100800 */
[----:B0-----:R-:W3:Y:S01]  /*20290*/  LDL R25, [R1+0xc38] ;  /* 0x000c380001197983 */ /* 0x001ee20000100800 */
[----:B----4-:R-:W-:-:S03]  /*202a0*/  @!P0 IMAD.MOV.U32 R6, RZ, RZ, R137 ;  /* 0x000000ffff068224 */ /* 0x010fc600078e0089 */
[----:B------:R-:W4:Y:S04]  /*202b0*/  LDL R137, [R1+0xc1c] ;  /* 0x000c1c0001897983 */ /* 0x000f280000100800 */
[----:B------:R0:W4:Y:S02]  /*202c0*/  @!P0 LDG.E.U16 R136, desc[UR6][R6.64] ;  /* 0x0000000606888981 */ /* 0x000124000c1e1500 */
[----:B0-----:R-:W-:Y:S02]  /*202d0*/  @!P0 IMAD.MOV.U32 R7, RZ, RZ, R134 ;  /* 0x000000ffff078224 */ /* 0x001fe400078e0086 */
[----:B------:R-:W4:Y:S01]  /*202e0*/  LDL R134, [R1+0xc24] ;  /* 0x000c240001867983 */ /* 0x000f220000100800 */
[----:B--2---:R-:W-:-:S03]  /*202f0*/  @!P0 IMAD.MOV.U32 R6, RZ, RZ, R132 ;  /* 0x000000ffff068224 */ /* 0x004fc600078e0084 */
[----:B------:R-:W2:Y:S04]  /*20300*/  LDL R132, [R1+0xc28] ;  /* 0x000c280001847983 */ /* 0x000ea80000100800 */
[----:B------:R0:W2:Y:S02]  /*20310*/  @!P0 LDG.E.U16 R16, desc[UR6][R6.64] ;  /* 0x0000000606108981 */ /* 0x0000a4000c1e1500 */
[----:B0-----:R-:W-:Y:S02]  /*20320*/  @!P0 IMAD.MOV.U32 R7, RZ, RZ, R149 ;  /* 0x000000ffff078224 */ /* 0x001fe400078e0095 */
[----:B---3--:R-:W-:-:S05]  /*20330*/  @!P0 IMAD.MOV.U32 R6, RZ, RZ, R147 ;  /* 0x000000ffff068224 */ /* 0x008fca00078e0093 */
[----:B------:R0:W3:Y:S02]  /*20340*/  @!P0 LDG.E.U16 R145, desc[UR6][R6.64] ;  /* 0x0000000606918981 */ /* 0x0000e4000c1e1500 */
[----:B0-----:R-:W-:Y:S02]  /*20350*/  @!P0 IMAD.MOV.U32 R7, RZ, RZ, R144 ;  /* 0x000000ffff078224 */ /* 0x001fe400078e0090 */
[----:B------:R-:W-:-:S05]  /*20360*/  @!P0 IMAD.MOV.U32 R6, RZ, RZ, R25 ;  /* 0x000000ffff068224 */ /* 0x000fca00078e0019 */
[----:B------:R-:W3:Y:S04]  /*20370*/  @!P0 LDG.E.U16 R24, desc[UR6][R6.64] ;  /* 0x0000000606188981 */ /* 0x000ee8000c1e1500 */
[----:B----4-:R0:W-:Y:S04]  /*20380*/  STL [R1+0x214], R136 ;  /* 0x0002148801007387 */ /* 0x0101e80000100800 */
[----:B0-----:R-:W4:Y:S04]  /*20390*/  LDL R136, [R1+0xc20] ;  /* 0x000c200001887983 */ /* 0x001f280000100800 */
[----:B--2---:R-:W-:Y:S04]  /*203a0*/  STL [R1+0x1250], R16 ;  /* 0x0012501001007387 */ /* 0x004fe80000100800 */
[----:B------:R-:W2:Y:S04]  /*203b0*/  LDL R25, [R1+0xc14] ;  /* 0x000c140001197983 */ /* 0x000ea80000100800 */
[----:B---3--:R0:W-:Y:S04]  /*203c0*/  STL [R1+0x20c], R24 ;  /* 0x00020c1801007387 */ /* 0x0081e80000100800 */
[----:B0-----:R-:W3:Y:S01]  /*203d0*/  LDL R24, [R1+0xc18] ;  /* 0x000c180001187983 */ /* 0x001ee20000100800 */
[----:B------:R-:W-:-:S02]  /*203e0*/  @!P0 IMAD.MOV.U32 R6, RZ, RZ, R142 ;  /* 0x000000ffff068224 */ /* 0x000fc400078e008e */
[----:B------:R-:W-:-:S05]  /*203f0*/  @!P0 IMAD.MOV.U32 R7, RZ, RZ, R143 ;  /* 0x000000ffff078224 */ /* 0x000fca00078e008f */
[----:B------:R0:W3:Y:S02]  /*20400*/  @!P0 LDG.E.U16 R139, desc[UR6][R6.64] ;  /* 0x00000006068b8981 */ /* 0x0000e4000c1e1500 */
[----:B0-----:R-:W-:Y:S02]  /*20410*/  @!P0 IMAD.MOV.U32 R6, RZ, RZ, R132 ;  /* 0x000000ffff068224 */ /* 0x001fe400078e0084 */
[----:B------:R-:W-:Y:S01]  /*20420*/  @!P0 IMAD.MOV.U32 R7, RZ, RZ, R134 ;  /* 0x000000ffff078224 */ /* 0x000fe200078e0086 */
[----:B------:R-:W3:Y:S04]  /*20430*/  LDL R132, [R1+0xc00] ;  /* 0x000c000001847983 */ /* 0x000ee80000100800 */
[----:B------:R-:W3:Y:S04]  /*20440*/  LDL R134, [R1+0xbfc] ;  /* 0x000bfc0001867983 */ /* 0x000ee80000100800 */
[----:B------:R4:W3:Y:S01]  /*20450*/  @!P0 LDG.E.U16 R138, desc[UR6][R6.64] ;  /* 0x00000006068a8981 */ /* 0x0008e2000c1e1500 */
[----:B------:R-:W-:Y:S01]  /*20460*/  PRMT R15, RZ, 0x7610, R15 ;  /* 0x00007610ff0f7816 */ /* 0x000fe2000000000f */
[----:B----4-:R-:W-:-:S02]  /*20470*/  @!P0 IMAD.MOV.U32 R6, RZ, RZ, R136 ;  /* 0x000000ffff068224 */ /* 0x010fc400078e0088 */
[----:B------:R-:W-:-:S05]  /*20480*/  @!P0 IMAD.MOV.U32 R7, RZ, RZ, R137 ;  /* 0x000000ffff078224 */ /* 0x000fca00078e0089 */
[----:B------:R2:W4:Y:S01]  /*20490*/  @!P0 LDG.E.U16 R15, desc[UR6][R6.64] ;  /* 0x00000006060f8981 */ /* 0x000522000c1e1500 */
[----:B------:R-:W-:Y:S01]  /*204a0*/  PRMT R8, RZ, 0x7610, R8 ;  /* 0x00007610ff087816 */ /* 0x000fe20000000008 */
[----:B--2---:R-:W-:Y:S02]  /*204b0*/  @!P0 IMAD.MOV.U32 R7, RZ, RZ, R25 ;  /* 0x000000ffff078224 */ /* 0x004fe400078e0019 */
[----:B---3--:R-:W-:-:S05]  /*204c0*/  @!P0 IMAD.MOV.U32 R6, RZ, RZ, R24 ;  /* 0x000000ffff068224 */ /* 0x008fca00078e0018 */
[----:B------:R0:W2:Y:S04]  /*204d0*/  @!P0 LDG.E.U16 R8, desc[UR6][R6.64] ;  /* 0x0000000606088981 */ /* 0x0000a8000c1e1500 */
[----:B------:R1:W-:Y:S04]  /*204e0*/  STL [R1+0x208], R139 ;  /* 0x0002088b01007387 */ /* 0x0003e80000100800 */
[----:B-1----:R-:W3:Y:S01]  /*204f0*/  LDL R139, [R1+0xbf4] ;  /* 0x000bf400018b7983 */ /* 0x002ee20000100800 */
[----:B0-----:R-:W-:Y:S02]  /*20500*/  @!P0 IMAD.MOV.U32 R6, RZ, RZ, R132 ;  /* 0x000000ffff068224 */ /* 0x001fe400078e0084 */
[----:B------:R-:W-:Y:S01]  /*20510*/  @!P0 IMAD.MOV.U32 R7, RZ, RZ, R134 ;  /* 0x000000ffff078224 */ /* 0x000fe200078e0086 */
[----:B------:R0:W-:Y:S04]  /*20520*/  STL [R1+0x204], R138 ;  /* 0x0002048a01007387 */ /* 0x0001e80000100800 */
[----:B------:R3:W3:Y:S04]  /*20530*/  @!P0 LDG.E.U16 R140, desc[UR6][R6.64] ;  /* 0x00000006068c8981 */ /* 0x0006e8000c1e1500 */
[----:B------:R-:W3:Y:S04]  /*20540*/  LDL R137, [R1+0xbec] ;  /* 0x000bec0001897983 */ /* 0x000ee80000100800 */
[----:B0-----:R-:W3:Y:S04]  /*20550*/  LDL R138, [R1+0xbf8] ;  /* 0x000bf800018a7983 */ /* 0x001ee80000100800 */
[----:B------:R-:W3:Y:S04]  /*20560*/  LDL R136, [R1+0xbf0] ;  /* 0x000bf00001887983 */ /* 0x000ee80000100800 */
[----:B----4-:R-:W-:Y:S04]  /*20570*/  STL [R1+0x1254], R15 ;  /* 0x0012540f01007387 */ /* 0x010fe80000100800 */
[----:B------:R-:W4:Y:S04]  /*20580*/  LDL R25, [R1+0xbe4] ;  /* 0x000be40001197983 */ /* 0x000f280000100800 */
[----:B------:R-:W4:Y:S04]  /*20590*/  LDL R24, [R1+0xbe8] ;  /* 0x000be80001187983 */ /* 0x000f280000100800 */
[----:B--2---:R0:W-:Y:S04]  /*205a0*/  STL [R1+0x1258], R8 ;  /* 0x0012580801007387 */ /* 0x0041e80000100800 */
[----:B------:R-:W-:Y:S04]  /*205b0*/  STL [R1+0x210], R145 ;  /* 0x0002109101007387 */ /* 0x000fe80000100800 */
[----:B------:R-:W2:Y:S04]  /*205c0*/  LDL R132, [R1+0xbe0] ;  /* 0x000be00001847983 */ /* 0x000ea80000100800 */
[----:B------:R-:W2:Y:S01]  /*205d0*/  LDL R134, [R1+0xbdc] ;  /* 0x000bdc0001867983 */ /* 0x000ea20000100800 */
[----:B0-----:R-:W-:Y:S01]  /*205e0*/  PRMT R8, RZ, 0x7610, R8 ;  /* 0x00007610ff087816 */ /* 0x001fe20000000008 */
[----:B---3--:R-:W-:-:S02]  /*205f0*/  @!P0 IMAD.MOV.U32 R7, RZ, RZ, R139 ;  /* 0x000000ffff078224 */ /* 0x008fc400078e008b */
[----:B------:R-:W3:Y:S01]  /*20600*/  LDL R142, [R1+0xbd4] ;  /* 0x000bd400018e7983 */ /* 0x000ee20000100800 */
[----:B------:R-:W-:-:S03]  /*20610*/  PRMT R15, RZ, 0x7610, R15 ;  /* 0x00007610ff0f7816 */ /* 0x000fc6000000000f */
[----:B------:R0:W-:Y:S01]  /*20620*/  STL [R1+0x200], R140 ;  /* 0x0002008c01007387 */ /* 0x0001e20000100800 */
[----:B------:R-:W-:-:S03]  /*20630*/  PRMT R16, RZ, 0x7610, R16 ;  /* 0x00007610ff107816 */ /* 0x000fc60000000010 */
[----:B------:R-:W3:Y:S01]  /*20640*/  LDL R139, [R1+0xbac] ;  /* 0x000bac00018b7983 */ /* 0x000ee20000100800 */
[----:B------:R-:W-:-:S03]  /*20650*/  @!P0 IMAD.MOV.U32 R6, RZ, RZ, R138 ;  /* 0x000000ffff068224 */ /* 0x000fc600078e008a */
[----:B0-----:R-:W3:Y:S04]  /*20660*/  LDL R140, [R1+0xbd8] ;  /* 0x000bd800018c7983 */ /* 0x001ee80000100800 */
[----:B------:R0:W3:Y:S04]  /*20670*/  @!P0 LDG.E.U16 R8, desc[UR6][R6.64] ;  /* 0x0000000606088981 */ /* 0x0000e8000c1e1500 */
[----:B------:R-:W3:Y:S01]  /*20680*/  LDL R138, [R1+0xbb0] ;  /* 0x000bb000018a7983 */ /* 0x000ee20000100800 */
[----:B0-----:R-:W-:Y:S02]  /*20690*/  @!P0 IMAD.MOV.U32 R6, RZ, RZ, R136 ;  /* 0x000000ffff068224 */ /* 0x001fe400078e0088 */
[----:B------:R-:W-:Y:S01]  /*206a0*/  @!P0 IMAD.MOV.U32 R7, RZ, RZ, R137 ;  /* 0x000000ffff078224 */ /* 0x000fe200078e0089 */
[----:B------:R-:W3:Y:S04]  /*206b0*/  LDL R136, [R1+0xbc0] ;  /* 0x000bc00001887983 */ /* 0x000ee80000100800 */
[----:B------:R-:W3:Y:S04]  /*206c0*/  LDL R137, [R1+0xbbc] ;  /* 0x000bbc0001897983 */ /* 0x000ee80000100800 */
[----:B------:R4:W3:Y:S02]  /*206d0*/  @!P0 LDG.E.U16 R15, desc[UR6][R6.64] ;  /* 0x00000006060f8981 */ /* 0x0008e4000c1e1500 */
[----:B----4-:R-:W-:-:S02]  /*206e0*/  @!P0 IMAD.MOV.U32 R7, RZ, RZ, R25 ;  /* 0x000000ffff078224 */ /* 0x010fc400078e0019 */
[----:B------:R-:W4:Y:S01]  /*206f0*/  LDL R25, [R1+0xbb4] ;  /* 0x000bb40001197983 */ /* 0x000f220000100800 */
[----:B------:R-:W-:-:S03]  /*20700*/  @!P0 IMAD.MOV.U32 R6, RZ, RZ, R24 ;  /* 0x000000ffff068224 */ /* 0x000fc600078e0018 */
[----:B------:R-:W4:Y:S04]  /*20710*/  LDL R24, [R1+0xbb8] ;  /* 0x000bb80001187983 */ /* 0x000f280000100800 */
[----:B------:R2:W4:Y:S02]  /*20720*/  @!P0 LDG.E.U16 R16, desc[UR6][R6.64] ;  /* 0x0000000606108981 */ /* 0x000524000c1e1500 */
[----:B--2---:R-:W-:Y:S02]  /*20730*/  @!P0 IMAD.MOV.U32 R6, RZ, RZ, R132 ;  /* 0x000000ffff068224 */ /* 0x004fe400078e0084 */
[----:B------:R-:W2:Y:S01]  /*20740*/  LDL R132, [R1+0xba8] ;  /* 0x000ba80001847983 */ /* 0x000ea20000100800 */
[----:B------:R-:W-:Y:S01]  /*20750*/  PRMT R0, RZ, 0x7610, R0 ;  /* 0x00007610ff007816 */ /* 0x000fe20000000000 */
[----:B------:R-:W-:-:S02]  /*20760*/  @!P0 IMAD.MOV.U32 R7, RZ, RZ, R134 ;  /* 0x000000ffff078224 */ /* 0x000fc400078e0086 */
[----:B------:R-:W2:Y:S01]  /*20770*/  LDL R134, [R1+0xba4] ;  /* 0x000ba40001867983 */ /* 0x000ea20000100800 */
[----:B------:R-:W-:-:S03]  /*20780*/  PRMT R252, RZ, 0x7610, R252 ;  /* 0x00007610fffc7816 */ /* 0x000fc600000000fc */
[----:B------:R3:W2:Y:S02]  /*20790*/  @!P0 LDG.E.U16 R0, desc[UR6][R6.64] ;  /* 0x0000000606008981 */ /* 0x0006a4000c1e1500 */
[----:B---3--:R-:W-:Y:S01]  /*207a0*/  @!P0 IMAD.MOV.U32 R7, RZ, RZ, R142 ;  /* 0x000000ffff078224 */ /* 0x008fe200078e008e */
[----:B------:R-:W-:Y:S01]  /*207b0*/  PRMT R251, RZ, 0x7610, R251 ;  /* 0x00007610fffb7816 */ /* 0x000fe200000000fb */
[----:B------:R-:W3:Y:S01]  /*207c0*/  LDL R142, [R1+0xb7c] ;  /* 0x000b7c00018e7983 */ /* 0x000ee20000100800 */
[----:B------:R-:W-:Y:S01]  /*207d0*/  @!P0 IMAD.MOV.U32 R6, RZ, RZ, R140 ;  /* 0x000000ffff068224 */ /* 0x000fe200078e008c */
[----:B------:R-:W-:Y:S02]  /*207e0*/  PRMT R250, RZ, 0x7610, R250 ;  /* 0x00007610fffa7816 */ /* 0x000fe400000000fa */
[----:B------:R-:W3:Y:S04]  /*207f0*/  LDL R140, [R1+0xb80] ;  /* 0x000b8000018c7983 */ /* 0x000ee80000100800 */
[----:B------:R0:W3:Y:S02]  /*20800*/  @!P0 LDG.E.U16 R252, desc[UR6][R6.64] ;  /* 0x0000000606fc8981 */ /* 0x0000e4000c1e1500 */
[----:B0-----:R-:W-:-:S02]  /*20810*/  @!P0 IMAD.MOV.U32 R6, RZ, RZ, R136 ;  /* 0x000000ffff068224 */ /* 0x001fc400078e0088 */
[----:B------:R-:W3:Y:S01]  /*20820*/  LDL R136, [R1+0xba0] ;  /* 0x000ba00001887983 */ /* 0x000ee20000100800 */
[----:B------:R-:W-:-:S03]  /*20830*/  @!P0 IMAD.MOV.U32 R7, RZ, RZ, R137 ;  /* 0x000000ffff078224 */ /* 0x000fc600078e0089 */
[----:B------:R-:W3:Y:S04]  /*20840*/  LDL R137, [R1+0xb9c] ;  /* 0x000b9c0001897983 */ /* 0x000ee80000100800 */
[----:B------:R4:W3:Y:S02]  /*20850*/  @!P0 LDG.E.U16 R251, desc[UR6][R6.64] ;  /* 0x0000000606fb8981 */ /* 0x0008e4000c1e1500 */
[----:B----4-:R-:W-:Y:S02]  /*20860*/  @!P0 IMAD.MOV.U32 R7, RZ, RZ, R25 ;  /* 0x000000ffff078224 */ /* 0x010fe400078e0019 */
[----:B------:R-:W4:Y:S01]  /*20870*/  LDL R25, [R1+0xb94] ;  /* 0x000b940001197983 */ /* 0x000f220000100800 */
[----:B------:R-:W-:-:S03]  /*20880*/  @!P0 IMAD.MOV.U32 R6, RZ, RZ, R24 ;  /* 0x000000ffff068224 */ /* 0x000fc600078e0018 */
[----:B------:R-:W4:Y:S01]  /*20890*/  LDL R24, [R1+0xb98] ;  /* 0x000b980001187983 */ /* 0x000f220000100800 */
[----:B------:R-:W-:-:S03]  /*208a0*/  PRMT R249, RZ, 0x7610, R249 ;  /* 0x00007610fff97816 */ /* 0x000fc600000000f9 */
[----:B------:R0:W4:Y:S02]  /*208b0*/  @!P0 LDG.E.U16 R250, desc[UR6][R6.64] ;  /* 0x0000000606fa8981 */ /* 0x000124000c1e1500 */
[----:B0-----:R-:W-:Y:S02]  /*208c0*/  @!P0 IMAD.MOV.U32 R6, RZ, RZ, R138 ;  /* 0x000000ffff068224 */ /* 0x001fe400078e008a */
[----:B------:R-:W-:Y:S01]  /*208d0*/  @!P0 IMAD.MOV.U32 R7, RZ, RZ, R139 ;  /* 0x000000ffff078224 */ /* 0x000fe200078e008b */
[----:B------:R-:W-:Y:S01]  /*208e0*/  PRMT R248, RZ, 0x7610, R248 ;  /* 0x00007610fff87816 */ /* 0x000fe200000000f8 */
[----:B------:R-:W4:Y:S04]  /*208f0*/  LDL R139, [R1+0xb64] ;  /* 0x000b6400018b7983 */ /* 0x000f280000100800 */
[----:B------:R2:W4:Y:S01]  /*20900*/  @!P0 LDG.E.U16 R249, desc[UR6][R6.64] ;  /* 0x0000000606f98981 */ /* 0x000522000c1e1500 */
[----:B------:R-:W-:-:S03]  /*20910*/  PRMT R247, RZ, 0x7610, R247 ;  /* 0x00007610fff77816 */ /* 0x000fc600000000f7 */
[----:B------:R-:W4:Y:S01]  /*20920*/  LDL R138, [R1+0xb68] ;  /* 0x000b6800018a7983 */ /* 0x000f220000100800 */
[----:B--2---:R-:W-:-:S03]  /*20930*/  @!P0 IMAD.MOV.U32 R6, RZ, RZ, R132 ;  /* 0x000000ffff068224 */ /* 0x004fc600078e0084 */
[----:B------:R-:W2:Y:S01]  /*20940*/  LDL R132, [R1+0xb78] ;  /* 0x000b780001847983 */ /* 0x000ea20000100800 */
[----:B------:R-:W-:-:S03]  /*20950*/  @!P0 IMAD.MOV.U32 R7, RZ, RZ, R134 ;  /* 0x000000ffff078224 */ /* 0x000fc600078e0086 */
[----:B------:R-:W2:Y:S04]  /*20960*/  LDL R134, [R1+0xb74] ;  /* 0x000b740001867983 */ /* 0x000ea80000100800 */
[----:B------:R3:W2:Y:S01]  /*20970*/  @!P0 LDG.E.U16 R248, desc[UR6][R6.64] ;  /* 0x0000000606f88981 */ /* 0x0006a2000c1e1500 */
[----:B------:R-:W-:Y:S02]  /*20980*/  PRMT R246, RZ, 0x7610, R246 ;  /* 0x00007610fff67816 */ /* 0x000fe400000000f6 */
[----:B------:R-:W-:Y:S01]  /*20990*/  PRMT R245, RZ, 0x7610, R245 ;  /* 0x00007610fff57816 */ /* 0x000fe200000000f5 */
[----:B---3--:R-:W-:Y:S02]  /*209a0*/  @!P0 IMAD.MOV.U32 R6, RZ, RZ, R136 ;  /* 0x000000ffff068224 */ /* 0x008fe400078e0088 */
[----:B------:R-:W3:Y:S01]  /*209b0*/  LDL R136, [R1+0xb70] ;  /* 0x000b700001887983 */ /* 0x000ee20000100800 */
[----:B------:R-:W-:-:S03]  /*209c0*/  @!P0 IMAD.MOV.U32 R7, RZ, RZ, R137 ;  /* 0x000000ffff078224 */ /* 0x000fc600078e0089 */
[----:B------:R-:W3:Y:S04]  /*209d0*/  LDL R137, [R1+0xb6c] ;  /* 0x000b6c0001897983 */ /* 0x000ee80000100800 */
[----:B------:R4:W3:Y:S02]  /*209e0*/  @!P0 LDG.E.U16 R247, desc[UR6][R6.64] ;  /* 0x0000000606f78981 */ /* 0x0008e4000c1e1500 */
[----:B----4-:R-:W-:Y:S02]  /*209f0*/  @!P0 IMAD.MOV.U32 R7, RZ, RZ, R25 ;  /* 0x000000ffff078224 */ /* 0x010fe400078e0019 */
[----:B------:R-:W4:Y:S01]  /*20a00*/  LDL R25, [R1+0xb5c] ;  /* 0x000b5c0001197983 */ /* 0x000f220000100800 */
[----:B------:R-:W-:-:S03]  /*20a10*/  @!P0 IMAD.MOV.U32 R6, RZ, RZ, R24 ;  /* 0x000000ffff068224 */ /* 0x000fc600078e0018 */
[----:B------:R-:W4:Y:S04]  /*20a20*/  LDL R24, [R1+0xb60] ;  /* 0x000b600001187983 */ /* 0x000f280000100800 */
[----:B------:R0:W4:Y:S02]  /*20a30*/  @!P0 LDG.E.U16 R246, desc[UR6][R6.64] ;  /* 0x0000000606f68981 */ /* 0x000124000c1e1500 */
[----:B0-----:R-:W-:Y:S02]  /*20a40*/  @!P0 IMAD.MOV.U32 R6, RZ, RZ, R140 ;  /* 0x000000ffff068224 */ /* 0x001fe400078e008c */
[----:B------:R-:W-:Y:S01]  /*20a50*/  @!P0 IMAD.MOV.U32 R7, RZ, RZ, R142 ;  /* 0x000000ffff078224 */ /* 0x000fe200078e008e */
[----:B------:R-:W-:Y:S01]  /*20a60*/  PRMT R244, RZ, 0x7610, R244 ;  /* 0x00007610fff47816 */ /* 0x000fe200000000f4 */
[----:B------:R-:W4:Y:S04]  /*20a70*/  LDL R142, [R1+0xb34] ;  /* 0x000b3400018e7983 */ /* 0x000f280000100800 */
[----:B------:R2:W4:Y:S01]  /*20a80*/  @!P0 LDG.E.U16 R245, desc[UR6][R6.64] ;  /* 0x0000000606f58981 */ /* 0x000522000c1e1500 */
[----:B------:R-:W-:-:S02]  /*20a90*/  PRMT R243, RZ, 0x7610, R243 ;  /* 0x00007610fff37816 */ /* 0x000fc400000000f3 */
[----:B------:R-:W-:Y:S01]  /*20aa0*/  PRMT R242, RZ, 0x7610, R242 ;  /* 0x00007610fff27816 */ /* 0x000fe200000000f2 */
[----:B------:R-:W4:Y:S01]  /*20ab0*/  LDL R140, [R1+0xb38] ;  /* 0x000b3800018c7983 */ /* 0x000f220000100800 */
[----:B--2---:R-:W-:-:S03]  /*20ac0*/  @!P0 IMAD.MOV.U32 R6, RZ, RZ, R132 ;  /* 0x000000ffff068224 */ /* 0x004fc600078e0084 */
[----:B------:R-:W2:Y:S01]  /*20ad0*/  LDL R132, [R1+0xb58] ;  /* 0x000b580001847983 */ /* 0x000ea20000100800 */
[----:B------:R-:W-:-:S03]  /*20ae0*/  @!P0 IMAD.MOV.U32 R7, RZ, RZ, R134 ;  /* 0x000000ffff078224 */ /* 0x000fc600078e0086 */
[----:B------:R-:W2:Y:S04]  /*20af0*/  LDL R134, [R1+0xb54] ;  /* 0x000b540001867983 */ /* 0x000ea80000100800 */
[----:B------:R3:W2:Y:S01]  /*20b00*/  @!P0 LDG.E.U16 R244, desc[UR6][R6.64] ;  /* 0x0000000606f48981 */ /* 0x0006a2000c1e1500 */
[----:B------:R-:W-:Y:S01]  /*20b10*/  PRMT R241, RZ, 0x7610, R241 ;  /* 0x00007610fff17816 */ /* 0x000fe200000000f1 */
[----:B---3--:R-:W-:Y:S02]  /*20b20*/  @!P0 IMAD.MOV.U32 R6, RZ, RZ, R136 ;  /* 0x000000ffff068224 */ /* 0x008fe400078e0088 */
[----:B------:R-:W3:Y:S01]  /*20b30*/  LDL R136, [R1+0xb40] ;  /* 0x000b400001887983 */ /* 0x000ee20000100800 */
[----:B------:R-:W-:-:S03]  /*20b40*/  @!P0 IMAD.MOV.U32 R7, RZ, RZ, R137 ;  /* 0x000000ffff078224 */ /* 0x000fc600078e0089 */
[----:B------:R-:W3:Y:S04]  /*20b50*/  LDL R137, [R1+0xb3c] ;  /* 0x000b3c0001897983 */ /* 0x000ee80000100800 */
[----:B------:R0:W3:Y:S02]  /*20b60*/  @!P0 LDG.E.U16 R243, desc[UR6][R6.64] ;  /* 0x0000000606f38981 */ /* 0x0000e4000c1e1500 */
[----:B0-----:R-:W-:Y:S02]  /*20b70*/  @!P0 IMAD.MOV.U32 R6, RZ, RZ, R138 ;  /* 0x000000ffff068224 */ /* 0x001fe400078e008a */
[----:B------:R-:W-:Y:S01]  /*20b80*/  @!P0 IMAD.MOV.U32 R7, RZ, RZ, R139 ;  /* 0x000000ffff078224 */ /* 0x000fe200078e008b */
[----:B------:R-:W-:Y:S01]  /*20b90*/  PRMT R240, RZ, 0x7610, R240 ;  /* 0x00007610fff07816 */ /* 0x000fe200000000f0 */
[----:B------:R-:W3:Y:S04]  /*20ba0*/  LDL R139, [R1+0xb1c] ;  /* 0x000b1c00018b7983 */ /* 0x000ee80000100800 */
[----:B------:R4:W3:Y:S04]  /*20bb0*/  @!P0 LDG.E.U16 R242, desc[UR6][R6.64] ;  /* 0x0000000606f28981 */ /* 0x0008e8000c1e1500 */
[----:B------:R-:W3:Y:S01]  /*20bc0*/  LDL R138, [R1+0xb20] ;  /* 0x000b2000018a7983 */ /* 0x000ee20000100800 */
[----:B----4-:R-:W-:-:S03]  /*20bd0*/  @!P0 IMAD.MOV.U32 R7, RZ, RZ, R25 ;  /* 0x000000ffff078224 */ /* 0x010fc600078e0019 */
[----:B------:R-:W4:Y:S01]  /*20be0*/  LDL R25, [R1+0xb2c] ;  /* 0x000b2c0001197983 */ /* 0x000f220000100800 */
[----:B------:R-:W-:-:S03]  /*20bf0*/  @!P0 IMAD.MOV.U32 R6, RZ, RZ, R24 ;  /* 0x000000ffff068224 */ /* 0x000fc600078e0018 */
[----:B------:R-:W4:Y:S04]  /*20c00*/  LDL R24, [R1+0xb30] ;  /* 0x000b300001187983 */ /* 0x000f280000100800 */
[----:B------:R2:W4:Y:S02]  /*20c10*/  @!P0 LDG.E.U16 R241, desc[UR6][R6.64] ;  /* 0x0000000606f18981 */ /* 0x000524000c1e1500 */
[----:B--2---:R-:W-:Y:S02]  /*20c20*/  @!P0 IMAD.MOV.U32 R6, RZ, RZ, R132 ;  /* 0x000000ffff068224 */ /* 0x004fe400078e0084 */
[----:B------:R-:W2:Y:S01]  /*20c30*/  LDL R132, [R1+0xb28] ;  /* 0x000b280001847983 */ /* 0x000ea20000100800 */
[----:B------:R-:W-:-:S03]  /*20c40*/  @!P0 IMAD.MOV.U32 R7, RZ, RZ, R134 ;  /* 0x000000ffff078224 */ /* 0x000fc600078e0086 */
[----:B------:R-:W2:Y:S01]  /*20c50*/  LDL R134, [R1+0xb24] ;  /* 0x000b240001867983 */ /* 0x000ea20000100800 */
[----:B------:R-:W-:-:S03]  /*20c60*/  PRMT R239, RZ, 0x7610, R239 ;  /* 0x00007610ffef7816 */ /* 0x000fc600000000ef */
        /* <DEDUP_REMOVED lines=12> */
[----:B------:R4:W3:Y:S01]  /*20d30*/  @!P0 LDG.E.U16 R238, desc[UR6][R6.64] ;  /* 0x0000000606ee8981 */ /* 0x0008e2000c1e1500 */
[----:B------:R-:W-:-:S03]  /*20d40*/  PRMT R235, RZ, 0x7610, R235 ;  /* 0x00007610ffeb7816 */ /* 0x000fc600000000eb */
        /* <DEDUP_REMOVED lines=9> */
[----:B------:R-:W2:Y:S04]  /*20de0*/  LDL R134, [R1+0xaf4] ;  /* 0x000af40001867983 */ /* 0x000ea80000100800 */
[----:B------:R0:W2:Y:S02]  /*20df0*/  @!P0 LDG.E.U16 R236, desc[UR6][R6.64] ;  /* 0x0000000606ec8981 */ /* 0x0000a4000c1e1500 */
[----:B0-----:R-:W-:Y:S02]  /*20e00*/  @!P0 IMAD.MOV.U32 R6, RZ, RZ, R138 ;  /* 0x000000ffff068224 */ /* 0x001fe400078e008a */
[----:B------:R-:W-:Y:S01]  /*20e10*/  @!P0 IMAD.MOV.U32 R7, RZ, RZ, R139 ;  /* 0x000000ffff078224 */ /* 0x000fe200078e008b */
[----:B------:R-:W-:Y:S01]  /*20e20*/  PRMT R234, RZ, 0x7610, R234 ;  /* 0x00007610ffea7816 */ /* 0x000fe200000000ea */
[----:B------:R-:W2:Y:S04]  /*20e30*/  LDL R139, [R1+0x6bc] ;  /* 0x0006bc00018b7983 */ /* 0x000ea80000100800 */
[----:B------:R3:W2:Y:S01]  /*20e40*/  @!P0 LDG.E.U16 R235, desc[UR6][R6.64] ;  /* 0x0000000606eb8981 */ /* 0x0006a2000c1e1500 */
[----:B------:R-:W-:-:S03]  /*20e50*/  PRMT R233, RZ, 0x7610, R233 ;  /* 0x00007610ffe97816 */ /* 0x000fc600000000e9 */
[----:B------:R-:W2:Y:S01]  /*20e60*/  LDL R138, [R1+0x6c0] ;  /* 0x0006c000018a7983 */ /* 0x000ea20000100800 */
[----:B---3--:R-:W-:-:S03]  /*20e70*/  @!P0 IMAD.MOV.U32 R6, RZ, RZ, R136 ;  /* 0x000000ffff068224 */ /* 0x008fc600078e0088 */
        /* <DEDUP_REMOVED lines=9> */
[----:B--2---:R-:W-:Y:S02]  /*20f10*/  @!P0 IMAD.MOV.U32 R6, RZ, RZ, R132 ;  /* 0x000000ffff068224 */ /* 0x004fe400078e0084 */
[----:B------:R-:W2:Y:S01]  /*20f20*/  LDL R132, [R1+0x6a8] ;  /* 0x0006a80001847983 */ /* 0x000ea20000100800 */
[----:B------:R-:W-:Y:S01]  /*20f30*/  PRMT R232, RZ, 0x7610, R232 ;  /* 0x00007610ffe87816 */ /* 0x000fe200000000e8 */
[----:B------:R-:W-:Y:S01]  /*20f40*/  @!P0 IMAD.MOV.U32 R7, RZ, RZ, R134 ;  /* 0x000000ffff078224 */ /* 0x000fe200078e0086 */
[----:B------:R-:W-:Y:S01]  /*20f50*/  PRMT R231, RZ, 0x7610, R231 ;  /* 0x00007610ffe77816 */ /* 0x000fe200000000e7 */
[----:B------:R-:W2:Y:S04]  /*20f60*/  LDL R134, [R1+0x6a4] ;  /* 0x0006a40001867983 */ /* 0x000ea80000100800 */
[----:B------:R0:W2:Y:S02]  /*20f70*/  @!P0 LDG.E.U16 R232, desc[UR6][R6.64] ;  /* 0x0000000606e88981 */ /* 0x0000a4000c1e1500 */
[----:B0-----:R-:W-:-:S02]  /*20f80*/  @!P0 IMAD.MOV.U32 R6, RZ, RZ, R140 ;  /* 0x000000ffff068224 */ /* 0x001fc400078e008c */
[----:B------:R-:W-:Y:S01]  /*20f90*/  @!P0 IMAD.MOV.U32 R7, RZ, RZ, R142 ;  /* 0x000000ffff078224 */ /* 0x000fe200078e008e */
[----:B------:R-:W-:Y:S01]  /*20fa0*/  PRMT R230, RZ, 0x7610, R230 ;  /* 0x00007610ffe67816 */ /* 0x000fe200000000e6 */
[----:B------:R-:W2:Y:S04]  /*20fb0*/  LDL R142, [R1+0x68c] ;  /* 0x00068c00018e7983 */ /* 0x000ea80000100800 */
[----:B------:R3:W2:Y:S01]  /*20fc0*/  @!P0 LDG.E.U16 R231, desc[UR6][R6.64] ;  /* 0x0000000606e78981 */ /* 0x0006a2000c1e1500 */
[----:B------:R-:W-:Y:S02]  /*20fd0*/  PRMT R229, RZ, 0x7610, R229 ;  /* 0x00007610ffe57816 */ /* 0x000fe400000000e5 */
[----:B------:R-:W-:Y:S01]  /*20fe0*/  PRMT R228, RZ, 0x7610, R228 ;  /* 0x00007610ffe47816 */ /* 0x000fe200000000e4 */
        /* <DEDUP_REMOVED lines=95> */
[----:B------:R-:W-:Y:S01]  /*215e0*/  PRMT R213, RZ, 0x7610, R213 ;  /* 0x00007610ffd57816 */ /* 0x000fe200000000d5 */
[----:B0-----:R-:W-:Y:S02]  /*215f0*/  @!P0 IMAD.MOV.U32 R6, RZ, RZ, R138 ;  /* 0x000000ffff068224 */ /* 0x001fe400078e008a */
[----:B------:R-:W-:Y:S01]  /*21600*/  @!P0 IMAD.MOV.U32 R7, RZ, RZ, R139 ;  /* 0x000000ffff078224 */ /* 0x000fe200078e008b */
[----:B------:R-:W2:Y:S04]  /*21610*/  LDL R138, [R1+0x5e8] ;  /* 0x0005e800018a7983 */ /* 0x000ea80000100800 */
[----:B------:R3:W2:Y:S04]  /*21620*/  @!P0 LDG.E.U16 R214, desc[UR6][R6.64] ;  /* 0x0000000606d68981 */ /* 0x0006a8000c1e1500 */
[----:B------:R-:W2:Y:S01]  /*21630*/  LDL R139, [R1+0x5e4] ;  /* 0x0005e400018b7983 */ /* 0x000ea20000100800 */
[----:B---3--:R-:W-:Y:S01]  /*21640*/  @!P0 IMAD.MOV.U32 R6, RZ, RZ, R136 ;  /* 0x000000ffff068224 */ /* 0x008fe200078e0088 */
[----:B------:R-:W-:-:S02]  /*21650*/  PRMT R212, RZ, 0x7610, R212 ;  /* 0x00007610ffd47816 */ /* 0x000fc400000000d4 */
[----:B------:R-:W3:Y:S01]  /*21660*/  LDL R136, [R1+0x5d0] ;  /* 0x0005d00001887983 */ /* 0x000ee20000100800 */
[----:B------:R-:W-:Y:S01]  /*21670*/  @!P0 IMAD.MOV.U32 R7, RZ, RZ, R137 ;  /* 0x000000ffff078224 */ /* 0x000fe200078e0089 */
[----:B------:R-:W-:Y:S02]  /*21680*/  PRMT R211, RZ, 0x7610, R211 ;  /* 0x00007610ffd37816 */ /* 0x000fe400000000d3 */
[----:B------:R-:W3:Y:S04]  /*21690*/  LDL R137, [R1+0x5cc] ;  /* 0x0005cc0001897983 */ /* 0x000ee80000100800 */
[----:B------:R4:W3:Y:S02]  /*216a0*/  @!P0 LDG.E.U16 R213, desc[UR6][R6.64] ;  /* 0x0000000606d58981 */ /* 0x0008e4000c1e1500 */
[----:B----4-:R-:W-:-:S02]  /*216b0*/  @!P0 IMAD.MOV.U32 R7, RZ, RZ, R25 ;  /* 0x000000ffff078224 */ /* 0x010fc400078e0019 */
[----:B------:R-:W4:Y:S01]  /*216c0*/  LDL R25, [R1+0x5dc] ;  /* 0x0005dc0001197983 */ /* 0x000f220000100800 */
[----:B------:R-:W-:-:S03]  /*216d0*/  @!P0 IMAD.MOV.U32 R6, RZ, RZ, R24 ;  /* 0x000000ffff068224 */ /* 0x000fc600078e0018 */
[----:B------:R-:W3:Y:S04]  /*216e0*/  LDL R24, [R1+0x5e0] ;  /* 0x0005e00001187983 */ /* 0x000ee80000100800 */
[----:B------:R2:W3:Y:S02]  /*216f0*/  @!P0 LDG.E.U16 R212, desc[UR6][R6.64] ;  /* 0x0000000606d48981 */ /* 0x0004e4000c1e1500 */
[----:B--2---:R-:W-:Y:S02]  /*21700*/  @!P0 IMAD.MOV.U32 R6, RZ, RZ, R132 ;  /* 0x000000ffff068224 */ /* 0x004fe400078e0084 */
[----:B------:R-:W2:Y:S01]  /*21710*/  LDL R132, [R1+0x5d8] ;  /* 0x0005d80001847983 */ /* 0x000ea20000100800 */
[----:B------:R-:W-:-:S03]  /*21720*/  @!P0 IMAD.MOV.U32 R7, RZ, RZ, R134 ;  /* 0x000000ffff078224 */ /* 0x000fc600078e0086 */
[----:B------:R-:W2:Y:S01]  /*21730*/  LDL R134, [R1+0x5d4] ;  /* 0x0005d40001867983 */ /* 0x000ea20000100800 */
[----:B------:R-:W-:-:S03]  /*21740*/  PRMT R210, RZ, 0x7610, R210 ;  /* 0x00007610ffd27816 */ /* 0x000fc600000000d2 */
[----:B------:R0:W2:Y:S01]  /*21750*/  @!P0 LDG.E.U16 R211, desc[UR6][R6.64] ;  /* 0x0000000606d38981 */ /* 0x0000a2000c1e1500 */
[----:B------:R-:W-:-:S03]  /*21760*/  PRMT R209, RZ, 0x7610, R209 ;  /* 0x00007610ffd17816 */ /* 0x000fc600000000d1 */
[----:B------:R-:W2:Y:S01]  /*21770*/  LDL.LU R144, [R1+0x5c8] ;  /* 0x0005c80001907983 */ /* 0x000ea20000300800 */
[----:B0-----:R-:W-:Y:S02]  /*21780*/  @!P0 IMAD.MOV.U32 R6, RZ, RZ, R140 ;  /* 0x000000ffff068224 */ /* 0x001fe400078e008c */
[----:B------:R-:W-:Y:S01]  /*21790*/  @!P0 IMAD.MOV.U32 R7, RZ, RZ, R142 ;  /* 0x000000ffff078224 */ /* 0x000fe200078e008e */
        /* <DEDUP_REMOVED lines=10> */
[----:B----4-:R-:W-:-:S03]  /*21840*/  @!P0 IMAD.MOV.U32 R7, RZ, RZ, R25 ;  /* 0x000000ffff078224 */ /* 0x010fc600078e0019 */
[----:B------:R-:W4:Y:S01]  /*21850*/  LDL R25, [R1+0x5bc] ;  /* 0x0005bc0001197983 */ /* 0x000f220000100800 */
[----:B---3--:R-:W-:-:S03]  /*21860*/  @!P0 IMAD.MOV.U32 R6, RZ, RZ, R24 ;  /* 0x000000ffff068224 */ /* 0x008fc600078e0018 */
[----:B------:R-:W3:Y:S04]  /*21870*/  LDL R24, [R1+0x5c0] ;  /* 0x0005c00001187983 */ /* 0x000ee80000100800 */
[----:B------:R2:W3:Y:S02]  /*21880*/  @!P0 LDG.E.U16 R208, desc[UR6][R6.64] ;  /* 0x0000000606d08981 */ /* 0x0004e4000c1e1500 */
        /* <DEDUP_REMOVED lines=11> */
[----:B0-----:R-:W-:-:S02]  /*21940*/  @!P0 IMAD.MOV.U32 R6, RZ, RZ, R144 ;  /* 0x000000ffff068224 */ /* 0x001fc400078e0090 */
[----:B------:R-:W-:-:S05]  /*21950*/  @!P0 IMAD.MOV.U32 R7, RZ, RZ, R140 ;  /* 0x000000ffff078224 */ /* 0x000fca00078e008c */
[----:B------:R4:W2:Y:S01]  /*21960*/  @!P0 LDG.E.U16 R205, desc[UR6][R6.64] ;  /* 0x0000000606cd8981 */ /* 0x0008a2000c1e1500 */
[----:B------:R-:W-:Y:S01]  /*21970*/  PRMT R204, RZ, 0x7610, R204 ;  /* 0x00007610ffcc7816 */ /* 0x000fe200000000cc */
[----:B----4-:R-:W-:Y:S02]  /*21980*/  @!P0 IMAD.MOV.U32 R7, RZ, RZ, R25 ;  /* 0x000000ffff078224 */ /* 0x010fe400078e0019 */
[----:B------:R-:W4:Y:S01]  /*21990*/  LDL R25, [R1+0x58c] ;  /* 0x00058c0001197983 */ /* 0x000f220000100800 */
[----:B---3--:R-:W-:-:S03]  /*219a0*/  @!P0 IMAD.MOV.U32 R6, RZ, RZ, R24 ;  /* 0x000000ffff068224 */ /* 0x008fc600078e0018 */
[----:B------:R-:W3:Y:S04]  /*219b0*/  LDL R24, [R1+0x590] ;  /* 0x0005900001187983 */ /* 0x000ee80000100800 */
[----:B------:R2:W3:Y:S02]  /*219c0*/  @!P0 LDG.E.U16 R204, desc[UR6][R6.64] ;  /* 0x0000000606cc8981 */ /* 0x0004e4000c1e1500 */
[----:B--2---:R-:W-:Y:S02]  /*219d0*/  @!P0 IMAD.MOV.U32 R6, RZ, RZ, R132 ;  /* 0x000000ffff068224 */ /* 0x004fe400078e0084 */
[----:B------:R-:W2:Y:S01]  /*219e0*/  LDL R132, [R1+0x588] ;  /* 0x0005880001847983 */ /* 0x000ea20000100800 */
[----:B------:R-:W-:Y:S01]  /*219f0*/  PRMT R203, RZ, 0x7610, R203 ;  /* 0x00007610ffcb7816 */ /* 0x000fe200000000cb */
[----:B------:R-:W-:-:S02]  /*21a00*/  @!P0 IMAD.MOV.U32 R7, RZ, RZ, R134 ;  /* 0x000000ffff078224 */ /* 0x000fc400078e0086 */
[----:B------:R-:W2:Y:S01]  /*21a10*/  LDL R134, [R1+0x584] ;  /* 0x0005840001867983 */ /* 0x000ea20000100800 */
[----:B------:R-:W-:-:S03]  /*21a20*/  PRMT R202, RZ, 0x7610, R202 ;  /* 0x00007610ffca7816 */ /* 0x000fc600000000ca */
[----:B------:R0:W2:Y:S01]  /*21a30*/  @!P0 LDG.E.U16 R203, desc[UR6][R6.64] ;  /* 0x0000000606cb8981 */ /* 0x0000a2000c1e1500 */
[----:B------:R-:W-:Y:S01]  /*21a40*/  PRMT R201, RZ, 0x7610, R201 ;  /* 0x00007610ffc97816 */ /* 0x000fe200000000c9 */
[----:B0-----:R-:W-:Y:S02]  /*21a50*/  @!P0 IMAD.MOV.U32 R6, RZ, RZ, R138 ;  /* 0x000000ffff068224 */ /* 0x001fe400078e008a */
[----:B------:R-:W-:Y:S01]  /*21a60*/  @!P0 IMAD.MOV.U32 R7, RZ, RZ, R139 ;  /* 0x000000ffff078224 */ /* 0x000fe200078e008b */
[----:B------:R-:W2:Y:S04]  /*21a70*/  LDL R138, [R1+0x580] ;  /* 0x00058000018a7983 */ /* 0x000ea80000100800 */
[----:B------:R-:W2:Y:S04]  /*21a80*/  LDL R139, [R1+0x57c] ;  /* 0x00057c00018b7983 */ /* 0x000ea80000100800 */
[----:B------:R0:W2:Y:S02]  /*21a90*/  @!P0 LDG.E.U16 R202, desc[UR6][R6.64] ;  /* 0x0000000606ca8981 */ /* 0x0000a4000c1e1500 */
[----:B0-----:R-:W-:-:S02]  /*21aa0*/  @!P0 IMAD.MOV.U32 R6, RZ, RZ, R136 ;  /* 0x000000ffff068224 */ /* 0x001fc400078e0088 */
[----:B------:R-:W-:Y:S01]  /*21ab0*/  @!P0 IMAD.MOV.U32 R7, RZ, RZ, R137 ;  /* 0x000000ffff078224 */ /* 0x000fe200078e0089 */
[----:B------:R-:W2:Y:S04]  /*21ac0*/  LDL R136, [R1+0x568] ;  /* 0x0005680001887983 */ /* 0x000ea80000100800 */
[----:B------:R-:W2:Y:S04]  /*21ad0*/  LDL R137, [R1+0x564] ;  /* 0x0005640001897983 */ /* 0x000ea80000100800 */
[----:B------:R4:W2:Y:S01]  /*21ae0*/  @!P0 LDG.E.U16 R201, desc[UR6][R6.64] ;  /* 0x0000000606c98981 */ /* 0x0008a2000c1e1500 */
[----:B------:R-:W-:Y:S01]  /*21af0*/  PRMT R200, RZ, 0x7610, R200 ;  /* 0x00007610ffc87816 */ /* 0x000fe200000000c8 */
[----:B----4-:R-:W-:-:S02]  /*21b00*/  @!P0 IMAD.MOV.U32 R7, RZ, RZ, R25 ;  /* 0x000000ffff078224 */ /* 0x010fc400078e0019 */
        /* <DEDUP_REMOVED lines=13> */
[----:B------:R-:W2:Y:S01]  /*21be0*/  LDL R138, [R1+0x550] ;  /* 0x00055000018a7983 */ /* 0x000ea20000100800 */
[----:B------:R-:W-:-:S03]  /*21bf0*/  @!P0 IMAD.MOV.U32 R7, RZ, RZ, R139 ;  /* 0x000000ffff078224 */ /* 0x000fc600078e008b */
[----:B------:R-:W2:Y:S04]  /*21c00*/  LDL R139, [R1+0x54c] ;  /* 0x00054c00018b7983 */ /* 0x000ea80000100800 */
[----:B------:R0:W2:Y:S02]  /*21c10*/  @!P0 LDG.E.U16 R198, desc[UR6][R6.64] ;  /* 0x0000000606c68981 */ /* 0x0000a4000c1e1500 */
[----:B0-----:R-:W-:Y:S02]  /*21c20*/  @!P0 IMAD.MOV.U32 R6, RZ, RZ, R136 ;  /* 0x000000ffff068224 */ /* 0x001fe400078e0088 */
[----:B------:R-:W2:Y:S01]  /*21c30*/  LDL R136, [R1+0x548] ;  /* 0x0005480001887983 */ /* 0x000ea20000100800 */
[----:B------:R-:W-:-:S03]  /*21c40*/  @!P0 IMAD.MOV.U32 R7, RZ, RZ, R137 ;  /* 0x000000ffff078224 */ /* 0x000fc600078e0089 */
[----:B------:R-:W2:Y:S04]  /*21c50*/  LDL R137, [R1+0x544] ;  /* 0x0005440001897983 */ /* 0x000ea80000100800 */
        /* <DEDUP_REMOVED lines=154> */
[----:B------:R-:W-:Y:S01]  /*22600*/  @!P0 IMAD.MOV.U32 R7, RZ, RZ, R134 ;  /* 0x000000ffff078224 */ /* 0x000fe200078e0086 */
[----:B------:R-:W-:Y:S01]  /*22610*/  PRMT R170, RZ, 0x7610, R170 ;  /* 0x00007610ffaa7816 */ /* 0x000fe200000000aa */
[----:B------:R-:W2:Y:S04]  /*22620*/  LDL R134, [R1+0x3a0] ;  /* 0x0003a00001867983 */ /* 0x000ea80000100800 */
[----:B------:R0:W2:Y:S01]  /*22630*/  @!P0 LDG.E.U16 R171, desc[UR6][R6.64] ;  /* 0x0000000606ab8981 */ /* 0x0000a2000c1e1500 */
[----:B------:R-:W-:-:S03]  /*22640*/  PRMT R169, RZ, 0x7610, R169 ;  /* 0x00007610ffa97816 */ /* 0x000fc600000000a9 */
[----:B------:R-:W2:Y:S04]  /*22650*/  LDL.LU R143, [R1+0x360] ;  /* 0x00036000018f7983 */ /* 0x000ea80000300800 */
[----:B------:R-:W2:Y:S01]  /*22660*/  LDL.LU R145, [R1+0x324] ;  /* 0x0003240001917983 */ /* 0x000ea20000300800 */
[----:B0-----:R-:W-:-:S03]  /*22670*/  @!P0 IMAD.MOV.U32 R6, RZ, RZ, R138 ;  /* 0x000000ffff068224 */ /* 0x001fc600078e008a */
[----:B------:R-:W2:Y:S01]  /*22680*/  LDL R138, [R1+0x41c] ;  /* 0x00041c00018a7983 */ /* 0x000ea20000100800 */
[----:B------:R-:W-:-:S03]  /*22690*/  @!P0 IMAD.MOV.U32 R7, RZ, RZ, R139 ;  /* 0x000000ffff078224 */ /* 0x000fc600078e008b */
[----:B------:R-:W2:Y:S04]  /*226a0*/  LDL R139, [R1+0x364] ;  /* 0x00036400018b7983 */ /* 0x000ea80000100800 */
[----:B------:R0:W2:Y:S02]  /*226b0*/  @!P0 LDG.E.U16 R170, desc[UR6][R6.64] ;  /* 0x0000000606aa8981 */ /* 0x0000a4000c1e1500 */
[----:B0-----:R-:W-:Y:S01]  /*226c0*/  @!P0 IMAD.MOV.U32 R6, RZ, RZ, R136 ;  /* 0x000000ffff068224 */ /* 0x001fe200078e0088 */
[----:B------:R-:W-:Y:S01]  /*226d0*/  PRMT R168, RZ, 0x7610, R168 ;  /* 0x00007610ffa87816 */ /* 0x000fe200000000a8 */
[----:B------:R-:W2:Y:S01]  /*226e0*/  LDL R136, [R1+0x3e0] ;  /* 0x0003e00001887983 */ /* 0x000ea20000100800 */
[----:B------:R-:W-:-:S03]  /*226f0*/  @!P0 IMAD.MOV.U32 R7, RZ, RZ, R137 ;  /* 0x000000ffff078224 */ /* 0x000fc600078e0089 */
[----:B------:R-:W2:Y:S04]  /*22700*/  LDL R137, [R1+0x3dc] ;  /* 0x0003dc0001897983 */ /* 0x000ea80000100800 */
[----:B------:R4:W2:Y:S02]  /*22710*/  @!P0 LDG.E.U16 R169, desc[UR6][R6.64] ;  /* 0x0000000606a98981 */ /* 0x0008a4000c1e1500 */
        /* <DEDUP_REMOVED lines=15> */
[----:B0-----:R-:W-:Y:S02]  /*22810*/  @!P0 IMAD.MOV.U32 R7, RZ, RZ, R143 ;  /* 0x000000ffff078224 */ /* 0x001fe400078e008f */
[----:B------:R-:W-:-:S05]  /*22820*/  @!P0 IMAD.MOV.U32 R6, RZ, RZ, R139 ;  /* 0x000000ffff068224 */ /* 0x000fca00078e008b */
[----:B------:R0:W2:Y:S01]  /*22830*/  @!P0 LDG.E.U16 R166, desc[UR6][R6.64] ;  /* 0x0000000606a68981 */ /* 0x0000a2000c1e1500 */
[----:B------:R-:W-:Y:S01]  /*22840*/  PRMT R164, RZ, 0x7610, R164 ;  /* 0x00007610ffa47816 */ /* 0x000fe200000000a4 */
[----:B0-----:R-:W-:Y:S01]  /*22850*/  @!P0 IMAD.MOV.U32 R6, RZ, RZ, R145 ;  /* 0x000000ffff068224 */ /* 0x001fe200078e0091 */
[----:B------:R-:W-:Y:S01]  /*22860*/  PRMT R163, RZ, 0x7610, R163 ;  /* 0x00007610ffa37816 */ /* 0x000fe200000000a3 */
[----:B----4-:R-:W-:Y:S02]  /*22870*/  @!P0 IMAD.MOV.U32 R7, RZ, RZ, R25 ;  /* 0x000000ffff078224 */ /* 0x010fe400078e0019 */
[----:B------:R-:W4:Y:S04]  /*22880*/  LDL.LU R25, [R1+0x31c] ;  /* 0x00031c0001197983 */ /* 0x000f280000300800 */
[----:B------:R3:W4:Y:S04]  /*22890*/  @!P0 LDG.E.U16 R165, desc[UR6][R6.64] ;  /* 0x0000000606a58981 */ /* 0x000728000c1e1500 */
[----:B------:R-:W4:Y:S04]  /*228a0*/  LDL R150, [R1+0x444] ;  /* 0x0004440001967983 */ /* 0x000f280000100800 */
[----:B------:R-:W4:Y:S01]  /*228b0*/  LDL R139, [R1+0x448] ;  /* 0x00044800018b7983 */ /* 0x000f220000100800 */
[----:B---3--:R-:W-:-:S02]  /*228c0*/  @!P0 IMAD.MOV.U32 R6, RZ, RZ, R24 ;  /* 0x000000ffff068224 */ /* 0x008fc400078e0018 */
[----:B------:R-:W-:Y:S01]  /*228d0*/  @!P0 IMAD.MOV.U32 R7, RZ, RZ, R138 ;  /* 0x000000ffff078224 */ /* 0x000fe200078e008a */
        /* <DEDUP_REMOVED lines=9> */
[----:B--2---:R-:W-:-:S03]  /*22970*/  @!P0 IMAD.MOV.U32 R6, RZ, RZ, R132 ;  /* 0x000000ffff068224 */ /* 0x004fc600078e0084 */
[----:B------:R-:W2:Y:S01]  /*22980*/  LDL R132, [R1+0x418] ;  /* 0x0004180001847983 */ /* 0x000ea20000100800 */
[----:B------:R-:W-:-:S03]  /*22990*/  @!P0 IMAD.MOV.U32 R7, RZ, RZ, R134 ;  /* 0x000000ffff078224 */ /* 0x000fc600078e0086 */
[----:B------:R-:W2:Y:S04]  /*229a0*/  LDL R134, [R1+0x3d8] ;  /* 0x0003d80001867983 */ /* 0x000ea80000100800 */
[----:B------:R0:W2:Y:S01]  /*229b0*/  @!P0 LDG.E.U16 R162, desc[UR6][R6.64] ;  /* 0x0000000606a28981 */ /* 0x0000a2000c1e1500 */
[----:B------:R-:W-:-:S03]  /*229c0*/  PRMT R160, RZ, 0x7610, R160 ;  /* 0x00007610ffa07816 */ /* 0x000fc600000000a0 */
[----:B------:R-:W2:Y:S01]  /*229d0*/  LDL.LU R142, [R1+0x390] ;  /* 0x00039000018e7983 */ /* 0x000ea20000300800 */
[----:B0-----:R-:W-:Y:S02]  /*229e0*/  @!P0 IMAD.MOV.U32 R6, RZ, RZ, R140 ;  /* 0x000000ffff068224 */ /* 0x001fe400078e008c */
[----:B------:R-:W-:-:S05]  /*229f0*/  @!P0 IMAD.MOV.U32 R7, RZ, RZ, R147 ;  /* 0x000000ffff078224 */ /* 0x000fca00078e0093 */
[----:B------:R4:W2:Y:S01]  /*22a00*/  @!P0 LDG.E.U16 R161, desc[UR6][R6.64] ;  /* 0x0000000606a18981 */ /* 0x0008a2000c1e1500 */
[----:B------:R-:W-:Y:S01]  /*22a10*/  PRMT R159, RZ, 0x7610, R159 ;  /* 0x00007610ff9f7816 */ /* 0x000fe2000000009f */
[----:B----4-:R-:W-:Y:S02]  /*22a20*/  @!P0 IMAD.MOV.U32 R6, RZ, RZ, R25 ;  /* 0x000000ffff068224 */ /* 0x010fe400078e0019 */
[----:B---3--:R-:W-:Y:S02]  /*22a30*/  @!P0 IMAD.MOV.U32 R7, RZ, RZ, R24 ;  /* 0x000000ffff078224 */ /* 0x008fe400078e0018 */
[----:B------:R-:W3:Y:S04]  /*22a40*/  LDL.LU R24, [R1+0x394] ;  /* 0x0003940001187983 */ /* 0x000ee80000300800 */
[----:B------:R0:W4:Y:S04]  /*22a50*/  @!P0 LDG.E.U16 R160, desc[UR6][R6.64] ;  /* 0x0000000606a08981 */ /* 0x000128000c1e1500 */
[----:B------:R-:W4:Y:S04]  /*22a60*/  LDL.LU R138, [R1+0x354] ;  /* 0x00035400018a7983 */ /* 0x000f280000300800 */
[----:B------:R-:W4:Y:S01]  /*22a70*/  LDL.LU R149, [R1+0x350] ;  /* 0x0003500001957983 */ /* 0x000f220000300800 */
[----:B0-----:R-:W-:-:S02]  /*22a80*/  @!P0 IMAD.MOV.U32 R6, RZ, RZ, R139 ;  /* 0x000000ffff068224 */ /* 0x001fc400078e008b */
[----:B------:R-:W-:Y:S01]  /*22a90*/  @!P0 IMAD.MOV.U32 R7, RZ, RZ, R150 ;  /* 0x000000ffff078224 */ /* 0x000fe200078e0096 */
[----:B------:R-:W-:Y:S01]  /*22aa0*/  PRMT R158, RZ, 0x7610, R158 ;  /* 0x00007610ff9e7816 */ /* 0x000fe2000000009e */
[----:B------:R-:W4:Y:S04]  /*22ab0*/  LDL R139, [R1+0x3cc] ;  /* 0x0003cc00018b7983 */ /* 0x000f280000100800 */
[----:B------:R2:W4:Y:S02]  /*22ac0*/  @!P0 LDG.E.U16 R159, desc[UR6][R6.64] ;  /* 0x00000006069f8981 */ /* 0x000524000c1e1500 */
[----:B--2---:R-:W-:Y:S02]  /*22ad0*/  @!P0 IMAD.MOV.U32 R6, RZ, RZ, R132 ;  /* 0x000000ffff068224 */ /* 0x004fe400078e0084 */
[----:B------:R-:W2:Y:S01]  /*22ae0*/  LDL R132, [R1+0x314] ;  /* 0x0003140001847983 */ /* 0x000ea20000100800 */
[----:B------:R-:W-:Y:S01]  /*22af0*/  @!P0 IMAD.MOV.U32 R7, RZ, RZ, R137 ;  /* 0x000000ffff078224 */ /* 0x000fe200078e0089 */
[----:B------:R-:W-:-:S02]  /*22b00*/  PRMT R157, RZ, 0x7610, R157 ;  /* 0x00007610ff9d7816 */ /* 0x000fc4000000009d */
[----:B------:R-:W-:Y:S01]  /*22b10*/  PRMT R156, RZ, 0x7610, R156 ;  /* 0x00007610ff9c7816 */ /* 0x000fe2000000009c */
        /* <DEDUP_REMOVED lines=11> */
[----:B---3--:R-:W-:-:S05]  /*22bd0*/  @!P0 IMAD.MOV.U32 R6, RZ, RZ, R24 ;  /* 0x000000ffff068224 */ /* 0x008fca00078e0018 */
[----:B------:R4:W3:Y:S02]  /*22be0*/  @!P0 LDG.E.U16 R156, desc[UR6][R6.64] ;  /* 0x00000006069c8981 */ /* 0x0008e4000c1e1500 */
[----:B----4-:R-:W-:Y:S02]  /*22bf0*/  @!P0 IMAD.MOV.U32 R6, RZ, RZ, R138 ;  /* 0x000000ffff068224 */ /* 0x010fe400078e008a */
[----:B------:R-:W-:-:S05]  /*22c00*/  @!P0 IMAD.MOV.U32 R7, RZ, RZ, R149 ;  /* 0x000000ffff078224 */ /* 0x000fca00078e0095 */
[----:B------:R0:W4:Y:S02]  /*22c10*/  @!P0 LDG.E.U16 R155, desc[UR6][R6.64] ;  /* 0x00000006069b8981 */ /* 0x000124000c1e1500 */
[----:B0-----:R-:W-:Y:S02]  /*22c20*/  @!P0 IMAD.MOV.U32 R7, RZ, RZ, R2 ;  /* 0x000000ffff078224 */ /* 0x001fe400078e0002 */
[----:B--2---:R-:W-:Y:S02]  /*22c30*/  @!P0 IMAD.MOV.U32 R6, RZ, RZ, R132 ;  /* 0x000000ffff068224 */ /* 0x004fe400078e0084 */
[----:B------:R-:W2:Y:S04]  /*22c40*/  LDL R132, [R1+0x30c] ;  /* 0x00030c0001847983 */ /* 0x000ea80000100800 */
[----:B------:R0:W-:Y:S04]  /*22c50*/  STL [R1+0xf5c], R2 ;  /* 0x000f5c0201007387 */ /* 0x0001e80000100800 */
[----:B------:R1:W4:Y:S04]  /*22c60*/  @!P0 LDG.E.U16 R154, desc[UR6][R6.64] ;  /* 0x00000006069a8981 */ /* 0x000328000c1e1500 */
[----:B0-----:R-:W3:Y:S04]  /*22c70*/  LDL.LU R2, [R1+0x348] ;  /* 0x0003480001027983 */ /* 0x001ee80000300800 */
[----:B------:R-:W1:Y:S04]  /*22c80*/  LDL R6, [R1+0x40c] ;  /* 0x00040c0001067983 */ /* 0x000e680000100800 */
[----:B------:R-:W1:Y:S01]  /*22c90*/  LDL R7, [R1+0x410] ;  /* 0x0004100001077983 */ /* 0x000e620000100800 */
[----:B------:R-:W-:-:S02]  /*22ca0*/  PRMT R153, RZ, 0x7610, R153 ;  /* 0x00007610ff997816 */ /* 0x000fc40000000099 */
[----:B------:R-:W-:Y:S02]  /*22cb0*/  PRMT R152, RZ, 0x7610, R152 ;  /* 0x00007610ff987816 */ /* 0x000fe40000000098 */
[----:B------:R-:W-:Y:S02]  /*22cc0*/  PRMT R23, RZ, 0x7610, R23 ;  /* 0x00007610ff177816 */ /* 0x000fe40000000017 */
[----:B------:R-:W-:Y:S02]  /*22cd0*/  PRMT R22, RZ, 0x7610, R22 ;  /* 0x00007610ff167816 */ /* 0x000fe40000000016 */
[----:B------:R-:W-:Y:S02]  /*22ce0*/  PRMT R21, RZ, 0x7610, R21 ;  /* 0x00007610ff157816 */ /* 0x000fe40000000015 */
[----:B-1----:R-:W-:-:S04]  /*22cf0*/  @!P0 LOP3.LUT R7, R7, R6, RZ, 0x3c, !PT ;  /* 0x0000000607078212 */ /* 0x002fc800078e3cff */
[----:B------:R-:W-:-:S04]  /*22d00*/  @!P0 LOP3.LUT R6, R7, R6, RZ, 0x3c, !PT ;  /* 0x0000000607068212 */ /* 0x000fc800078e3cff */
[----:B------:R-:W-:-:S05]  /*22d10*/  @!P0 LOP3.LUT R7, R7, R6, RZ, 0x3c, !PT ;  /* 0x0000000607078212 */ /* 0x000fca00078e3cff */
[----:B------:R0:W4:Y:S02]  /*22d20*/  @!P0 LDG.E.U16 R153, desc[UR6][R6.64] ;  /* 0x0000000606998981 */ /* 0x000124000c1e1500 */
[----:B0-----:R-:W-:Y:S02]  /*22d30*/  @!P0 IMAD.MOV.U32 R6, RZ, RZ, R137 ;  /* 0x000000ffff068224 */ /* 0x001fe400078e0089 */
[----:B------:R-:W-:Y:S01]  /*22d40*/  @!P0 IMAD.MOV.U32 R7, RZ, RZ, R139 ;  /* 0x000000ffff078224 */ /* 0x000fe200078e008b */
[----:B------:R-:W4:Y:S04]  /*22d50*/  LDL R137, [R1+0x384] ;  /* 0x0003840001897983 */ /* 0x000f280000100800 */
[----:B------:R0:W4:Y:S02]  /*22d60*/  @!P0 LDG.E.U16 R152, desc[UR6][R6.64] ;  /* 0x0000000606988981 */ /* 0x000124000c1e1500 */
[----:B0-----:R-:W-:-:S02]  /*22d70*/  @!P0 IMAD.MOV.U32 R6, RZ, RZ, R134 ;  /* 0x000000ffff068224 */ /* 0x001fc400078e0086 */
[----:B------:R-:W-:Y:S01]  /*22d80*/  @!P0 IMAD.MOV.U32 R7, RZ, RZ, R150 ;  /* 0x000000ffff078224 */ /* 0x000fe200078e0096 */
[----:B------:R-:W4:Y:S04]  /*22d90*/  LDL.LU R134, [R1+0x344] ;  /* 0x0003440001867983 */ /* 0x000f280000300800 */
[----:B------:R0:W4:Y:S04]  /*22da0*/  @!P0 LDG.E.U16 R23, desc[UR6][R6.64] ;  /* 0x0000000606178981 */ /* 0x000128000c1e1500 */
[----:B------:R-:W4:Y:S01]  /*22db0*/  LDL.LU R139, [R1+0x380] ;  /* 0x00038000018b7983 */ /* 0x000f220000300800 */
[----:B0-----:R-:W-:-:S02]  /*22dc0*/  @!P0 IMAD.MOV.U32 R6, RZ, RZ, R136 ;  /* 0x000000ffff068224 */ /* 0x001fc400078e0088 */
[----:B---3--:R-:W-:-:S05]  /*22dd0*/  @!P0 IMAD.MOV.U32 R7, RZ, RZ, R2 ;  /* 0x000000ffff078224 */ /* 0x008fca00078e0002 */
[----:B------:R2:W3:Y:S02]  /*22de0*/  @!P0 LDG.E.U16 R22, desc[UR6][R6.64] ;  /* 0x0000000606168981 */ /* 0x0004e4000c1e1500 */
[----:B--2---:R-:W-:Y:S02]  /*22df0*/  @!P0 IMAD.MOV.U32 R6, RZ, RZ, R132 ;  /* 0x000000ffff068224 */ /* 0x004fe400078e0084 */
[----:B------:R-:W-:Y:S01]  /*22e00*/  @!P0 IMAD.MOV.U32 R7, RZ, RZ, R3 ;  /* 0x000000ffff078224 */ /* 0x000fe200078e0003 */
[----:B------:R-:W2:Y:S04]  /*22e10*/  LDL R132, [R1+0x304] ;  /* 0x0003040001847983 */ /* 0x000ea80000100800 */
[----:B------:R0:W-:Y:S04]  /*22e20*/  STL [R1+0xf60], R3 ;  /* 0x000f600301007387 */ /* 0x0001e80000100800 */
[----:B------:R1:W3:Y:S04]  /*22e30*/  @!P0 LDG.E.U16 R21, desc[UR6][R6.64] ;  /* 0x0000000606158981 */ /* 0x0002e8000c1e1500 */
[----:B0-----:R-:W2:Y:S04]  /*22e40*/  LDL.LU R3, [R1+0x340] ;  /* 0x0003400001037983 */ /* 0x001ea80000300800 */
[----:B------:R-:W1:Y:S04]  /*22e50*/  LDL R6, [R1+0x404] ;  /* 0x0004040001067983 */ /* 0x000e680000100800 */
[----:B------:R-:W1:Y:S01]  /*22e60*/  LDL R7, [R1+0x408] ;  /* 0x0004080001077983 */ /* 0x000e620000100800 */
[----:B------:R-:W-:-:S02]  /*22e70*/  PRMT R20, RZ, 0x7610, R20 ;  /* 0x00007610ff147816 */ /* 0x000fc40000000014 */
[----:B-1----:R-:W-:-:S04]  /*22e80*/  @!P0 LOP3.LUT R7, R7, R6, RZ, 0x3c, !PT ;  /* 0x0000000607078212 */ /* 0x002fc800078e3cff */
[----:B------:R-:W-:-:S04]  /*22e90*/  @!P0 LOP3.LUT R6, R7, R6, RZ, 0x3c, !PT ;  /* 0x0000000607068212 */ /* 0x000fc800078e3cff */
[----:B------:R-:W-:-:S05]  /*22ea0*/  @!P0 LOP3.LUT R7, R7, R6, RZ, 0x3c, !PT ;  /* 0x0000000607078212 */ /* 0x000fca00078e3cff */
[----:B------:R0:W3:Y:S04]  /*22eb0*/  @!P0 LDG.E.U16 R20, desc[UR6][R6.64] ;  /* 0x0000000606148981 */ /* 0x0000e8000c1e1500 */
[----:B------:R-:W0:Y:S04]  /*22ec0*/  LDL R6, [R1+0x3c4] ;  /* 0x0003c40001067983 */ /* 0x000e280000100800 */
[----:B------:R-:W0:Y:S01]  /*22ed0*/  LDL R7, [R1+0x3c8] ;  /* 0x0003c80001077983 */ /* 0x000e220000100800 */
[----:B------:R-:W-:Y:S02]  /*22ee0*/  PRMT R19, RZ, 0x7610, R19 ;  /* 0x00007610ff137816 */ /* 0x000fe40000000013 */
[----:B------:R-:W-:-:S02]  /*22ef0*/  PRMT R18, RZ, 0x7610, R18 ;  /* 0x00007610ff127816 */ /* 0x000fc40000000012 */
[----:B------:R-:W-:Y:S02]  /*22f00*/  PRMT R17, RZ, 0x7610, R17 ;  /* 0x00007610ff117816 */ /* 0x000fe40000000011 */
[----:B------:R-:W-:Y:S02]  /*22f10*/  PRMT R14, RZ, 0x7610, R14 ;  /* 0x00007610ff0e7816 */ /* 0x000fe4000000000e */
[----:B0-----:R-:W-:-:S04]  /*22f20*/  @!P0 LOP3.LUT R7, R7, R6, RZ, 0x3c, !PT ;  /* 0x0000000607078212 */ /* 0x001fc800078e3cff */
[----:B------:R-:W-:-:S04]  /*22f30*/  @!P0 LOP3.LUT R6, R7, R6, RZ, 0x3c, !PT ;  /* 0x0000000607068212 */ /* 0x000fc800078e3cff */
[----:B------:R-:W-:-:S05]  /*22f40*/  @!P0 LOP3.LUT R7, R7, R6, RZ, 0x3c, !PT ;  /* 0x0000000607078212 */ /* 0x000fca00078e3cff */
[----:B------:R4:W3:Y:S02]  /*22f50*/  @!P0 LDG.E.U16 R19, desc[UR6][R6.64] ;  /* 0x0000000606138981 */ /* 0x0008e4000c1e1500 */
[----:B----4-:R-:W-:Y:S02]  /*22f60*/  @!P0 IMAD.MOV.U32 R6, RZ, RZ, R137 ;  /* 0x000000ffff068224 */ /* 0x010fe400078e0089 */
[----:B------:R-:W-:Y:S01]  /*22f70*/  @!P0 IMAD.MOV.U32 R7, RZ, RZ, R139 ;  /* 0x000000ffff078224 */ /* 0x000fe200078e008b */
[----:B------:R-:W4:Y:S04]  /*22f80*/  LDL.LU R137, [R1+0x378] ;  /* 0x0003780001897983 */ /* 0x000f280000300800 */
[----:B------:R0:W3:Y:S02]  /*22f90*/  @!P0 LDG.E.U16 R18, desc[UR6][R6.64] ;  /* 0x0000000606128981 */ /* 0x0000e4000c1e1500 */
[----:B0-----:R-:W-:-:S02]  /*22fa0*/  @!P0 IMAD.MOV.U32 R6, RZ, RZ, R134 ;  /* 0x000000ffff068224 */ /* 0x001fc400078e0086 */
[----:B--2---:R-:W-:Y:S01]  /*22fb0*/  @!P0 IMAD.MOV.U32 R7, RZ, RZ, R3 ;  /* 0x000000ffff078224 */ /* 0x004fe200078e0003 */
[----:B------:R0:W-:Y:S04]  /*22fc0*/  STL [R1+0xfd0], R3 ;  /* 0x000fd00301007387 */ /* 0x0001e80000100800 */
[----:B------:R1:W2:Y:S04]  /*22fd0*/  @!P0 LDG.E.U16 R17, desc[UR6][R6.64] ;  /* 0x0000000606118981 */ /* 0x0002a8000c1e1500 */
[----:B0-----:R-:W4:Y:S01]  /*22fe0*/  LDL.LU R3, [R1+0x37c] ;  /* 0x00037c0001037983 */ /* 0x001f220000300800 */
[----:B-1----:R-:W-:-:S02]  /*22ff0*/  @!P0 IMAD.MOV.U32 R6, RZ, RZ, R132 ;  /* 0x000000ffff068224 */ /* 0x002fc400078e0084 */
[----:B------:R-:W-:Y:S01]  /*23000*/  @!P0 IMAD.MOV.U32 R7, RZ, RZ, R4 ;  /* 0x000000ffff078224 */ /* 0x000fe200078e0004 */
[----:B------:R-:W3:Y:S04]  /*23010*/  LDL.LU R132, [R1+0x33c] ;  /* 0x00033c0001847983 */ /* 0x000ee80000300800 */
[----:B------:R0:W-:Y:S04]  /*23020*/  STL [R1+0xf64], R4 ;  /* 0x000f640401007387 */ /* 0x0001e80000100800 */
[----:B------:R1:W2:Y:S04]  /*23030*/  @!P0 LDG.E.U16 R14, desc[UR6][R6.64] ;  /* 0x00000006060e8981 */ /* 0x0002a8000c1e1500 */
[----:B0-----:R-:W2:Y:S04]  /*23040*/  LDL.LU R4, [R1+0x2fc] ;  /* 0x0002fc0001047983 */ /* 0x001ea80000300800 */
[----:B------:R-:W1:Y:S04]  /*23050*/  LDL R6, [R1+0x43c] ;  /* 0x00043c0001067983 */ /* 0x000e680000100800 */
[----:B------:R-:W1:Y:S01]  /*23060*/  LDL R7, [R1+0x440] ;  /* 0x0004400001077983 */ /* 0x000e620000100800 */
[----:B------:R-:W-:-:S02]  /*23070*/  PRMT R13, RZ, 0x7610, R13 ;  /* 0x00007610ff0d7816 */ /* 0x000fc4000000000d */
[----:B-1----:R-:W-:-:S04]  /*23080*/  @!P0 LOP3.LUT R7, R7, R6, RZ, 0x3c, !PT ;  /* 0x0000000607078212 */ /* 0x002fc800078e3cff */
[----:B------:R-:W-:-:S04]  /*23090*/  @!P0 LOP3.LUT R6, R7, R6, RZ, 0x3c, !PT ;  /* 0x0000000607068212 */ /* 0x000fc800078e3cff */
[----:B------:R-:W-:-:S05]  /*230a0*/  @!P0 LOP3.LUT R7, R7, R6, RZ, 0x3c, !PT ;  /* 0x0000000607078212 */ /* 0x000fca00078e3cff */
[----:B------:R0:W2:Y:S04]  /*230b0*/  @!P0 LDG.E.U16 R13, desc[UR6][R6.64] ;  /* 0x00000006060d8981 */ /* 0x0000a8000c1e1500 */
[----:B------:R-:W0:Y:S04]  /*230c0*/  LDL R6, [R1+0x3fc] ;  /* 0x0003fc0001067983 */ /* 0x000e280000100800 */
[----:B------:R-:W0:Y:S01]  /*230d0*/  LDL R7, [R1+0x400] ;  /* 0x0004000001077983 */ /* 0x000e220000100800 */
[----:B------:R-:W-:Y:S02]  /*230e0*/  PRMT R12, RZ, 0x7610, R12 ;  /* 0x00007610ff0c7816 */ /* 0x000fe4000000000c */
[----:B0-----:R-:W-:-:S04]  /*230f0*/  @!P0 LOP3.LUT R7, R7, R6, RZ, 0x3c, !PT ;  /* 0x0000000607078212 */ /* 0x001fc800078e3cff */
[----:B------:R-:W-:-:S04]  /*23100*/  @!P0 LOP3.LUT R6, R7, R6, RZ, 0x3c, !PT ;  /* 0x0000000607068212 */ /* 0x000fc800078e3cff */
[----:B------:R-:W-:-:S05]  /*23110*/  @!P0 LOP3.LUT R7, R7, R6, RZ, 0x3c, !PT ;  /* 0x0000000607078212 */ /* 0x000fca00078e3cff */
[----:B------:R0:W2:Y:S04]  /*23120*/  @!P0 LDG.E.U16 R12, desc[UR6][R6.64] ;  /* 0x00000006060c8981 */ /* 0x0000a8000c1e1500 */
[----:B------:R-:W0:Y:S04]  /*23130*/  LDL R6, [R1+0x3b8] ;  /* 0x0003b80001067983 */ /* 0x000e280000100800 */
[----:B------:R-:W0:Y:S01]  /*23140*/  LDL R7, [R1+0x3c0] ;  /* 0x0003c00001077983 */ /* 0x000e220000100800 */
[----:B------:R-:W-:Y:S02]  /*23150*/  PRMT R11, RZ, 0x7610, R11 ;  /* 0x00007610ff0b7816 */ /* 0x000fe4000000000b */
[----:B------:R-:W-:Y:S01]  /*23160*/  PRMT R10, RZ, 0x7610, R10 ;  /* 0x00007610ff0a7816 */ /* 0x000fe2000000000a */
[----:B----4-:R1:W-:Y:S01]  /*23170*/  STL [R1+0xfd4], R3 ;  /* 0x000fd40301007387 */ /* 0x0103e20000100800 */
[----:B0-----:R-:W-:-:S04]  /*23180*/  @!P0 LOP3.LUT R7, R7, R6, RZ, 0x3c, !PT ;  /* 0x0000000607078212 */ /* 0x001fc800078e3cff */
[----:B------:R-:W-:-:S04]  /*23190*/  @!P0 LOP3.LUT R6, R7, R6, RZ, 0x3c, !PT ;  /* 0x0000000607068212 */ /* 0x000fc800078e3cff */
[----:B------:R-:W-:-:S05]  /*231a0*/  @!P0 LOP3.LUT R7, R7, R6, RZ, 0x3c, !PT ;  /* 0x0000000607078212 */ /* 0x000fca00078e3cff */
[----:B------:R0:W4:Y:S02]  /*231b0*/  @!P0 LDG.E.U16 R11, desc[UR6][R6.64] ;  /* 0x00000006060b8981 */ /* 0x000124000c1e1500 */
[----:B0-----:R-:W-:Y:S02]  /*231c0*/  @!P0 IMAD.MOV.U32 R6, RZ, RZ, R3 ;  /* 0x000000ffff068224 */ /* 0x001fe400078e0003 */
[----:B------:R-:W-:Y:S02]  /*231d0*/  @!P0 IMAD.MOV.U32 R7, RZ, RZ, R137 ;  /* 0x000000ffff078224 */ /* 0x000fe400078e0089 */
[----:B-1----:R-:W-:Y:S02]  /*231e0*/  IMAD.MOV.U32 R3, RZ, RZ, R24 ;  /* 0x000000ffff037224 */ /* 0x002fe400078e0018 */
[----:B------:R-:W2:Y:S04]  /*231f0*/  LDL.LU R24, [R1+0x1260] ;  /* 0x0012600001187983 */ /* 0x000ea80000300800 */
[----:B------:R0:W4:Y:S04]  /*23200*/  @!P0 LDG.E.U16 R10, desc[UR6][R6.64] ;  /* 0x00000006060a8981 */ /* 0x000128000c1e1500 */
[----:B------:R-:W4:Y:S04]  /*23210*/  LDL R7, [R1+0x338] ;  /* 0x0003380001077983 */ /* 0x000f280000100800 */
[----:B------:R1:W-:Y:S02]  /*23220*/  STL.64 [R1+0x1230], R150 ;  /* 0x0012309601007387 */ /* 0x0003e40000100a00 */
[----:B-1----:R-:W-:-:S02]  /*23230*/  IMAD.MOV.U32 R151, RZ, RZ, R25 ;  /* 0x000000ffff977224 */ /* 0x002fc400078e0019 */
[----:B------:R-:W2:Y:S04]  /*23240*/  LDL.LU R25, [R1+0x125c] ;  /* 0x00125c0001197983 */ /* 0x000ea80000300800 */
[----:B------:R-:W4:Y:S04]  /*23250*/  LDL.LU R150, [R1+0x200] ;  /* 0x0002000001967983 */ /* 0x000f280000300800 */
[----:B------:R1:W-:Y:S04]  /*23260*/  STL.64 [R1+0x1228], R148 ;  /* 0x0012289401007387 */ /* 0x0003e80000100a00 */
[----:B-1----:R-:W4:Y:S04]  /*23270*/  LDL.LU R148, [R1+0x224] ;  /* 0x0002240001947983 */ /* 0x002f280000300800 */
[----:B------:R-:W4:Y:S04]  /*23280*/  LDL.LU R149, [R1+0x210] ;  /* 0x0002100001957983 */ /* 0x000f280000300800 */
[----:B------:R1:W-:Y:S04]  /*23290*/  STL.64 [R1+0x1220], R146 ;  /* 0x0012209201007387 */ /* 0x0003e80000100a00 */
[----:B-1----:R-:W4:Y:S04]  /*232a0*/  LDL.LU R146, [R1+0x24c] ;  /* 0x00024c0001927983 */ /* 0x002f280000300800 */
[----:B------:R-:W4:Y:S04]  /*232b0*/  LDL.LU R147, [R1+0x238] ;  /* 0x0002380001937983 */ /* 0x000f280000300800 */
[----:B------:R1:W-:Y:S04]  /*232c0*/  STL.64 [R1+0x1218], R144 ;  /* 0x0012189001007387 */ /* 0x0003e80000100a00 */
[----:B-1----:R-:W4:Y:S04]  /*232d0*/  LDL R144, [R1+0x2f8] ;  /* 0x0002f80001907983 */ /* 0x002f280000100800 */
[----:B------:R-:W4:Y:S04]  /*232e0*/  LDL.LU R145, [R1+0x264] ;  /* 0x0002640001917983 */ /* 0x000f280000300800 */
[----:B------:R-:W-:Y:S04]  /*232f0*/  STL.64 [R1+0x1210], R142 ;  /* 0x0012108e01007387 */ /* 0x000fe80000100a00 */
[----:B------:R-:W-:Y:S04]  /*23300*/  STL.64 [R1+0x1208], R140 ;  /* 0x0012088c01007387 */ /* 0x000fe80000100a00 */
[----:B------:R-:W-:Y:S04]  /*23310*/  STL.64 [R1+0x1200], R138 ;  /* 0x0012008a01007387 */ /* 0x000fe80000100a00 */
[----:B------:R1:W-:Y:S04]  /*23320*/  STL.64 [R1+0x11f8], R136 ;  /* 0x0011f88801007387 */ /* 0x0003e80000100a00 */
[----:B------:R-:W-:Y:S04]  /*23330*/  STL.64 [R1+0x11f0], R134 ;  /* 0x0011f08601007387 */ /* 0x000fe80000100a00 */
[----:B---3--:R-:W-:Y:S04]  /*23340*/  STL.64 [R1+0x11e8], R132 ;  /* 0x0011e88401007387 */ /* 0x008fe80000100a00 */
[----:B------:R-:W-:Y:S04]  /*23350*/  STL.64 [R1+0x11e0], R130 ;  /* 0x0011e08201007387 */ /* 0x000fe80000100a00 */
[----:B------:R-:W-:Y:S04]  /*23360*/  STL.64 [R1+0x11d8], R128 ;  /* 0x0011d88001007387 */ /* 0x000fe80000100a00 */
[----:B------:R-:W-:Y:S04]  /*23370*/  STL.64 [R1+0x11d0], R126 ;  /* 0x0011d07e01007387 */ /* 0x000fe80000100a00 */
[----:B------:R-:W-:Y:S04]  /*23380*/  STL.64 [R1+0x11c8], R124 ;  /* 0x0011c87c01007387 */ /* 0x000fe80000100a00 */
[----:B------:R-:W-:Y:S04]  /*23390*/  STL.64 [R1+0x11c0], R122 ;  /* 0x0011c07a01007387 */ /* 0x000fe80000100a00 */
[----:B------:R-:W-:Y:S04]  /*233a0*/  STL.64 [R1+0x11b8], R120 ;  /* 0x0011b87801007387 */ /* 0x000fe80000100a00 */
[----:B------:R-:W-:Y:S04]  /*233b0*/  STL.64 [R1+0x11b0], R118 ;  /* 0x0011b07601007387 */ /* 0x000fe80000100a00 */
[----:B------:R-:W-:Y:S04]  /*233c0*/  STL.64 [R1+0x11a8], R116 ;  /* 0x0011a87401007387 */ /* 0x000fe80000100a00 */
[----:B------:R-:W-:Y:S01]  /*233d0*/  STL.64 [R1+0x11a0], R114 ;  /* 0x0011a07201007387 */ /* 0x000fe20000100a00 */
[----:B-1----:R-:W1:Y:S03]  /*233e0*/  S2R R136, SR_TID.X ;  /* 0x0000000000887919 */ /* 0x002e660000002100 */
        /* <DEDUP_REMOVED lines=28> */
[----:B-1----:R-:W-:-:S03]  /*235b0*/  IMAD.SHL.U32 R138, R136, 0x2, RZ ;  /* 0x00000002888a7824 */ /* 0x002fc600078e00ff */
[----:B------:R-:W-:Y:S04]  /*235c0*/  STL.64 [R1+0x10b8], R56 ;  /* 0x0010b83801007387 */ /* 0x000fe80000100a00 */
[----:B------:R-:W-:Y:S04]  /*235d0*/  STL.64 [R1+0x10b0], R54 ;  /* 0x0010b03601007387 */ /* 0x000fe80000100a00 */
[----:B------:R-:W-:Y:S04]  /*235e0*/  STL.64 [R1+0x10a8], R52 ;  /* 0x0010a83401007387 */ /* 0x000fe80000100a00 */
[----:B------:R-:W-:Y:S04]  /*235f0*/  STL.64 [R1+0x10a0], R50 ;  /* 0x0010a03201007387 */ /* 0x000fe80000100a00 */
[----:B------:R-:W-:Y:S01]  /*23600*/  STL.64 [R1+0x1098], R48 ;  /* 0x0010983001007387 */ /* 0x000fe20000100a00 */
[----:B------:R-:W-:-:S03]  /*23610*/  LOP3.LUT R137, R136, 0x40, RZ, 0xc0, !PT ;  /* 0x0000004088897812 */ /* 0x000fc600078ec0ff */
[----:B------:R-:W-:Y:S01]  /*23620*/  STL.64 [R1+0x1090], R46 ;  /* 0x0010902e01007387 */ /* 0x000fe20000100a00 */
[----:B------:R-:W-:-:S03]  /*23630*/  LOP3.LUT R138, R138, 0x7e, RZ, 0xc0, !PT ;  /* 0x0000007e8a8a7812 */ /* 0x000fc600078ec0ff */
[----:B------:R-:W-:Y:S04]  /*23640*/  STL.64 [R1+0x1088], R44 ;  /* 0x0010882c01007387 */ /* 0x000fe80000100a00 */
[----:B------:R-:W-:Y:S04]  /*23650*/  STL.64 [R1+0x1080], R42 ;  /* 0x0010802a01007387 */ /* 0x000fe80000100a00 */
[----:B------:R-:W-:Y:S04]  /*23660*/  STL.64 [R1+0x1078], R40 ;  /* 0x0010782801007387 */ /* 0x000fe80000100a00 */
[----:B------:R-:W-:Y:S01]  /*23670*/  STL.64 [R1+0x1070], R38 ;  /* 0x0010702601007387 */ /* 0x000fe20000100a00 */
[----:B------:R-:W-:-:S03]  /*23680*/  IMAD R138, R137, 0x200, R138 ;  /* 0x00000200898a7824 */ /* 0x000fc600078e028a */
[----:B------:R-:W-:Y:S04]  /*23690*/  STL.64 [R1+0x1068], R36 ;  /* 0x0010682401007387 */ /* 0x000fe80000100a00 */
[----:B------:R-:W-:Y:S01]  /*236a0*/  STL.64 [R1+0x1060], R34 ;  /* 0x0010602201007387 */ /* 0x000fe20000100a00 */
[----:B------:R-:W-:-:S03]  /*236b0*/  PRMT R9, RZ, 0x7610, R9 ;  /* 0x00007610ff097816 */ /* 0x000fc60000000009 */
[----:B------:R-:W-:Y:S01]  /*236c0*/  STL.64 [R1+0x1058], R32 ;  /* 0x0010582001007387 */ /* 0x000fe20000100a00 */
[----:B0-----:R-:W-:-:S03]  /*236d0*/  @!P0 IMAD.MOV.U32 R6, RZ, RZ, R132 ;  /* 0x000000ffff068224 */ /* 0x001fc600078e0084 */
[----:B------:R-:W-:Y:S04]  /*236e0*/  STL.64 [R1+0x1050], R30 ;  /* 0x0010501e01007387 */ /* 0x000fe80000100a00 */
[----:B------:R-:W-:Y:S01]  /*236f0*/  STL.64 [R1+0x1048], R28 ;  /* 0x0010481c01007387 */ /* 0x000fe20000100a00 */
[----:B------:R-:W-:-:S03]  /*23700*/  LOP3.LUT R138, R138, 0x20, RZ, 0x3c, !PT ;  /* 0x000000208a8a7812 */ /* 0x000fc600078e3cff */
[----:B------:R-:W-:Y:S04]  /*23710*/  STL.64 [R1+0x1040], R26 ;  /* 0x0010401a01007387 */ /* 0x000fe80000100a00 */
[----:B--2---:R-:W-:Y:S04]  /*23720*/  STL.64 [R1+0x1038], R24 ;  /* 0x0010381801007387 */ /* 0x004fe80000100a00 */
[----:B------:R-:W-:Y:S04]  /*23730*/  STL [R1+0xf68], R4 ;  /* 0x000f680401007387 */ /* 0x000fe80000100800 */
[----:B------:R-:W2:Y:S04]  /*23740*/  LDL.LU R139, [R1+0x2f0] ;  /* 0x0002f000018b7983 */ /* 0x000ea80000300800 */
[----:B------:R-:W3:Y:S04]  /*23750*/  LDL.LU R140, [R1+0x2dc] ;  /* 0x0002dc00018c7983 */ /* 0x000ee80000300800 */
[----:B------:R-:W3:Y:S04]  /*23760*/  LDL.LU R141, [R1+0x2c8] ;  /* 0x0002c800018d7983 */ /* 0x000ee80000300800 */
[----:B----4-:R0:W4:Y:S04]  /*23770*/  @!P0 LDG.E.U16 R9, desc[UR6][R6.64] ;  /* 0x0000000606098981 */ /* 0x010128000c1e1500 */
[----:B------:R-:W4:Y:S04]  /*23780*/  LDL.LU R142, [R1+0x2b4] ;  /* 0x0002b400018e7983 */ /* 0x000f280000300800 */
[----:B------:R-:W4:Y:S01]  /*23790*/  LDL.LU R143, [R1+0x2a0] ;  /* 0x0002a000018f7983 */ /* 0x000f220000300800 */
[----:B0-----:R-:W-:-:S03]  /*237a0*/  @!P0 IMAD.MOV.U32 R7, RZ, RZ, R144 ;  /* 0x000000ffff078224 */ /* 0x001fc600078e0090 */
[----:B------:R-:W4:Y:S04]  /*237b0*/  LDL.LU R144, [R1+0x28c] ;  /* 0x00028c0001907983 */ /* 0x000f280000300800 */
[----:B------:R0:W-:Y:S04]  /*237c0*/  STS.U16 [R138+UR4+0x1d00], R145 ;  /* 0x001d00918a007988 */ /* 0x0001e80008000404 */
[----:B------:R1:W-:Y:S04]  /*237d0*/  STS.U16 [R138+UR4+0x2100], R146 ;  /* 0x002100928a007988 */ /* 0x0003e80008000404 */
[----:B------:R1:W-:Y:S04]  /*237e0*/  STS.U16 [R138+UR4+0x2500], R147 ;  /* 0x002500938a007988 */ /* 0x0003e80008000404 */
[----:B0-----:R-:W4:Y:S04]  /*237f0*/  LDL.LU R145, [R1+0x278] ;  /* 0x0002780001917983 */ /* 0x001f280000300800 */
[----:B-1----:R-:W4:Y:S04]  /*23800*/  LDL.LU R146, [R1+0x260] ;  /* 0x0002600001927983 */ /* 0x002f280000300800 */
[----:B------:R0:W-:Y:S04]  /*23810*/  STS.U16 [R138+UR4+0x2900], R148 ;  /* 0x002900948a007988 */ /* 0x0001e80008000404 */
[----:B------:R-:W4:Y:S04]  /*23820*/  LDL.LU R147, [R1+0x248] ;  /* 0x0002480001937983 */ /* 0x000f280000300800 */
[----:B------:R1:W-:Y:S04]  /*23830*/  STS.U16 [R138+UR4+0x2d00], R149 ;  /* 0x002d00958a007988 */ /* 0x0003e80008000404 */
[----:B0-----:R-:W4:Y:S04]  /*23840*/  LDL.LU R148, [R1+0x234] ;  /* 0x0002340001947983 */ /* 0x001f280000300800 */
[----:B------:R0:W-:Y:S04]  /*23850*/  STS.U16 [R138+UR4+0x3100], R150 ;  /* 0x003100968a007988 */ /* 0x0001e80008000404 */
[----:B-1----:R-:W4:Y:S04]  /*23860*/  LDL.LU R149, [R1+0x220] ;  /* 0x0002200001957983 */ /* 0x002f280000300800 */
[----:B0-----:R-:W4:Y:S01]  /*23870*/  LDL.LU R150, [R1+0x20c] ;  /* 0x00020c0001967983 */ /* 0x001f220000300800 */
[----:B------:R-:W-:-:S03]  /*23880*/  IMAD.SHL.U32 R136, R136, 0x2, RZ ;  /* 0x0000000288887824 */ /* 0x000fc600078e00ff */
[----:B------:R-:W-:Y:S04]  /*23890*/  STS.U16 [R138+UR4+0x3500], R251 ;  /* 0x003500fb8a007988 */ /* 0x000fe80008000404 */
[----:B------:R-:W-:Y:S01]  /*238a0*/  STS.U16 [R138+UR4+0x3900], R245 ;  /* 0x003900f58a007988 */ /* 0x000fe20008000404 */
[----:B------:R-:W-:-:S03]  /*238b0*/  LOP3.LUT R136, R136, 0x7e, RZ, 0xc0, !PT ;  /* 0x0000007e88887812 */ /* 0x000fc600078ec0ff */
        /* <DEDUP_REMOVED lines=19> */
[----:B--2---:R-:W-:Y:S04]  /*239f0*/  STS.U16 [R136+UR4+0x180], R139 ;  /* 0x0001808b88007988 */ /* 0x004fe80008000404 */
[----:B---3--:R-:W-:Y:S04]  /*23a00*/  STS.U16 [R136+UR4+0x580], R140 ;  /* 0x0005808c88007988 */ /* 0x008fe80008000404 */
[----:B------:R-:W-:Y:S04]  /*23a10*/  STS.U16 [R136+UR4+0x980], R141 ;  /* 0x0009808d88007988 */ /* 0x000fe80008000404 */
[----:B----4-:R-:W-:Y:S04]  /*23a20*/  STS.U16 [R136+UR4+0xd80], R142 ;  /* 0x000d808e88007988 */ /* 0x010fe80008000404 */
        /* <DEDUP_REMOVED lines=9> */
[----:B0-----:R-:W2:Y:S04]  /*23ac0*/  LDL.LU R8, [R1+0x1258] ;  /* 0x0012580001087983 */ /* 0x001ea80000300800 */
[----:B------:R-:W3:Y:S04]  /*23ad0*/  LDL.LU R139, [R1+0x2ec] ;  /* 0x0002ec00018b7983 */ /* 0x000ee80000300800 */
[----:B------:R-:W4:Y:S04]  /*23ae0*/  LDL.LU R140, [R1+0x2d8] ;  /* 0x0002d800018c7983 */ /* 0x000f280000300800 */
[----:B------:R-:W2:Y:S04]  /*23af0*/  LDL.LU R141, [R1+0x2c4] ;  /* 0x0002c400018d7983 */ /* 0x000ea80000300800 */
        /* <DEDUP_REMOVED lines=8> */
[----:B------:R-:W2:Y:S01]  /*23b80*/  LDL.LU R150, [R1+0x208] ;  /* 0x0002080001967983 */ /* 0x000ea20000300800 */
[----:B------:R-:W0:Y:S01]  /*23b90*/  S2R R137, SR_TID.X ;  /* 0x0000000000897919 */ /* 0x000e220000002100 */
[----:B------:R-:W-:-:S02]  /*23ba0*/  @!P0 IMAD.MOV.U32 R6, RZ, RZ, R4 ;  /* 0x000000ffff068224 */ /* 0x000fc400078e0004 */
[----:B------:R-:W-:Y:S04]  /*23bb0*/  STS.U16 [R136+UR4+0x3580], R250 ;  /* 0x003580fa88007988 */ /* 0x000fe80008000404 */
[----:B------:R-:W-:Y:S04]  /*23bc0*/  STS.U16 [R136+UR4+0x3980], R244 ;  /* 0x003980f488007988 */ /* 0x000fe80008000404 */
[----:B------:R-:W-:Y:S04]  /*23bd0*/  STS.U16 [R136+UR4+0x3d80], R238 ;  /* 0x003d80ee88007988 */ /* 0x000fe80008000404 */
[----:B------:R-:W-:Y:S04]  /*23be0*/  STS.U16 [R136+UR4+0x4180], R232 ;  /* 0x004180e888007988 */ /* 0x000fe80008000404 */
[----:B------:R-:W-:Y:S04]  /*23bf0*/  STS.U16 [R136+UR4+0x4580], R226 ;  /* 0x004580e288007988 */ /* 0x000fe80008000404 */
[----:B------:R-:W-:Y:S01]  /*23c00*/  STS.U16 [R136+UR4+0x4980], R220 ;  /* 0x004980dc88007988 */ /* 0x000fe20008000404 */
[C---:B0-----:R-:W-:Y:S01]  /*23c10*/  IMAD.SHL.U32 R4, R137.reuse, 0x2, RZ ;  /* 0x0000000289047824 */ /* 0x041fe200078e00ff */
[----:B------:R-:W-:-:S02]  /*23c20*/  LOP3.LUT R138, R137, 0x40, RZ, 0xc0, !PT ;  /* 0x00000040898a7812 */ /* 0x000fc400078ec0ff */
[----:B------:R-:W-:Y:S02]  /*23c30*/  STS.U16 [R136+UR4+0x4d80], R214 ;  /* 0x004d80d688007988 */ /* 0x000fe40008000404 */
[----:B------:R-:W-:Y:S02]  /*23c40*/  LOP3.LUT R4, R4, 0x7e, RZ, 0xc0, !PT ;  /* 0x0000007e04047812 */ /* 0x000fe400078ec0ff */
[----:B------:R-:W-:Y:S04]  /*23c50*/  STS.U16 [R136+UR4+0x5180], R208 ;  /* 0x005180d088007988 */ /* 0x000fe80008000404 */
[----:B------:R-:W-:Y:S01]  /*23c60*/  STS.U16 [R136+UR4+0x5580], R202 ;  /* 0x005580ca88007988 */ /* 0x000fe20008000404 */
[----:B------:R-:W-:-:S03]  /*23c70*/  IMAD R4, R138, 0x200, R4 ;  /* 0x000002008a047824 */ /* 0x000fc600078e0204 */
        /* <DEDUP_REMOVED lines=11> */
[----:B---3--:R-:W-:Y:S04]  /*23d30*/  STS.U16 [R4+UR4+0x200], R139 ;  /* 0x0002008b04007988 */ /* 0x008fe80008000404 */
[----:B----4-:R-:W-:Y:S04]  /*23d40*/  STS.U16 [R4+UR4+0x600], R140 ;  /* 0x0006008c04007988 */ /* 0x010fe80008000404 */
[----:B--2---:R-:W-:Y:S04]  /*23d50*/  STS.U16 [R4+UR4+0xa00], R141 ;  /* 0x000a008d04007988 */ /* 0x004fe80008000404 */
        /* <DEDUP_REMOVED lines=23> */
[----:B------:R-:W-:-:S03]  /*23ed0*/  PRMT R5, RZ, 0x7610, R5 ;  /* 0x00007610ff057816 */ /* 0x000fc60000000005 */
[----:B------:R-:W-:Y:S04]  /*23ee0*/  STS.U16 [R4+UR4+0x3600], R249 ;  /* 0x003600f904007988 */ /* 0x000fe80008000404 */
[----:B------:R0:W2:Y:S04]  /*23ef0*/  @!P0 LDG.E.U16 R5, desc[UR6][R6.64] ;  /* 0x0000000606058981 */ /* 0x0000a8000c1e1500 */
[----:B------:R-:W-:Y:S01]  /*23f00*/  STS.U16 [R4+UR4+0x3a00], R243 ;  /* 0x003a00f304007988 */ /* 0x000fe20008000404 */
[----:B0-----:R-:W-:-:S03]  /*23f10*/  IMAD.SHL.U32 R6, R137, 0x2, RZ ;  /* 0x0000000289067824 */ /* 0x001fc600078e00ff */
[----:B------:R-:W-:Y:S04]  /*23f20*/  STS.U16 [R4+UR4+0x3e00], R237 ;  /* 0x003e00ed04007988 */ /* 0x000fe80008000404 */
[----:B------:R-:W-:Y:S01]  /*23f30*/  STS.U16 [R4+UR4+0x4200], R231 ;  /* 0x004200e704007988 */ /* 0x000fe20008000404 */
[----:B------:R-:W-:-:S03]  /*23f40*/  LOP3.LUT R6, R6, 0x7e, RZ, 0xc0, !PT ;  /* 0x0000007e06067812 */ /* 0x000fc600078ec0ff */
        /* <DEDUP_REMOVED lines=42> */
[----:B------:R-:W0:Y:S03]  /*241f0*/  S2R R141, SR_TID.X ;  /* 0x00000000008d7919 */ /* 0x000e260000002100 */
        /* <DEDUP_REMOVED lines=36> */
[----:B------:R1:W-:Y:S04]  /*24440*/  STS.U16 [R4+UR4+0x3300], R0 ;  /* 0x0033000004007988 */ /* 0x0003e80008000404 */
[----:B0-----:R-:W2:Y:S04]  /*24450*/  LDL.LU R15, [R1+0x124c] ;  /* 0x00124c00010f7983 */ /* 0x001ea80000300800 */
[----:B-1----:R-:W3:Y:S04]  /*24460*/  LDL.LU R0, [R1+0x1248] ;  /* 0x0012480001007983 */ /* 0x002ee80000300800 */
[----:B------:R-:W4:Y:S04]  /*24470*/  LDL.LU R143, [R1+0x2e0] ;  /* 0x0002e000018f7983 */ /* 0x000f280000300800 */
[----:B------:R-:W2:Y:S04]  /*24480*/  LDL.LU R144, [R1+0x2cc] ;  /* 0x0002cc0001907983 */ /* 0x000ea80000300800 */
[----:B------:R-:W3:Y:S04]  /*24490*/  LDL.LU R145, [R1+0x2b8] ;  /* 0x0002b80001917983 */ /* 0x000ee80000300800 */
[----:B------:R-:W3:Y:S04]  /*244a0*/  LDL.LU R146, [R1+0x2a4] ;  /* 0x0002a40001927983 */ /* 0x000ee80000300800 */
[----:B------:R-:W3:Y:S04]  /*244b0*/  LDL.LU R147, [R1+0x290] ;  /* 0x0002900001937983 */ /* 0x000ee80000300800 */
[----:B------:R-:W3:Y:S04]  /*244c0*/  LDL.LU R148, [R1+0x27c] ;  /* 0x00027c0001947983 */ /* 0x000ee80000300800 */
[----:B------:R-:W3:Y:S04]  /*244d0*/  LDL.LU R149, [R1+0x268] ;  /* 0x0002680001957983 */ /* 0x000ee80000300800 */
[----:B------:R-:W3:Y:S04]  /*244e0*/  LDL.LU R150, [R1+0x250] ;  /* 0x0002500001967983 */ /* 0x000ee80000300800 */
[----:B------:R-:W3:Y:S04]  /*244f0*/  LDL.LU.64 R24, [R1] ;  /* 0x0000000001187983 */ /* 0x000ee80000300a00 */
[----:B------:R-:W3:Y:S04]  /*24500*/  LDL.LU.64 R26, [R1+0x8] ;  /* 0x00000800011a7983 */ /* 0x000ee80000300a00 */
        /* <DEDUP_REMOVED lines=29> */
[----:B------:R-:W3:Y:S01]  /*246e0*/  LDL.LU.64 R86, [R1+0xf8] ;  /* 0x0000f80001567983 */ /* 0x000ee20000300a00 */
[----:B------:R-:W-:-:S03]  /*246f0*/  IMAD.SHL.U32 R6, R141, 0x2, RZ ;  /* 0x000000028d067824 */ /* 0x000fc600078e00ff */
[----:B------:R-:W3:Y:S04]  /*24700*/  LDL.LU.64 R88, [R1+0x100] ;  /* 0x0001000001587983 */ /* 0x000ee80000300a00 */
[----:B------:R-:W3:Y:S04]  /*24710*/  LDL.LU.64 R90, [R1+0x108] ;  /* 0x00010800015a7983 */ /* 0x000ee80000300a00 */
[----:B------:R-:W3:Y:S04]  /*24720*/  LDL.LU.64 R92, [R1+0x110] ;  /* 0x00011000015c7983 */ /* 0x000ee80000300a00 */
[----:B------:R-:W3:Y:S04]  /*24730*/  LDL.LU.64 R94, [R1+0x118] ;  /* 0x00011800015e7983 */ /* 0x000ee80000300a00 */
[----:B------:R-:W-:Y:S04]  /*24740*/  STS.U16 [R4+UR4+0x3700], R247 ;  /* 0x003700f704007988 */ /* 0x000fe80008000404 */
[----:B------:R-:W3:Y:S01]  /*24750*/  LDL.LU.64 R96, [R1+0x120] ;  /* 0x0001200001607983 */ /* 0x000ee20000300a00 */
[----:B------:R-:W-:-:S03]  /*24760*/  LOP3.LUT R6, R6, 0x7e, RZ, 0xc0, !PT ;  /* 0x0000007e06067812 */ /* 0x000fc600078ec0ff */
[----:B------:R-:W-:Y:S04]  /*24770*/  STS.U16 [R4+UR4+0x3b00], R241 ;  /* 0x003b00f104007988 */ /* 0x000fe80008000404 */
[----:B------:R-:W3:Y:S04]  /*24780*/  LDL.LU.64 R98, [R1+0x128] ;  /* 0x0001280001627983 */ /* 0x000ee80000300a00 */
[----:B------:R-:W-:Y:S04]  /*24790*/  STS.U16 [R4+UR4+0x3f00], R235 ;  /* 0x003f00eb04007988 */ /* 0x000fe80008000404 */
[----:B------:R-:W3:Y:S04]  /*247a0*/  LDL.LU.64 R100, [R1+0x130] ;  /* 0x0001300001647983 */ /* 0x000ee80000300a00 */
[----:B------:R-:W-:Y:S04]  /*247b0*/  STS.U16 [R4+UR4+0x4300], R229 ;  /* 0x004300e504007988 */ /* 0x000fe80008000404 */
[----:B------:R-:W3:Y:S04]  /*247c0*/  LDL.LU.64 R102, [R1+0x138] ;  /* 0x0001380001667983 */ /* 0x000ee80000300a00 */
[----:B------:R-:W-:Y:S04]  /*247d0*/  STS.U16 [R4+UR4+0x4700], R223 ;  /* 0x004700df04007988 */ /* 0x000fe80008000404 */
[----:B------:R-:W3:Y:S04]  /*247e0*/  LDL.LU.64 R104, [R1+0x140] ;  /* 0x0001400001687983 */ /* 0x000ee80000300a00 */
[----:B------:R-:W-:Y:S04]  /*247f0*/  STS.U16 [R4+UR4+0x4b00], R217 ;  /* 0x004b00d904007988 */ /* 0x000fe80008000404 */
[----:B------:R-:W3:Y:S01]  /*24800*/  LDL.LU.64 R106, [R1+0x148] ;  /* 0x00014800016a7983 */ /* 0x000ee20000300a00 */
[----:B------:R-:W-:-:S03]  /*24810*/  IMAD R6, R142, 0x200, R6 ;  /* 0x000002008e067824 */ /* 0x000fc600078e0206 */
        /* <DEDUP_REMOVED lines=25> */
[----:B------:R0:W-:Y:S04]  /*249b0*/  STS.U16 [R4+UR4+0x7f00], R14 ;  /* 0x007f000e04007988 */ /* 0x0001e80008000404 */
[----:B------:R-:W3:Y:S04]  /*249c0*/  LDL.LU.64 R132, [R1+0x1b0] ;  /* 0x0001b00001847983 */ /* 0x000ee80000300a00 */
[----:B----4-:R1:W-:Y:S04]  /*249d0*/  STS.U16 [R6+UR4+0x380], R143 ;  /* 0x0003808f06007988 */ /* 0x0103e80008000404 */
[----:B------:R-:W4:Y:S04]  /*249e0*/  LDL.LU.64 R134, [R1+0x1b8] ;  /* 0x0001b80001867983 */ /* 0x000f280000300a00 */
[----:B--2---:R-:W-:Y:S04]  /*249f0*/  STS.U16 [R6+UR4+0x780], R144 ;  /* 0x0007809006007988 */ /* 0x004fe80008000404 */
[----:B------:R-:W4:Y:S04]  /*24a00*/  LDL.LU.64 R136, [R1+0x1c0] ;  /* 0x0001c00001887983 */ /* 0x000f280000300a00 */
[----:B---3--:R2:W-:Y:S04]  /*24a10*/  STS.U16 [R6+UR4+0xb80], R145 ;  /* 0x000b809106007988 */ /* 0x0085e80008000404 */
[----:B------:R-:W4:Y:S04]  /*24a20*/  LDL.LU.64 R138, [R1+0x1c8] ;  /* 0x0001c800018a7983 */ /* 0x000f280000300a00 */
[----:B------:R-:W-:Y:S04]  /*24a30*/  STS.U16 [R6+UR4+0xf80], R146 ;  /* 0x000f809206007988 */ /* 0x000fe80008000404 */
[----:B------:R-:W4:Y:S01]  /*24a40*/  LDL.LU.64 R140, [R1+0x1d0] ;  /* 0x0001d000018c7983 */ /* 0x000f220000300a00 */
[----:B0-----:R-:W-:-:S03]  /*24a50*/  IMAD.MOV.U32 R4, RZ, RZ, R151 ;  /* 0x000000ffff047224 */ /* 0x001fc600078e0097 */
[----:B------:R0:W-:Y:S04]  /*24a60*/  STS.U16 [R6+UR4+0x1380], R147 ;  /* 0x0013809306007988 */ /* 0x0001e80008000404 */
[----:B-1----:R-:W4:Y:S04]  /*24a70*/  LDL.LU.64 R142, [R1+0x1d8] ;  /* 0x0001d800018e7983 */ /* 0x002f280000300a00 */
[----:B------:R-:W-:Y:S04]  /*24a80*/  STS.U16 [R6+UR4+0x1780], R148 ;  /* 0x0017809406007988 */ /* 0x000fe80008000404 */
[----:B--2---:R-:W4:Y:S04]  /*24a90*/  LDL.LU.64 R144, [R1+0x1e0] ;  /* 0x0001e00001907983 */ /* 0x004f280000300a00 */
[----:B------:R1:W-:Y:S04]  /*24aa0*/  STS.U16 [R6+UR4+0x1b80], R149 ;  /* 0x001b809506007988 */ /* 0x0003e80008000404 */
[----:B0-----:R-:W4:Y:S04]  /*24ab0*/  LDL.LU.64 R146, [R1+0x1e8] ;  /* 0x0001e80001927983 */ /* 0x001f280000300a00 */
[----:B------:R0:W-:Y:S04]  /*24ac0*/  STS.U16 [R6+UR4+0x1f80], R150 ;  /* 0x001f809606007988 */ /* 0x0001e80008000404 */
[----:B-1----:R-:W4:Y:S04]  /*24ad0*/  LDL.LU.64 R148, [R1+0x1f0] ;  /* 0x0001f00001947983 */ /* 0x002f280000300a00 */
[----:B0-----:R-:W4:Y:S04]  /*24ae0*/  LDL.LU.64 R150, [R1+0x1f8] ;  /* 0x0001f80001967983 */ /* 0x001f280000300a00 */
        /* <DEDUP_REMOVED lines=24> */
[----:B------:R0:W-:Y:S06]  /*24c70*/  MEMBAR.ALL.CTA ;  /* 0x0000000000007992 */ /* 0x0001ec0000008000 */
[----:B0-----:R-:W0:Y:S01]  /*24c80*/  FENCE.VIEW.ASYNC.S ;  /* 0x00000000000073c6 */ /* 0x001e220000000000 */
[----:B------:R-:W-:-:S03]  /*24c90*/  UMOV UR37, 0x40000040 ;  /* 0x4000004000257882 */ /* 0x000fc60000000000 */
[----:B------:R-:W4:Y:S04]  /*24ca0*/  LDL.LU R0, [R1+0x1244] ;  /* 0x0012440001007983 */ /* 0x000f280000300800 */
[----:B-1----:R-:W4:Y:S04]  /*24cb0*/  LDL.LU R15, [R1+0x1240] ;  /* 0x00124000010f7983 */ /* 0x002f280000300800 */
[----:B--2---:R-:W2:Y:S04]  /*24cc0*/  LDL.LU R16, [R1+0x123c] ;  /* 0x00123c0001107983 */ /* 0x004ea80000300800 */
[----:B---3--:R-:W3:Y:S01]  /*24cd0*/  LDL.LU R8, [R1+0x1238] ;  /* 0x0012380001087983 */ /* 0x008ee20000300800 */
[----:B0-----:R-:W-:Y:S06]  /*24ce0*/  BAR.SYNC.DEFER_BLOCKING 0x0 ;  /* 0x0000000000007b1d */ /* 0x001fec0000010000 */
[----:B----4-:R-:W-:-:S06]  /*24cf0*/  WARPGROUP.ARRIVE ;  /* 0x00000000000079c5 */ /* 0x010fcc0000000000 */
[----:B------:R-:W-:Y:S03]  /*24d00*/  HGMMA.64x256x16.F32.BF16 R24, gdesc[UR36].tnspA, R24, gsb0 ;  /* 0x23e00000241879f0 */ /* 0x000fe60008001818 */
[----:B------:R-:W-:Y:S02]  /*24d10*/  WARPGROUP.DEPBAR.LE gsb0, 0x0 ;  /* 0x00008000000079c5 */ /* 0x000fe40000010000 */
[----:B------:R-:W-:-:S15]  /*24d20*/  WARPGROUP.ARRIVE ;  /* 0x00000000000079c5 */ /* 0x000fde0000000000 */
[----:B------:R-:W-:-:S08]  /*24d30*/  NOP ;  /* 0x0000000000007918 */ /* 0x000fd00000000000 */
        /* <DEDUP_REMOVED lines=26> */
[----:B------:R-:W-:Y:S04]  /*24ee0*/  STL.64 [R1], R24 ;  /* 0x0000001801007387 */ /* 0x000fe80000100a00 */
        /* <DEDUP_REMOVED lines=62> */
[----:B------:R0:W-:Y:S01]  /*252d0*/  STL.64 [R1+0x1f8], R150 ;  /* 0x0001f89601007387 */ /* 0x0001e20000100a00 */
[----:B------:R-:W-:-:S02]  /*252e0*/  IMAD.MOV.U32 R252, RZ, RZ, R140 ;  /* 0x000000fffffc7224 */ /* 0x000fc400078e008c */
[----:B------:R-:W-:Y:S02]  /*252f0*/  IMAD.MOV.U32 R251, RZ, RZ, R139 ;  /* 0x000000fffffb7224 */ /* 0x000fe400078e008b */
[----:B------:R-:W-:Y:S01]  /*25300*/  IMAD.MOV.U32 R250, RZ, RZ, R138 ;  /* 0x000000fffffa7224 */ /* 0x000fe200078e008a */
[----:B0-----:R-:W4:Y:S04]  /*25310*/  LDL.LU.64 R150, [R1+0x1230] ;  /* 0x0012300001967983 */ /* 0x001f280000300a00 */
[----:B------:R-:W2:Y:S04]  /*25320*/  LDL.LU.64 R148, [R1+0x1228] ;  /* 0x0012280001947983 */ /* 0x000ea80000300a00 */
[----:B------:R-:W3:Y:S01]  /*25330*/  LDL.LU.64 R146, [R1+0x1220] ;  /* 0x0012200001927983 */ /* 0x000ee20000300a00 */
[----:B------:R-:W-:-:S03]  /*25340*/  IMAD.MOV.U32 R249, RZ, RZ, R137 ;  /* 0x000000fffff97224 */ /* 0x000fc600078e0089 */
[----:B------:R-:W4:Y:S01]  /*25350*/  LDL.LU.64 R144, [R1+0x1218] ;  /* 0x0012180001907983 */ /* 0x000f220000300a00 */
[----:B------:R-:W-:-:S03]  /*25360*/  IMAD.MOV.U32 R248, RZ, RZ, R136 ;  /* 0x000000fffff87224 */ /* 0x000fc600078e0088 */
[----:B------:R-:W2:Y:S01]  /*25370*/  LDL.LU.64 R142, [R1+0x1210] ;  /* 0x00121000018e7983 */ /* 0x000ea20000300a00 */
[----:B------:R-:W-:-:S03]  /*25380*/  IMAD.MOV.U32 R247, RZ, RZ, R135 ;  /* 0x000000fffff77224 */ /* 0x000fc600078e0087 */
[----:B------:R-:W2:Y:S01]  /*25390*/  LDL.LU.64 R140, [R1+0x1208] ;  /* 0x00120800018c7983 */ /* 0x000ea20000300a00 */
[----:B------:R-:W-:-:S03]  /*253a0*/  IMAD.MOV.U32 R246, RZ, RZ, R134 ;  /* 0x000000fffff67224 */ /* 0x000fc600078e0086 */
[----:B------:R-:W2:Y:S01]  /*253b0*/  LDL.LU.64 R138, [R1+0x1200] ;  /* 0x00120000018a7983 */ /* 0x000ea20000300a00 */
[----:B------:R-:W-:Y:S02]  /*253c0*/  IMAD.MOV.U32 R245, RZ, RZ, R133 ;  /* 0x000000fffff57224 */ /* 0x000fe400078e0085 */
[----:B------:R-:W-:Y:S01]  /*253d0*/  IMAD.MOV.U32 R244, RZ, RZ, R132 ;  /* 0x000000fffff47224 */ /* 0x000fe200078e0084 */
[----:B------:R-:W2:Y:S04]  /*253e0*/  LDL.LU.64 R136, [R1+0x11f8] ;  /* 0x0011f80001887983 */ /* 0x000ea80000300a00 */
[----:B------:R-:W2:Y:S04]  /*253f0*/  LDL.LU.64 R134, [R1+0x11f0] ;  /* 0x0011f00001867983 */ /* 0x000ea80000300a00 */
[----:B------:R-:W2:Y:S01]  /*25400*/  LDL.LU.64 R132, [R1+0x11e8] ;  /* 0x0011e80001847983 */ /* 0x000ea20000300a00 */
[----:B------:R-:W-:-:S02]  /*25410*/  IMAD.MOV.U32 R243, RZ, RZ, R131 ;  /* 0x000000fffff37224 */ /* 0x000fc400078e0083 */
[----:B------:R-:W-:Y:S02]  /*25420*/  IMAD.MOV.U32 R242, RZ, RZ, R130 ;  /* 0x000000fffff27224 */ /* 0x000fe400078e0082 */
[----:B------:R-:W-:Y:S01]  /*25430*/  IMAD.MOV.U32 R241, RZ, RZ, R129 ;  /* 0x000000fffff17224 */ /* 0x000fe200078e0081 */
[----:B------:R-:W2:Y:S01]  /*25440*/  LDL.LU.64 R130, [R1+0x11e0] ;  /* 0x0011e00001827983 */ /* 0x000ea20000300a00 */
[----:B------:R-:W-:Y:S02]  /*25450*/  IMAD.MOV.U32 R240, RZ, RZ, R128 ;  /* 0x000000fffff07224 */ /* 0x000fe400078e0080 */
[----:B------:R-:W-:Y:S01]  /*25460*/  IMAD.MOV.U32 R239, RZ, RZ, R127 ;  /* 0x000000ffffef7224 */ /* 0x000fe200078e007f */
[----:B------:R-:W2:Y:S01]  /*25470*/  LDL.LU.64 R128, [R1+0x11d8] ;  /* 0x0011d80001807983 */ /* 0x000ea20000300a00 */
[----:B------:R-:W-:Y:S02]  /*25480*/  IMAD.MOV.U32 R238, RZ, RZ, R126 ;  /* 0x000000ffffee7224 */ /* 0x000fe400078e007e */
[----:B------:R-:W-:Y:S01]  /*25490*/  IMAD.MOV.U32 R237, RZ, RZ, R125 ;  /* 0x000000ffffed7224 */ /* 0x000fe200078e007d */
[----:B------:R-:W2:Y:S01]  /*254a0*/  LDL.LU.64 R126, [R1+0x11d0] ;  /* 0x0011d000017e7983 */ /* 0x000ea20000300a00 */
[----:B------:R-:W-:-:S02]  /*254b0*/  IMAD.MOV.U32 R236, RZ, RZ, R124 ;  /* 0x000000ffffec7224 */ /* 0x000fc400078e007c */
        /* <DEDUP_REMOVED lines=149> */
[----:B------:R-:W-:-:S03]  /*25e10*/  IMAD.MOV.U32 R5, RZ, RZ, R24 ;  /* 0x000000ffff057224 */ /* 0x000fc600078e0018 */
[----:B------:R-:W2:Y:S04]  /*25e20*/  LDL.LU.64 R24, [R1+0x1038] ;  /* 0x0010380001187983 */ /* 0x000ea80000300a00 */
[----:B------:R-:W-:Y:S04]  /*25e30*/  STL [R1+0xfdc], R226 ;  /* 0x000fdce201007387 */ /* 0x000fe80000100800 */
[----:B------:R0:W-:Y:S04]  /*25e40*/  STL [R1+0xfd8], R227 ;  /* 0x000fd8e301007387 */ /* 0x0001e80000100800 */
[----:B------:R-:W-:Y:S04]  /*25e50*/  STL [R1+0xfcc], R228 ;  /* 0x000fcce401007387 */ /* 0x000fe80000100800 */
[----:B------:R-:W-:Y:S04]  /*25e60*/  STL [R1+0xfc8], R229 ;  /* 0x000fc8e501007387 */ /* 0x000fe80000100800 */
[----:B------:R2:W-:Y:S04]  /*25e70*/  STL [R1+0xfc4], R230 ;  /* 0x000fc4e601007387 */ /* 0x0005e80000100800 */
[----:B------:R-:W-:Y:S04]  /*25e80*/  STL [R1+0xfc0], R231 ;  /* 0x000fc0e701007387 */ /* 0x000fe80000100800 */
[----:B------:R1:W-:Y:S04]  /*25e90*/  STL [R1+0xfbc], R232 ;  /* 0x000fbce801007387 */ /* 0x0003e80000100800 */
[----:B------:R-:W-:Y:S04]  /*25ea0*/  STL [R1+0xfb8], R233 ;  /* 0x000fb8e901007387 */ /* 0x000fe80000100800 */
[----:B------:R1:W-:Y:S04]  /*25eb0*/  STL [R1+0xfb4], R234 ;  /* 0x000fb4ea01007387 */ /* 0x0003e80000100800 */
[----:B------:R-:W-:Y:S04]  /*25ec0*/  STL [R1+0xfb0], R235 ;  /* 0x000fb0eb01007387 */ /* 0x000fe80000100800 */
[----:B------:R1:W-:Y:S04]  /*25ed0*/  STL [R1+0xfac], R236 ;  /* 0x000facec01007387 */ /* 0x0003e80000100800 */
[----:B------:R-:W-:Y:S04]  /*25ee0*/  STL [R1+0xfa8], R237 ;  /* 0x000fa8ed01007387 */ /* 0x000fe80000100800 */
[----:B------:R1:W-:Y:S01]  /*25ef0*/  STL [R1+0xfa4], R238 ;  /* 0x000fa4ee01007387 */ /* 0x0003e20000100800 */
[----:B0-----:R-:W-:-:S02]  /*25f00*/  IMAD.MOV.U32 R227, RZ, RZ, R2 ;  /* 0x000000ffffe37224 */ /* 0x001fc400078e0002 */
[----:B---3--:R-:W-:Y:S02]  /*25f10*/  IMAD.MOV.U32 R2, RZ, RZ, R146 ;  /* 0x000000ffff027224 */ /* 0x008fe400078e0092 */
[----:B----4-:R-:W-:Y:S02]  /*25f20*/  IMAD.MOV.U32 R226, RZ, RZ, R144 ;  /* 0x000000ffffe27224 */ /* 0x010fe400078e0090 */
[----:B--2---:R-:W-:Y:S02]  /*25f30*/  IMAD.MOV.U32 R230, RZ, RZ, R140 ;  /* 0x000000ffffe67224 */ /* 0x004fe400078e008c */
[----:B-1----:R-:W-:Y:S02]  /*25f40*/  IMAD.MOV.U32 R232, RZ, RZ, R138 ;  /* 0x000000ffffe87224 */ /* 0x002fe400078e008a */
[----:B------:R-:W-:Y:S02]  /*25f50*/  IMAD.MOV.U32 R234, RZ, RZ, R136 ;  /* 0x000000ffffea7224 */ /* 0x000fe400078e0088 */
[----:B------:R-:W-:-:S02]  /*25f60*/  IMAD.MOV.U32 R236, RZ, RZ, R134 ;  /* 0x000000ffffec7224 */ /* 0x000fc400078e0086 */
[----:B------:R-:W-:Y:S02]  /*25f70*/  IMAD.MOV.U32 R238, RZ, RZ, R132 ;  /* 0x000000ffffee7224 */ /* 0x000fe400078e0084 */
[----:B------:R-:W2:Y:S01]  /*25f80*/  LDL.LU R132, [R1+0x1034] ;  /* 0x0010340001847983 */ /* 0x000ea20000300800 */
[----:B------:R-:W-:Y:S02]  /*25f90*/  IMAD.MOV.U32 R237, RZ, RZ, R133 ;  /* 0x000000ffffed7224 */ /* 0x000fe400078e0085 */
[----:B------:R-:W-:Y:S01]  /*25fa0*/  IMAD.MOV.U32 R235, RZ, RZ, R135 ;  /* 0x000000ffffeb7224 */ /* 0x000fe200078e0087 */
[----:B------:R-:W2:Y:S01]  /*25fb0*/  LDL.LU R133, [R1+0x1030] ;  /* 0x0010300001857983 */ /* 0x000ea20000300800 */
[----:B------:R-:W-:-:S03]  /*25fc0*/  IMAD.MOV.U32 R233, RZ, RZ, R137 ;  /* 0x000000ffffe97224 */ /* 0x000fc600078e0089 */
[----:B------:R-:W2:Y:S01]  /*25fd0*/  LDL.LU R134, [R1+0x102c] ;  /* 0x00102c0001867983 */ /* 0x000ea20000300800 */
[----:B------:R-:W-:-:S03]  /*25fe0*/  IMAD.MOV.U32 R231, RZ, RZ, R139 ;  /* 0x000000ffffe77224 */ /* 0x000fc600078e008b */
[----:B------:R-:W2:Y:S04]  /*25ff0*/  LDL.LU R135, [R1+0x1028] ;  /* 0x0010280001877983 */ /* 0x000ea80000300800 */
[----:B------:R-:W2:Y:S04]  /*26000*/  LDL.LU R136, [R1+0x1024] ;  /* 0x0010240001887983 */ /* 0x000ea80000300800 */
[----:B------:R-:W2:Y:S04]  /*26010*/  LDL.LU R137, [R1+0x1020] ;  /* 0x0010200001897983 */ /* 0x000ea80000300800 */
[----:B------:R-:W2:Y:S04]  /*26020*/  LDL.LU R138, [R1+0x101c] ;  /* 0x00101c00018a7983 */ /* 0x000ea80000300800 */
[----:B------:R-:W2:Y:S04]  /*26030*/  LDL.LU R139, [R1+0x1018] ;  /* 0x00101800018b7983 */ /* 0x000ea80000300800 */
[----:B------:R-:W2:Y:S01]  /*26040*/  LDL.LU R140, [R1+0x1014] ;  /* 0x00101400018c7983 */ /* 0x000ea20000300800 */
[----:B------:R-:W-:-:S03]  /*26050*/  IMAD.MOV.U32 R228, RZ, RZ, R142 ;  /* 0x000000ffffe47224 */ /* 0x000fc600078e008e */
[----:B------:R0:W-:Y:S04]  /*26060*/  STL [R1+0xfa0], R239 ;  /* 0x000fa0ef01007387 */ /* 0x0001e80000100800 */
[----:B------:R1:W-:Y:S01]  /*26070*/  STL [R1+0xf9c], R240 ;  /* 0x000f9cf001007387 */ /* 0x0003e20000100800 */
[----:B------:R-:W-:Y:S02]  /*26080*/  IMAD.MOV.U32 R229, RZ, RZ, R145 ;  /* 0x000000ffffe57224 */ /* 0x000fe400078e0091 */
[----:B0-----:R-:W-:Y:S02]  /*26090*/  IMAD.MOV.U32 R239, RZ, RZ, R143 ;  /* 0x000000ffffef7224 */ /* 0x001fe400078e008f */
[----:B-1----:R-:W-:Y:S02]  /*260a0*/  IMAD.MOV.U32 R240, RZ, RZ, R141 ;  /* 0x000000fffff07224 */ /* 0x002fe400078e008d */
[----:B------:R-:W2:Y:S04]  /*260b0*/  LDL.LU R141, [R1+0x1010] ;  /* 0x00101000018d7983 */ /* 0x000ea80000300800 */
[----:B------:R-:W2:Y:S04]  /*260c0*/  LDL.LU R142, [R1+0x100c] ;  /* 0x00100c00018e7983 */ /* 0x000ea80000300800 */
[----:B------:R-:W2:Y:S04]  /*260d0*/  LDL.LU R143, [R1+0x1008] ;  /* 0x00100800018f7983 */ /* 0x000ea80000300800 */
[----:B------:R-:W2:Y:S04]  /*260e0*/  LDL.LU R144, [R1+0x1004] ;  /* 0x0010040001907983 */ /* 0x000ea80000300800 */
[----:B------:R-:W2:Y:S04]  /*260f0*/  LDL.LU R145, [R1+0x1000] ;  /* 0x0010000001917983 */ /* 0x000ea80000300800 */
[----:B------:R-:W2:Y:S04]  /*26100*/  LDL.LU R146, [R1+0xffc] ;  /* 0x000ffc0001927983 */ /* 0x000ea80000300800 */
[----:B------:R0:W-:Y:S02]  /*26110*/  STL [R1+0xf98], R241 ;  /* 0x000f98f101007387 */ /* 0x0001e40000100800 */
[----:B0-----:R-:W-:-:S02]  /*26120*/  IMAD.MOV.U32 R241, RZ, RZ, R147 ;  /* 0x000000fffff17224 */ /* 0x001fc400078e0093 */
[----:B------:R-:W2:Y:S04]  /*26130*/  LDL.LU R147, [R1+0xff8] ;  /* 0x000ff80001937983 */ /* 0x000ea80000300800 */
[----:B------:R0:W-:Y:S02]  /*26140*/  STL [R1+0xf94], R242 ;  /* 0x000f94f201007387 */ /* 0x0001e40000100800 */
[----:B0-----:R-:W-:Y:S02]  /*26150*/  IMAD.MOV.U32 R242, RZ, RZ, R148 ;  /* 0x000000fffff27224 */ /* 0x001fe400078e0094 */
[----:B------:R-:W2:Y:S04]  /*26160*/  LDL.LU R148, [R1+0xff4] ;  /* 0x000ff40001947983 */ /* 0x000ea80000300800 */
[----:B------:R0:W-:Y:S02]  /*26170*/  STL [R1+0xf90], R243 ;  /* 0x000f90f301007387 */ /* 0x0001e40000100800 */
[----:B0-----:R-:W-:-:S02]  /*26180*/  IMAD.MOV.U32 R243, RZ, RZ, R149 ;  /* 0x000000fffff37224 */ /* 0x001fc400078e0095 */
[----:B------:R-:W2:Y:S04]  /*26190*/  LDL.LU R149, [R1+0xff0] ;  /* 0x000ff00001957983 */ /* 0x000ea80000300800 */
[----:B------:R0:W-:Y:S02]  /*261a0*/  STL [R1+0xf8c], R244 ;  /* 0x000f8cf401007387 */ /* 0x0001e40000100800 */
[----:B0-----:R-:W-:Y:S02]  /*261b0*/  IMAD.MOV.U32 R244, RZ, RZ, R150 ;  /* 0x000000fffff47224 */ /* 0x001fe400078e0096 */
[----:B------:R-:W2:Y:S04]  /*261c0*/  LDL.LU R150, [R1+0xfec] ;  /* 0x000fec0001967983 */ /* 0x000ea80000300800 */
[----:B------:R0:W-:Y:S04]  /*261d0*/  STL [R1+0xf88], R245 ;  /* 0x000f88f501007387 */ /* 0x0001e80000100800 */
[----:B0-----:R-:W3:Y:S04]  /*261e0*/  LDL.LU R245, [R1+0xf08] ;  /* 0x000f080001f57983 */ /* 0x001ee80000300800 */
[----:B------:R0:W-:Y:S02]  /*261f0*/  STL [R1+0xf84], R246 ;  /* 0x000f84f601007387 */ /* 0x0001e40000100800 */
[----:B0-----:R-:W-:-:S02]  /*26200*/  IMAD.MOV.U32 R246, RZ, RZ, R151 ;  /* 0x000000fffff67224 */ /* 0x001fc400078e0097 */
[----:B------:R-:W2:Y:S01]  /*26210*/  LDL.LU R151, [R1+0xfe8] ;  /* 0x000fe80001977983 */ /* 0x000ea20000300800 */
[----:B------:R-:W-:Y:S01]  /*26220*/  UIADD3.64 UR48, UR8, 0x380, URZ ;  /* 0x0000038008307897 */ /* 0x000fe2000fffe03f */
[----:B------:R-:W-:Y:S01]  /*26230*/  UMOV UR50, UR38 ;  /* 0x0000002600327c82 */ /* 0x000fe20008000000 */
[----:B------:R-:W-:Y:S01]  /*26240*/  UMOV UR51, UR39 ;  /* 0x0000002700337c82 */ /* 0x000fe20008000000 */
[----:B------:R0:W-:Y:S04]  /*26250*/  STL [R1+0xf80], R247 ;  /* 0x000f80f701007387 */ /* 0x0001e80000100800 */
[----:B0-----:R-:W4:Y:S04]  /*26260*/  LDL.LU R247, [R1+0xefc] ;  /* 0x000efc0001f77983 */ /* 0x001f280000300800 */
[----:B------:R0:W-:Y:S04]  /*26270*/  STL [R1+0xf7c], R248 ;  /* 0x000f7cf801007387 */ /* 0x0001e80000100800 */
[----:B0-----:R-:W4:Y:S04]  /*26280*/  LDL.LU R248, [R1+0xf00] ;  /* 0x000f000001f87983 */ /* 0x001f280000300800 */
[----:B------:R0:W-:Y:S04]  /*26290*/  STL [R1+0xf78], R249 ;  /* 0x000f78f901007387 */ /* 0x0001e80000100800 */
[----:B------:R-:W-:Y:S04]  /*262a0*/  STL [R1+0xf74], R250 ;  /* 0x000f74fa01007387 */ /* 0x000fe80000100800 */
[----:B------:R-:W-:Y:S01]  /*262b0*/  STL [R1+0xf70], R251 ;  /* 0x000f70fb01007387 */ /* 0x000fe20000100800 */
[----:B0-----:R-:W-:-:S03]  /*262c0*/  IMAD.MOV.U32 R249, RZ, RZ, R246 ;  /* 0x000000fffff97224 */ /* 0x001fc600078e00f6 */
[----:B------:R-:W-:Y:S04]  /*262d0*/  STL [R1+0xf6c], R252 ;  /* 0x000f6cfc01007387 */ /* 0x000fe80000100800 */
[----:B------:R-:W4:Y:S01]  /*262e0*/  LDL.LU R246, [R1+0xef8] ;  /* 0x000ef80001f67983 */ /* 0x000f220000300800 */
[----:B------:R-:W-:Y:S01]  /*262f0*/  UIADD3.64 UR52, UR8, 0x400, URZ ;  /* 0x0000040008347897 */ /* 0x000fe2000fffe03f */
[----:B------:R-:W-:Y:S01]  /*26300*/  UMOV UR54, UR10 ;  /* 0x0000000a00367c82 */ /* 0x000fe20008000000 */
[----:B------:R-:W-:Y:S01]  /*26310*/  UMOV UR55, UR11 ;  /* 0x0000000b00377c82 */ /* 0x000fe20008000000 */
[----:B--2---:R-:W-:-:S06]  /*26320*/  WARPGROUP.ARRIVE ;  /* 0x00000000000079c5 */ /* 0x004fcc0000000000 */
[----:B------:R-:W-:Y:S01]  /*26330*/  HGMMA.64x256x16.F32.BF16 R24, gdesc[UR48].tnspA, R24, gsb0 ;  /* 0x23e00000301879f0 */ /* 0x000fe20008001818 */
[----:B---3--:R-:W-:Y:S02]  /*26340*/  R2UR UR49, R245 ;  /* 0x00000000f53172ca */ /* 0x008fe400000e0000 */
[----:B------:R-:W2:Y:S01]  /*26350*/  LDL.LU R245, [R1+0xef4] ;  /* 0x000ef40001f57983 */ /* 0x000ea20000300800 */
[----:B------:R-:W-:Y:S01]  /*26360*/  UIADD3.64 UR56, UR8, 0x480, URZ ;  /* 0x0000048008387897 */ /* 0x000fe2000fffe03f */
[----:B------:R-:W-:Y:S01]  /*26370*/  UMOV UR58, UR14 ;  /* 0x0000000e003a7c82 */ /* 0x000fe20008000000 */
[----:B------:R-:W-:Y:S01]  /*26380*/  UMOV UR59, UR15 ;  /* 0x0000000f003b7c82 */ /* 0x000fe20008000000 */
[----:B------:R-:W-:Y:S02]  /*26390*/  WARPGROUP.DEPBAR.LE gsb0, 0x0 ;  /* 0x00008000000079c5 */ /* 0x000fe40000010000 */
[----:B------:R-:W-:-:S15]  /*263a0*/  WARPGROUP.ARRIVE ;  /* 0x00000000000079c5 */ /* 0x000fde0000000000 */
[----:B------:R-:W-:-:S04]  /*263b0*/  NOP ;  /* 0x0000000000007918 */ /* 0x000fc80000000000 */
[----:B------:R-:W-:Y:S01]  /*263c0*/  HGMMA.64x256x16.F32.BF16 R24, gdesc[UR52].tnspA, R24, gsb0 ;  /* 0x23e00000341879f0 */ /* 0x000fe20008001818 */
[----:B----4-:R-:W-:Y:S02]  /*263d0*/  R2UR UR53, R248 ;  /* 0x00000000f83572ca */ /* 0x010fe400000e0000 */
[----:B------:R-:W-:Y:S02]  /*263e0*/  R2UR UR48, R249 ;  /* 0x00000000f93072ca */ /* 0x000fe400000e0000 */
[----:B------:R-:W0:Y:S01]  /*263f0*/  LDC R249, c[0x0][0x230] ;  /* 0x00008c00fff97b82 */ /* 0x000e220000000800 */
[----:B------:R-:W-:Y:S02]  /*26400*/  WARPGROUP.DEPBAR.LE gsb0, 0x0 ;  /* 0x00008000000079c5 */ /* 0x000fe40000010000 */
[----:B------:R-:W-:-:S15]  /*26410*/  WARPGROUP.ARRIVE ;  /* 0x00000000000079c5 */ /* 0x000fde0000000000 */
[----:B------:R-:W-:-:S05]  /*26420*/  NOP ;  /* 0x0000000000007918 */ /* 0x000fca0000000000 */
[----:B------:R-:W-:Y:S01]  /*26430*/  HGMMA.64x256x16.F32.BF16 R24, gdesc[UR56].tnspA, R24, gsb0 ;  /* 0x23e00000381879f0 */ /* 0x000fe20008001818 */
[----:B------:R-:W-:Y:S02]  /*26440*/  R2UR UR57, R246 ;  /* 0x00000000f63972ca */ /* 0x000fe400000e0000 */
[----:B------:R-:W3:Y:S04]  /*26450*/  LDL.LU R246, [R1+0xad0] ;  /* 0x000ad00001f67983 */ /* 0x000ee80000300800 */
[----:B------:R-:W4:Y:S01]  /*26460*/  LDL.LU R248, [R1+0xac8] ;  /* 0x000ac80001f87983 */ /* 0x000f220000300800 */
[----:B0-----:R-:W-:Y:S01]  /*26470*/  VIADD R249, R249, 0x7f ;  /* 0x0000007ff9f97836 */ /* 0x001fe20000000000 */
[----:B--2---:R-:W-:-:S04]  /*26480*/  R2UR UR56, R245 ;  /* 0x00000000f53872ca */ /* 0x004fc800000e0000 */
[----:B------:R-:W-:Y:S01]  /*26490*/  SHF.R.S32.HI R245, RZ, 0x1f, R249 ;  /* 0x0000001ffff57819 */ /* 0x000fe200000114f9 */
[----:B------:R-:W-:-:S03]  /*264a0*/  VIADD R8, R8, 0x1 ;  /* 0x0000000108087836 */ /* 0x000fc60000000000 */
[----:B------:R-:W-:Y:S02]  /*264b0*/  LEA.HI R245, R245, R249, RZ, 0x7 ;  /* 0x000000f9f5f57211 */ /* 0x000fe400078f38ff */
[----:B------:R-:W-:Y:S02]  /*264c0*/  R2UR UR52, R247 ;  /* 0x00000000f73472ca */ /* 0x000fe400000e0000 */
[----:B------:R-:W-:Y:S01]  /*264d0*/  SHF.R.S32.HI R245, RZ, 0x7, R245 ;  /* 0x00000007fff57819 */ /* 0x000fe200000114f5 */
[----:B------:R-:W2:Y:S03]  /*264e0*/  LDL.LU R247, [R1+0xab0] ;  /* 0x000ab00001f77983 */ /* 0x000ea60000300800 */
[----:B------:R-:W-:Y:S01]  /*264f0*/  ISETP.NE.U32.AND P0, PT, R8, R245, PT ;  /* 0x000000f50800720c */ /* 0x000fe20003f05070 */
[----:B------:R0:W-:Y:S04]  /*26500*/  STL [R1+0x2f4], R8 ;  /* 0x0002f40801007387 */ /* 0x0001e80000100800 */
[----:B------:R-:W2:Y:S01]  /*26510*/  LDL.LU R245, [R1+0xaa8] ;  /* 0x000aa80001f57983 */ /* 0x000ea20000300800 */
[----:B0-----:R-:W0:Y:S02]  /*26520*/  LDC R8, c[0x0][0x238] ;  /* 0x00008e00ff087b82 */ /* 0x001e240000000800 */
[----:B0-----:R-:W-:-:S04]  /*26530*/  IMAD.SHL.U32 R8, R8, 0x80, RZ ;  /* 0x0000008008087824 */ /* 0x001fc800078e00ff */
[----:B------:R-:W-:-:S05]  /*26540*/  IMAD.SHL.U32 R8, R8, 0x2, RZ ;  /* 0x0000000208087824 */ /* 0x000fca00078e00ff */
[-C--:B------:R-:W-:Y:S02]  /*26550*/  IADD3 R15, P1, R15, R8.reuse, RZ ;  /* 0x000000080f0f7210 */ /* 0x080fe40007f3e0ff */
[-C--:B------:R-:W-:Y:S02]  /*26560*/  IADD3 R0, P2, R0, R8.reuse, RZ ;  /* 0x0000000800007210 */ /* 0x080fe40007f5e0ff */
[-C--:B---3--:R-:W-:Y:S02]  /*26570*/  IADD3 R246, P5, R246, R8.reuse, RZ ;  /* 0x00000008f6f67210 */ /* 0x088fe40007fbe0ff */
[----:B----4-:R-:W-:-:S03]  /*26580*/  IADD3 R248, P6, R248, R8, RZ ;  /* 0x00000008f8f87210 */ /* 0x010fc60007fde0ff */
[----:B------:R0:W-:Y:S04]  /*26590*/  STL [R1+0xad0], R246 ;  /* 0x000ad0f601007387 */ /* 0x0001e80000100800 */
[----:B0-----:R-:W3:Y:S04]  /*265a0*/  LDL.LU R246, [R1+0xacc] ;  /* 0x000acc0001f67983 */ /* 0x001ee80000300800 */
[----:B------:R0:W-:Y:S04]  /*265b0*/  STL [R1+0xac0], R15 ;  /* 0x000ac00f01007387 */ /* 0x0001e80000100800 */
[----:B0-----:R-:W4:Y:S04]  /*265c0*/  LDL.LU R15, [R1+0xfe4] ;  /* 0x000fe400010f7983 */ /* 0x001f280000300800 */
[----:B------:R-:W-:Y:S04]  /*265d0*/  STL [R1+0xac8], R248 ;  /* 0x000ac8f801007387 */ /* 0x000fe80000100800 */
[----:B------:R0:W-:Y:S04]  /*265e0*/  STL [R1+0xab8], R0 ;  /* 0x000ab80001007387 */ /* 0x0001e80000100800 */
[----:B0-----:R-:W4:Y:S01]  /*265f0*/  LDL.LU R0, [R1+0xfe0] ;  /* 0x000fe00001007983 */ /* 0x001f220000300800 */
[----:B------:R-:W-:-:S02]  /*26600*/  IADD3 R16, P4, R16, R8, RZ ;  /* 0x0000000810107210 */ /* 0x000fc40007f9e0ff */
[----:B--2---:R-:W-:-:S05]  /*26610*/  IADD3 R247, P3, R247, R8, RZ ;  /* 0x00000008f7f77210 */ /* 0x004fca0007f7e0ff */
[----:B------:R-:W-:Y:S04]  /*26620*/  STL [R1+0xab0], R247 ;  /* 0x000ab0f701007387 */ /* 0x000fe80000100800 */
[----:B------:R-:W2:Y:S01]  /*26630*/  LDL.LU R252, [R1+0xaa0] ;  /* 0x000aa00001fc7983 */ /* 0x000ea20000300800 */
[--C-:B----4-:R-:W-:Y:S01]  /*26640*/  IMAD.X R15, R15, 0x1, R0.reuse, P4 ;  /* 0x000000010f0f7824 */ /* 0x110fe200020e0600 */
[----:B------:R-:W-:Y:S01]  /*26650*/  IADD3 R245, P4, R245, R8, RZ ;  /* 0x00000008f5f57210 */ /* 0x000fe20007f9e0ff */
[----:B---3--:R-:W-:-:S04]  /*26660*/  IMAD.X R246, R246, 0x1, R0, P5 ;  /* 0x00000001f6f67824 */ /* 0x008fc800028e0600 */
[----:B------:R0:W-:Y:S04]  /*26670*/  STL [R1+0xaa8], R245 ;  /* 0x000aa8f501007387 */ /* 0x0001e80000100800 */
[----:B0-----:R-:W3:Y:S04]  /*26680*/  LDL.LU R245, [R1+0xac4] ;  /* 0x000ac40001f57983 */ /* 0x001ee80000300800 */
[----:B------:R-:W4:Y:S04]  /*26690*/  LDL.LU R251, [R1+0xa98] ;  /* 0x000a980001fb7983 */ /* 0x000f280000300800 */
[----:B------:R-:W4:Y:S04]  /*266a0*/  LDL.LU R250, [R1+0xabc] ;  /* 0x000abc0001fa7983 */ /* 0x000f280000300800 */
[----:B------:R0:W-:Y:S04]  /*266b0*/  STL [R1+0xacc], R246 ;  /* 0x000accf601007387 */ /* 0x0001e80000100800 */
[----:B------:R-:W4:Y:S04]  /*266c0*/  LDL.LU R249, [R1+0xa90] ;  /* 0x000a900001f97983 */ /* 0x000f280000300800 */
[----:B------:R-:W4:Y:S04]  /*266d0*/  LDL.LU R248, [R1+0xab4] ;  /* 0x000ab40001f87983 */ /* 0x000f280000300800 */
[----:B------:R-:W4:Y:S04]  /*266e0*/  LDL.LU R247, [R1+0xa88] ;  /* 0x000a880001f77983 */ /* 0x000f280000300800 */
[----:B0-----:R-:W4:Y:S01]  /*266f0*/  LDL.LU R246, [R1+0xaac] ;  /* 0x000aac0001f67983 */ /* 0x001f220000300800 */
[-C--:B--2---:R-:W-:Y:S01]  /*26700*/  IADD3 R252, P5, R252, R8.reuse, RZ ;  /* 0x00000008fcfc7210 */ /* 0x084fe20007fbe0ff */
[----:B---3--:R-:W-:Y:S01]  /*26710*/  IMAD.X R245, R245, 0x1, R0, P6 ;  /* 0x00000001f5f57824 */ /* 0x008fe200030e0600 */
[----:B----4-:R-:W-:-:S04]  /*26720*/  IADD3 R251, P6, R251, R8, RZ ;  /* 0x00000008fbfb7210 */ /* 0x010fc80007fde0ff */
[----:B------:R0:W-:Y:S01]  /*26730*/  STL [R1+0xac4], R245 ;  /* 0x000ac4f501007387 */ /* 0x0001e20000100800 */
[----:B------:R-:W-:-:S03]  /*26740*/  IMAD.X R250, R250, 0x1, R0, P1 ;  /* 0x00000001fafa7824 */ /* 0x000fc600008e0600 */
[----:B0-----:R-:W2:Y:S01]  /*26750*/  LDL.LU R245, [R1+0xa80] ;  /* 0x000a800001f57983 */ /* 0x001ea20000300800 */
[----:B------:R-:W-:-:S03]  /*26760*/  IADD3 R249, P1, R249, R8, RZ ;  /* 0x00000008f9f97210 */ /* 0x000fc60007f3e0ff */
[----:B------:R0:W-:Y:S01]  /*26770*/  STL [R1+0xaa0], R252 ;  /* 0x000aa0fc01007387 */ /* 0x0001e20000100800 */
[----:B------:R-:W-:-:S03]  /*26780*/  IMAD.X R248, R248, 0x1, R0, P2 ;  /* 0x00000001f8f87824 */ /* 0x000fc600010e0600 */
[----:B------:R-:W-:Y:S01]  /*26790*/  STL [R1+0xa98], R251 ;  /* 0x000a98fb01007387 */ /* 0x000fe20000100800 */
[----:B------:R-:W-:-:S03]  /*267a0*/  IADD3 R247, P2, R247, R8, RZ ;  /* 0x00000008f7f77210 */ /* 0x000fc60007f5e0ff */
[----:B------:R-:W-:Y:S01]  /*267b0*/  STL [R1+0xabc], R250 ;  /* 0x000abcfa01007387 */ /* 0x000fe20000100800 */
[----:B------:R-:W-:-:S03]  /*267c0*/  IMAD.X R246, R246, 0x1, R0, P3 ;  /* 0x00000001f6f67824 */ /* 0x000fc600018e0600 */
[----:B------:R-:W-:Y:S04]  /*267d0*/  STL [R1+0xa90], R249 ;  /* 0x000a90f901007387 */ /* 0x000fe80000100800 */
[----:B------:R-:W-:Y:S04]  /*267e0*/  STL [R1+0xab4], R248 ;  /* 0x000ab4f801007387 */ /* 0x000fe80000100800 */
[----:B0-----:R-:W3:Y:S04]  /*267f0*/  LDL.LU R252, [R1+0xaa4] ;  /* 0x000aa40001fc7983 */ /* 0x001ee80000300800 */
[----:B------:R0:W-:Y:S04]  /*26800*/  STL [R1+0xaac], R246 ;  /* 0x000aacf601007387 */ /* 0x0001e80000100800 */
[----:B------:R1:W-:Y:S04]  /*26810*/  STL [R1+0xa88], R247 ;  /* 0x000a88f701007387 */ /* 0x0003e80000100800 */
[----:B0-----:R-:W4:Y:S04]  /*26820*/  LDL.LU R246, [R1+0xa78] ;  /* 0x000a780001f67983 */ /* 0x001f280000300800 */
[----:B------:R-:W4:Y:S04]  /*26830*/  LDL.LU R251, [R1+0xa9c] ;  /* 0x000a9c0001fb7983 */ /* 0x000f280000300800 */
[----:B------:R-:W4:Y:S01]  /*26840*/  LDL.LU R250, [R1+0xa70] ;  /* 0x000a700001fa7983 */ /* 0x000f220000300800 */
[----:B--2---:R-:W-:-:S05]  /*26850*/  IADD3 R245, P3, R245, R8, RZ ;  /* 0x00000008f5f57210 */ /* 0x004fca0007f7e0ff */
[----:B------:R0:W-:Y:S04]  /*26860*/  STL [R1+0xa80], R245 ;  /* 0x000a80f501007387 */ /* 0x0001e80000100800 */
[----:B------:R-:W2:Y:S04]  /*26870*/  LDL.LU R249, [R1+0xa94] ;  /* 0x000a940001f97983 */ /* 0x000ea80000300800 */
[----:B------:R-:W2:Y:S04]  /*26880*/  LDL.LU R248, [R1+0xa68] ;  /* 0x000a680001f87983 */ /* 0x000ea80000300800 */
[----:B-1----:R-:W2:Y:S04]  /*26890*/  LDL.LU R247, [R1+0xa8c] ;  /* 0x000a8c0001f77983 */ /* 0x002ea80000300800 */
[----:B0-----:R-:W2:Y:S01]  /*268a0*/  LDL.LU R245, [R1+0xa60] ;  /* 0x000a600001f57983 */ /* 0x001ea20000300800 */
[----:B---3--:R-:W-:Y:S01]  /*268b0*/  IMAD.X R252, R252, 0x1, R0, P4 ;  /* 0x00000001fcfc7824 */ /* 0x008fe200020e0600 */
[----:B----4-:R-:W-:-:S05]  /*268c0*/  IADD3 R246, P4, R246, R8, RZ ;  /* 0x00000008f6f67210 */ /* 0x010fca0007f9e0ff */
[----:B------:R0:W-:Y:S04]  /*268d0*/  STL [R1+0xa78], R246 ;  /* 0x000a78f601007387 */ /* 0x0001e80000100800 */
[----:B0-----:R-:W3:Y:S01]  /*268e0*/  LDL.LU R246, [R1+0xa84] ;  /* 0x000a840001f67983 */ /* 0x001ee20000300800 */
[--C-:B------:R-:W-:Y:S01]  /*268f0*/  IMAD.X R251, R251, 0x1, R0.reuse, P5 ;  /* 0x00000001fbfb7824 */ /* 0x100fe200028e0600 */
[-C--:B------:R-:W-:Y:S02]  /*26900*/  IADD3 R250, P5, R250, R8.reuse, RZ ;  /* 0x00000008fafa7210 */ /* 0x080fe40007fbe0ff */
[----:B------:R0:W-:Y:S04]  /*26910*/  STL [R1+0xaa4], R252 ;  /* 0x000aa4fc01007387 */ /* 0x0001e80000100800 */
[----:B------:R-:W-:Y:S04]  /*26920*/  STL [R1+0xa9c], R251 ;  /* 0x000a9cfb01007387 */ /* 0x000fe80000100800 */
[----:B------:R-:W-:Y:S01]  /*26930*/  STL [R1+0xa70], R250 ;  /* 0x000a70fa01007387 */ /* 0x000fe20000100800 */
[----:B--2---:R-:W-:Y:S01]  /*26940*/  IMAD.X R249, R249, 0x1, R0, P6 ;  /* 0x00000001f9f97824 */ /* 0x004fe200030e0600 */
[----:B------:R-:W-:-:S04]  /*26950*/  IADD3 R248, P6, R248, R8, RZ ;  /* 0x00000008f8f87210 */ /* 0x000fc80007fde0ff */
[----:B------:R-:W-:Y:S01]  /*26960*/  STL [R1+0xa94], R249 ;  /* 0x000a94f901007387 */ /* 0x000fe20000100800 */
[----:B------:R-:W-:-:S03]  /*26970*/  IMAD.X R247, R247, 0x1, R0, P1 ;  /* 0x00000001f7f77824 */ /* 0x000fc600008e0600 */
[----:B------:R-:W-:Y:S01]  /*26980*/  STL [R1+0xa68], R248 ;  /* 0x000a68f801007387 */ /* 0x000fe20000100800 */
[----:B------:R-:W-:-:S03]  /*26990*/  IADD3 R245, P1, R245, R8, RZ ;  /* 0x00000008f5f57210 */ /* 0x000fc60007f3e0ff */
[----:B0-----:R-:W2:Y:S04]  /*269a0*/  LDL.LU R252, [R1+0xa58] ;  /* 0x000a580001fc7983 */ /* 0x001ea80000300800 */
[----:B------:R0:W-:Y:S04]  /*269b0*/  STL [R1+0xa60], R245 ;  /* 0x000a60f501007387 */ /* 0x0001e80000100800 */
[----:B------:R1:W-:Y:S04]  /*269c0*/  STL [R1+0xa8c], R247 ;  /* 0x000a8cf701007387 */ /* 0x0003e80000100800 */
[----:B0-----:R-:W4:Y:S04]  /*269d0*/  LDL.LU R245, [R1+0xa7c] ;  /* 0x000a7c0001f57983 */ /* 0x001f280000300800 */
[----:B------:R-:W4:Y:S04]  /*269e0*/  LDL.LU R251, [R1+0xa50] ;  /* 0x000a500001fb7983 */ /* 0x000f280000300800 */
[----:B------:R-:W4:Y:S01]  /*269f0*/  LDL.LU R250, [R1+0xa74] ;  /* 0x000a740001fa7983 */ /* 0x000f220000300800 */
[----:B---3--:R-:W-:-:S05]  /*26a00*/  IMAD.X R246, R246, 0x1, R0, P2 ;  /* 0x00000001f6f67824 */ /* 0x008fca00010e0600 */
[----:B------:R0:W-:Y:S04]  /*26a10*/  STL [R1+0xa84], R246 ;  /* 0x000a84f601007387 */ /* 0x0001e80000100800 */
[----:B------:R-:W3:Y:S04]  /*26a20*/  LDL.LU R249, [R1+0xa48] ;  /* 0x000a480001f97983 */ /* 0x000ee80000300800 */
[----:B------:R-:W3:Y:S04]  /*26a30*/  LDL.LU R248, [R1+0xa6c] ;  /* 0x000a6c0001f87983 */ /* 0x000ee80000300800 */
[----:B-1----:R-:W3:Y:S04]  /*26a40*/  LDL.LU R247, [R1+0xa40] ;  /* 0x000a400001f77983 */ /* 0x002ee80000300800 */
[----:B0-----:R-:W3:Y:S01]  /*26a50*/  LDL.LU R246, [R1+0xa64] ;  /* 0x000a640001f67983 */ /* 0x001ee20000300800 */
[-C--:B--2---:R-:W-:Y:S01]  /*26a60*/  IADD3 R252, P2, R252, R8.reuse, RZ ;  /* 0x00000008fcfc7210 */ /* 0x084fe20007f5e0ff */
[----:B----4-:R-:W-:Y:S01]  /*26a70*/  IMAD.X R245, R245, 0x1, R0, P3 ;  /* 0x00000001f5f57824 */ /* 0x010fe200018e0600 */
[----:B------:R-:W-:-:S04]  /*26a80*/  IADD3 R251, P3, R251, R8, RZ ;  /* 0x00000008fbfb7210 */ /* 0x000fc80007f7e0ff */
[----:B------:R0:W-:Y:S01]  /*26a90*/  STL [R1+0xa7c], R245 ;  /* 0x000a7cf501007387 */ /* 0x0001e20000100800 */
[----:B------:R-:W-:-:S03]  /*26aa0*/  IMAD.X R250, R250, 0x1, R0, P4 ;  /* 0x00000001fafa7824 */ /* 0x000fc600020e0600 */
[----:B0-----:R-:W2:Y:S04]  /*26ab0*/  LDL.LU R245, [R1+0xa38] ;  /* 0x000a380001f57983 */ /* 0x001ea80000300800 */
[----:B------:R0:W-:Y:S04]  /*26ac0*/  STL [R1+0xa58], R252 ;  /* 0x000a58fc01007387 */ /* 0x0001e80000100800 */
[----:B------:R-:W-:Y:S01]  /*26ad0*/  STL [R1+0xa50], R251 ;  /* 0x000a50fb01007387 */ /* 0x000fe20000100800 */
[----:B---3--:R-:W-:-:S03]  /*26ae0*/  IADD3 R249, P4, R249, R8, RZ ;  /* 0x00000008f9f97210 */ /* 0x008fc60007f9e0ff */
[----:B------:R-:W-:Y:S01]  /*26af0*/  STL [R1+0xa74], R250 ;  /* 0x000a74fa01007387 */ /* 0x000fe20000100800 */
[----:B------:R-:W-:-:S03]  /*26b00*/  IMAD.X R248, R248, 0x1, R0, P5 ;  /* 0x00000001f8f87824 */ /* 0x000fc600028e0600 */
[----:B------:R-:W-:Y:S01]  /*26b10*/  STL [R1+0xa48], R249 ;  /* 0x000a48f901007387 */ /* 0x000fe20000100800 */
[----:B------:R-:W-:-:S03]  /*26b20*/  IADD3 R247, P5, R247, R8, RZ ;  /* 0x00000008f7f77210 */ /* 0x000fc60007fbe0ff */
[----:B------:R-:W-:Y:S01]  /*26b30*/  STL [R1+0xa6c], R248 ;  /* 0x000a6cf801007387 */ /* 0x000fe20000100800 */
[----:B------:R-:W-:-:S03]  /*26b40*/  IMAD.X R246, R246, 0x1, R0, P6 ;  /* 0x00000001f6f67824 */ /* 0x000fc600030e0600 */
        /* <DEDUP_REMOVED lines=478> */
[----:B------:R-:W-:Y:S04]  /*28930*/  STL [R1+0x7c8], R251 ;  /* 0x0007c8fb01007387 */ /* 0x000fe80000100800 */
[----:B------:R-:W-:Y:S01]  /*28940*/  STL [R1+0x7ec], R250 ;  /* 0x0007ecfa01007387 */ /* 0x000fe20000100800 */
[----:B---3--:R-:W-:Y:S01]  /*28950*/  IADD3 R249, P1, R249, R8, RZ ;  /* 0x00000008f9f97210 */ /* 0x008fe20007f3e0ff */
[----:B------:R-:W-:-:S04]  /*28960*/  IMAD.X R248, R248, 0x1, R0, P2 ;  /* 0x00000001f8f87824 */ /* 0x000fc800010e0600 */
[----:B------:R-:W-:Y:S01]  /*28970*/  STL [R1+0x7c0], R249 ;  /* 0x0007c0f901007387 */ /* 0x000fe20000100800 */
[----:B------:R-:W-:-:S03]  /*28980*/  IADD3 R247, P2, R247, R8, RZ ;  /* 0x00000008f7f77210 */ /* 0x000fc60007f5e0ff */
[----:B------:R-:W-:Y:S04]  /*28990*/  STL [R1+0x7e4], R248 ;  /* 0x0007e4f801007387 */ /* 0x000fe80000100800 */
[----:B0-----:R-:W3:Y:S01]  /*289a0*/  LDL.LU R252, [R1+0x7d4] ;  /* 0x0007d40001fc7983 */ /* 0x001ee20000300800 */
[----:B------:R-:W-:-:S05]  /*289b0*/  IMAD.X R246, R246, 0x1, R0, P3 ;  /* 0x00000001f6f67824 */ /* 0x000fca00018e0600 */
        /* <DEDUP_REMOVED lines=20> */
[--C-:B--2---:R-:W-:Y:S01]  /*28b00*/  IMAD.X R249, R249, 0x1, R0.reuse, P6 ;  /* 0x00000001f9f97824 */ /* 0x104fe200030e0600 */
[----:B------:R-:W-:Y:S01]  /*28b10*/  IADD3 R248, P6, R248, R8, RZ ;  /* 0x00000008f8f87210 */ /* 0x000fe20007fde0ff */
[----:B------:R-:W-:-:S03]  /*28b20*/  IMAD.X R247, R247, 0x1, R0, P1 ;  /* 0x00000001f7f77824 */ /* 0x000fc600008e0600 */
[----:B------:R-:W-:Y:S04]  /*28b30*/  STL [R1+0x7c4], R249 ;  /* 0x0007c4f901007387 */ /* 0x000fe80000100800 */
[----:B------:R-:W-:Y:S04]  /*28b40*/  STL [R1+0x798], R248 ;  /* 0x000798f801007387 */ /* 0x000fe80000100800 */
[----:B0-----:R-:W2:Y:S01]  /*28b50*/  LDL.LU R252, [R1+0x788] ;  /* 0x0007880001fc7983 */ /* 0x001ea20000300800 */
[----:B------:R-:W-:-:S05]  /*28b60*/  IADD3 R245, P1, R245, R8, RZ ;  /* 0x00000008f5f57210 */ /* 0x000fca0007f3e0ff */
        /* <DEDUP_REMOVED lines=12> */
[--C-:B----4-:R-:W-:Y:S01]  /*28c30*/  IMAD.X R245, R245, 0x1, R0.reuse, P3 ;  /* 0x00000001f5f57824 */ /* 0x110fe200018e0600 */
[----:B------:R-:W-:Y:S01]  /*28c40*/  IADD3 R251, P3, R251, R8, RZ ;  /* 0x00000008fbfb7210 */ /* 0x000fe20007f7e0ff */
[----:B------:R-:W-:-:S03]  /*28c50*/  IMAD.X R250, R250, 0x1, R0, P4 ;  /* 0x00000001fafa7824 */ /* 0x000fc600020e0600 */
[----:B------:R0:W-:Y:S04]  /*28c60*/  STL [R1+0x7ac], R245 ;  /* 0x0007acf501007387 */ /* 0x0001e80000100800 */
[----:B0-----:R-:W2:Y:S04]  /*28c70*/  LDL.LU R245, [R1+0x768] ;  /* 0x0007680001f57983 */ /* 0x001ea80000300800 */
[----:B------:R0:W-:Y:S04]  /*28c80*/  STL [R1+0x788], R252 ;  /* 0x000788fc01007387 */ /* 0x0001e80000100800 */
[----:B------:R-:W-:Y:S04]  /*28c90*/  STL [R1+0x780], R251 ;  /* 0x000780fb01007387 */ /* 0x000fe80000100800 */
[----:B------:R-:W-:Y:S01]  /*28ca0*/  STL [R1+0x7a4], R250 ;  /* 0x0007a4fa01007387 */ /* 0x000fe20000100800 */
[-C--:B---3--:R-:W-:Y:S01]  /*28cb0*/  IADD3 R249, P4, R249, R8.reuse, RZ ;  /* 0x00000008f9f97210 */ /* 0x088fe20007f9e0ff */
[----:B------:R-:W-:Y:S01]  /*28cc0*/  IMAD.X R248, R248, 0x1, R0, P5 ;  /* 0x00000001f8f87824 */ /* 0x000fe200028e0600 */
[----:B------:R-:W-:-:S03]  /*28cd0*/  IADD3 R247, P5, R247, R8, RZ ;  /* 0x00000008f7f77210 */ /* 0x000fc60007fbe0ff */
[----:B------:R-:W-:Y:S04]  /*28ce0*/  STL [R1+0x778], R249 ;  /* 0x000778f901007387 */ /* 0x000fe80000100800 */
        /* <DEDUP_REMOVED lines=66> */
[----:B-1----:R-:W2:Y:S01]  /*29110*/  LDL.LU R247, [R1+0x72c] ;  /* 0x00072c0001f77983 */ /* 0x002ea20000300800 */
[----:B0-----:R-:W-:-:S03]  /*29120*/  IMAD.MOV.U32 R245, RZ, RZ, R226 ;  /* 0x000000fffff57224 */ /* 0x001fc600078e00e2 */
[----:B------:R-:W2:Y:S01]  /*29130*/  LDL.LU R226, [R1+0x700] ;  /* 0x0007000001e27983 */ /* 0x000ea20000300800 */
[----:B---3--:R-:W-:Y:S01]  /*29140*/  IMAD.X R252, R252, 0x1, R0, P4 ;  /* 0x00000001fcfc7824 */ /* 0x008fe200020e0600 */
[----:B----4-:R-:W-:-:S05]  /*29150*/  IADD3 R246, P4, R246, R8, RZ ;  /* 0x00000008f6f67210 */ /* 0x010fca0007f9e0ff */
[----:B------:R0:W-:Y:S04]  /*29160*/  STL [R1+0x718], R246 ;  /* 0x000718f601007387 */ /* 0x0001e80000100800 */
[----:B0-----:R-:W3:Y:S01]  /*29170*/  LDL.LU R246, [R1+0x724] ;  /* 0x0007240001f67983 */ /* 0x001ee20000300800 */
[--C-:B------:R-:W-:Y:S01]  /*29180*/  IMAD.X R251, R251, 0x1, R0.reuse, P5 ;  /* 0x00000001fbfb7824 */ /* 0x100fe200028e0600 */
[-C--:B------:R-:W-:Y:S02]  /*29190*/  IADD3 R250, P5, R250, R8.reuse, RZ ;  /* 0x00000008fafa7210 */ /* 0x080fe40007fbe0ff */
[----:B------:R-:W-:Y:S04]  /*291a0*/  STL [R1+0x744], R252 ;  /* 0x000744fc01007387 */ /* 0x000fe80000100800 */
[----:B------:R-:W-:Y:S04]  /*291b0*/  STL [R1+0x73c], R251 ;  /* 0x00073cfb01007387 */ /* 0x000fe80000100800 */
[----:B------:R-:W-:Y:S01]  /*291c0*/  STL [R1+0x710], R250 ;  /* 0x000710fa01007387 */ /* 0x000fe20000100800 */
[--C-:B--2---:R-:W-:Y:S01]  /*291d0*/  IMAD.X R249, R249, 0x1, R0.reuse, P6 ;  /* 0x00000001f9f97824 */ /* 0x104fe200030e0600 */
[----:B------:R-:W-:Y:S01]  /*291e0*/  IADD3 R248, P6, R248, R8, RZ ;  /* 0x00000008f8f87210 */ /* 0x000fe20007fde0ff */
[----:B------:R-:W-:-:S03]  /*291f0*/  IMAD.X R247, R247, 0x1, R0, P1 ;  /* 0x00000001f7f77824 */ /* 0x000fc600008e0600 */
[----:B------:R-:W-:Y:S04]  /*29200*/  STL [R1+0x734], R249 ;  /* 0x000734f901007387 */ /* 0x000fe80000100800 */
[----:B------:R-:W-:Y:S01]  /*29210*/  STL [R1+0x708], R248 ;  /* 0x000708f801007387 */ /* 0x000fe20000100800 */
[----:B------:R-:W-:-:S05]  /*29220*/  IADD3 R226, P1, R226, R8, RZ ;  /* 0x00000008e2e27210 */ /* 0x000fca0007f3e0ff */
[----:B------:R0:W-:Y:S04]  /*29230*/  STL [R1+0x700], R226 ;  /* 0x000700e201007387 */ /* 0x0001e80000100800 */
[----:B0-----:R-:W2:Y:S04]  /*29240*/  LDL.LU R226, [R1+0x6f8] ;  /* 0x0006f80001e27983 */ /* 0x001ea80000300800 */
        /* <DEDUP_REMOVED lines=8> */
[----:B------:R-:W3:Y:S04]  /*292d0*/  LDL.LU R248, [R1+0x6e0] ;  /* 0x0006e00001f87983 */ /* 0x000ee80000300800 */
[----:B0-----:R-:W3:Y:S01]  /*292e0*/  LDL.LU R246, [R1+0x704] ;  /* 0x0007040001f67983 */ /* 0x001ee20000300800 */
[----:B--2---:R-:W-:-:S05]  /*292f0*/  IADD3 R226, P2, R226, R8, RZ ;  /* 0x00000008e2e27210 */ /* 0x004fca0007f5e0ff */
[----:B------:R0:W-:Y:S01]  /*29300*/  STL [R1+0x6f8], R226 ;  /* 0x0006f8e201007387 */ /* 0x0001e20000100800 */
[--C-:B----4-:R-:W-:Y:S01]  /*29310*/  IMAD.X R247, R247, 0x1, R0.reuse, P3 ;  /* 0x00000001f7f77824 */ /* 0x110fe200018e0600 */
[-C--:B------:R-:W-:Y:S01]  /*29320*/  IADD3 R252, P3, R252, R8.reuse, RZ ;  /* 0x00000008fcfc7210 */ /* 0x080fe20007f7e0ff */
[--C-:B------:R-:W-:Y:S01]  /*29330*/  IMAD.X R251, R251, 0x1, R0.reuse, P4 ;  /* 0x00000001fbfb7824 */ /* 0x100fe200020e0600 */
[----:B0-----:R0:W5:Y:S04]  /*29340*/  LDL.LU R226, [R1+0xfdc] ;  /* 0x000fdc0001e27983 */ /* 0x0011680000300800 */
[----:B------:R1:W-:Y:S01]  /*29350*/  STL [R1+0x71c], R247 ;  /* 0x00071cf701007387 */ /* 0x0003e20000100800 */
[-C--:B---3--:R-:W-:Y:S01]  /*29360*/  IADD3 R250, P4, R250, R8.reuse, RZ ;  /* 0x00000008fafa7210 */ /* 0x088fe20007f9e0ff */
[--C-:B------:R-:W-:Y:S01]  /*29370*/  IMAD.X R249, R249, 0x1, R0.reuse, P5 ;  /* 0x00000001f9f97824 */ /* 0x100fe200028e0600 */
[----:B------:R-:W-:Y:S01]  /*29380*/  IADD3 R248, P5, R248, R8, RZ ;  /* 0x00000008f8f87210 */ /* 0x000fe20007fbe0ff */
[----:B-1----:R-:W2:Y:S04]  /*29390*/  LDL.LU R247, [R1+0xef0] ;  /* 0x000ef00001f77983 */ /* 0x002ea80000300800 */
[----:B------:R-:W-:Y:S01]  /*293a0*/  STL [R1+0x6f0], R252 ;  /* 0x0006f0fc01007387 */ /* 0x000fe20000100800 */
[----:B------:R-:W-:-:S03]  /*293b0*/  IMAD.X R246, R246, 0x1, R0, P6 ;  /* 0x00000001f6f67824 */ /* 0x000fc600030e0600 */
[----:B------:R-:W-:Y:S04]  /*293c0*/  STL [R1+0x714], R251 ;  /* 0x000714fb01007387 */ /* 0x000fe80000100800 */
[----:B------:R-:W-:Y:S04]  /*293d0*/  STL [R1+0x6e8], R250 ;  /* 0x0006e8fa01007387 */ /* 0x000fe80000100800 */
[----:B------:R-:W-:Y:S04]  /*293e0*/  STL [R1+0x70c], R249 ;  /* 0x00070cf901007387 */ /* 0x000fe80000100800 */
[----:B------:R-:W3:Y:S04]  /*293f0*/  LDL.LU R8, [R1+0x6fc] ;  /* 0x0006fc0001087983 */ /* 0x000ee80000300800 */
[----:B------:R1:W-:Y:S04]  /*29400*/  STL [R1+0x704], R246 ;  /* 0x000704f601007387 */ /* 0x0003e80000100800 */
[----:B------:R4:W-:Y:S04]  /*29410*/  STL [R1+0x6e0], R248 ;  /* 0x0006e0f801007387 */ /* 0x0009e80000100800 */
[----:B-1----:R-:W3:Y:S04]  /*29420*/  LDL.LU R246, [R1+0xae8] ;  /* 0x000ae80001f67983 */ /* 0x002ee80000300800 */
[----:B------:R-:W3:Y:S04]  /*29430*/  LDL.LU R252, [R1+0x6f4] ;  /* 0x0006f40001fc7983 */ /* 0x000ee80000300800 */
[----:B------:R-:W3:Y:S01]  /*29440*/  LDL.LU R251, [R1+0xeec] ;  /* 0x000eec0001fb7983 */ /* 0x000ee20000300800 */
[----:B--2---:R-:W-:-:S05]  /*29450*/  IADD3 R247, P6, R247, UR5, RZ ;  /* 0x00000005f7f77c10 */ /* 0x004fca000ffde0ff */
[----:B------:R1:W-:Y:S04]  /*29460*/  STL [R1+0xef0], R247 ;  /* 0x000ef0f701007387 */ /* 0x0003e80000100800 */
[----:B------:R-:W2:Y:S04]  /*29470*/  LDL.LU R250, [R1+0x6ec] ;  /* 0x0006ec0001fa7983 */ /* 0x000ea80000300800 */
[----:B------:R-:W2:Y:S04]  /*29480*/  LDL.LU R249, [R1+0xee8] ;  /* 0x000ee80001f97983 */ /* 0x000ea80000300800 */
[----:B----4-:R-:W4:Y:S01]  /*29490*/  LDL.LU R248, [R1+0x6e4] ;  /* 0x0006e40001f87983 */ /* 0x010f220000300800 */
[----:B---3--:R-:W-:-:S03]  /*294a0*/  IMAD.X R8, R8, 0x1, R0, P1 ;  /* 0x0000000108087824 */ /* 0x008fc600008e0600 */
[----:B-1----:R-:W3:Y:S01]  /*294b0*/  LDL.LU R247, [R1+0xee4] ;  /* 0x000ee40001f77983 */ /* 0x002ee20000300800 */
[----:B------:R-:W-:-:S05]  /*294c0*/  IADD3 R246, P1, R246, UR5, RZ ;  /* 0x00000005f6f67c10 */ /* 0x000fca000ff3e0ff */
[----:B------:R1:W-:Y:S04]  /*294d0*/  STL [R1+0xae8], R246 ;  /* 0x000ae8f601007387 */ /* 0x0003e80000100800 */
[----:B-1----:R-:W3:Y:S01]  /*294e0*/  LDL.LU R246, [R1+0x6dc] ;  /* 0x0006dc0001f67983 */ /* 0x002ee20000300800 */
[--C-:B------:R-:W-:Y:S01]  /*294f0*/  IMAD.X R252, R252, 0x1, R0.reuse, P2 ;  /* 0x00000001fcfc7824 */ /* 0x100fe200010e0600 */
[----:B------:R-:W-:Y:S02]  /*29500*/  IADD3 R251, P2, R251, UR5, RZ ;  /* 0x00000005fbfb7c10 */ /* 0x000fe4000ff5e0ff */
[----:B------:R-:W-:Y:S04]  /*29510*/  STL [R1+0x6fc], R8 ;  /* 0x0006fc0801007387 */ /* 0x000fe80000100800 */
[----:B------:R1:W-:Y:S04]  /*29520*/  STL [R1+0x6f4], R252 ;  /* 0x0006f4fc01007387 */ /* 0x0003e80000100800 */
[----:B------:R-:W-:Y:S01]  /*29530*/  STL [R1+0xeec], R251 ;  /* 0x000eecfb01007387 */ /* 0x000fe20000100800 */
[--C-:B--2---:R-:W-:Y:S01]  /*29540*/  IMAD.X R250, R250, 0x1, R0.reuse, P3 ;  /* 0x00000001fafa7824 */ /* 0x104fe200018e0600 */
[----:B------:R-:W-:Y:S01]  /*29550*/  IADD3 R249, P3, R249, UR5, RZ ;  /* 0x00000005f9f97c10 */ /* 0x000fe2000ff7e0ff */
[----:B----4-:R-:W-:-:S03]  /*29560*/  IMAD.X R248, R248, 0x1, R0, P4 ;  /* 0x00000001f8f87824 */ /* 0x010fc600020e0600 */
[----:B------:R-:W-:Y:S04]  /*29570*/  STL [R1+0x6ec], R250 ;  /* 0x0006ecfa01007387 */ /* 0x000fe80000100800 */
[----:B------:R-:W-:Y:S04]  /*29580*/  STL [R1+0xee8], R249 ;  /* 0x000ee8f901007387 */ /* 0x000fe80000100800 */
[----:B-1----:R-:W2:Y:S01]  /*29590*/  LDL.LU R252, [R1+0xee0] ;  /* 0x000ee00001fc7983 */ /* 0x002ea20000300800 */
[----:B---3--:R-:W-:-:S05]  /*295a0*/  IADD3 R247, P4, R247, UR5, RZ ;  /* 0x00000005f7f77c10 */ /* 0x008fca000ff9e0ff */
[----:B------:R1:W-:Y:S04]  /*295b0*/  STL [R1+0xee4], R247 ;  /* 0x000ee4f701007387 */ /* 0x0003e80000100800 */
[----:B------:R3:W-:Y:S04]  /*295c0*/  STL [R1+0x6e4], R248 ;  /* 0x0006e4f801007387 */ /* 0x0007e80000100800 */
[----:B-1----:R-:W4:Y:S04]  /*295d0*/  LDL.LU R247, [R1+0xaec] ;  /* 0x000aec0001f77983 */ /* 0x002f280000300800 */
[----:B------:R-:W4:Y:S01]  /*295e0*/  LDL.LU R251, [R1+0xedc] ;  /* 0x000edc0001fb7983 */ /* 0x000f220000300800 */
[----:B------:R-:W-:-:S03]  /*295f0*/  IMAD.X R246, R246, 0x1, R0, P5 ;  /* 0x00000001f6f67824 */ /* 0x000fc600028e0600 */
[----:B------:R-:W4:Y:S04]  /*29600*/  LDL.LU R250, [R1+0x6d8] ;  /* 0x0006d80001fa7983 */ /* 0x000f280000300800 */
[----:B------:R1:W-:Y:S04]  /*29610*/  STL [R1+0x6dc], R246 ;  /* 0x0006dcf601007387 */ /* 0x0003e80000100800 */
[----:B------:R-:W4:Y:S04]  /*29620*/  LDL.LU R249, [R1+0xed8] ;  /* 0x000ed80001f97983 */ /* 0x000f280000300800 */
[----:B---3--:R-:W3:Y:S04]  /*29630*/  LDL.LU R248, [R1+0xae4] ;  /* 0x000ae40001f87983 */ /* 0x008ee80000300800 */
[----:B-1----:R-:W3:Y:S01]  /*29640*/  LDL.LU R246, [R1+0xed0] ;  /* 0x000ed00001f67983 */ /* 0x002ee20000300800 */
[----:B--2---:R-:W-:-:S02]  /*29650*/  IADD3 R252, P5, R252, UR5, RZ ;  /* 0x00000005fcfc7c10 */ /* 0x004fc4000ffbe0ff */
[----:B----4-:R-:W-:Y:S02]  /*29660*/  IADD3.X R247, R247, UR60, RZ, P6, !PT ;  /* 0x0000003cf7f77c10 */ /* 0x010fe4000b7fe4ff */
[----:B------:R-:W-:Y:S02]  /*29670*/  IADD3 R251, P6, R251, UR5, RZ ;  /* 0x00000005fbfb7c10 */ /* 0x000fe4000ffde0ff */
[----:B------:R-:W-:Y:S01]  /*29680*/  IADD3.X R250, R250, UR60, RZ, P1, !PT ;  /* 0x0000003cfafa7c10 */ /* 0x000fe20008ffe4ff */
[----:B------:R1:W-:Y:S01]  /*29690*/  STL [R1+0xaec], R247 ;  /* 0x000aecf701007387 */ /* 0x0003e20000100800 */
[----:B------:R-:W-:Y:S02]  /*296a0*/  IADD3 R249, P1, R249, UR5, RZ ;  /* 0x00000005f9f97c10 */ /* 0x000fe4000ff3e0ff */
[----:B---3--:R-:W-:Y:S01]  /*296b0*/  IADD3.X R248, R248, UR60, RZ, P2, !PT ;  /* 0x0000003cf8f87c10 */ /* 0x008fe200097fe4ff */
[----:B-1----:R-:W2:Y:S04]  /*296c0*/  LDL.LU R247, [R1+0xae0] ;  /* 0x000ae00001f77983 */ /* 0x002ea80000300800 */
[----:B------:R-:W-:Y:S04]  /*296d0*/  STL [R1+0xee0], R252 ;  /* 0x000ee0fc01007387 */ /* 0x000fe80000100800 */
[----:B------:R-:W-:Y:S04]  /*296e0*/  STL [R1+0xedc], R251 ;  /* 0x000edcfb01007387 */ /* 0x000fe80000100800 */
[----:B------:R-:W-:Y:S04]  /*296f0*/  STL [R1+0x6d8], R250 ;  /* 0x0006d8fa01007387 */ /* 0x000fe80000100800 */
[----:B------:R-:W-:Y:S04]  /*29700*/  STL [R1+0xed8], R249 ;  /* 0x000ed8f901007387 */ /* 0x000fe80000100800 */
[----:B------:R1:W-:Y:S01]  /*29710*/  STL [R1+0xae4], R248 ;  /* 0x000ae4f801007387 */ /* 0x0003e20000100800 */
[----:B------:R-:W-:-:S03]  /*29720*/  IADD3 R246, P2, R246, UR5, RZ ;  /* 0x00000005f6f67c10 */ /* 0x000fc6000ff5e0ff */
[----:B-1----:R-:W3:Y:S04]  /*29730*/  LDL.LU R248, [R1+0xec8] ;  /* 0x000ec80001f87983 */ /* 0x002ee80000300800 */
[----:B------:R-:W4:Y:S04]  /*29740*/  LDL.LU R252, [R1+0xadc] ;  /* 0x000adc0001fc7983 */ /* 0x000f280000300800 */
[----:B------:R1:W-:Y:S04]  /*29750*/  STL [R1+0xed0], R246 ;  /* 0x000ed0f601007387 */ /* 0x0003e80000100800 */
[----:B-1----:R-:W4:Y:S04]  /*29760*/  LDL.LU R246, [R1+0xec0] ;  /* 0x000ec00001f67983 */ /* 0x002f280000300800 */
[----:B------:R-:W4:Y:S04]  /*29770*/  LDL.LU R251, [R1+0xad8] ;  /* 0x000ad80001fb7983 */ /* 0x000f280000300800 */
[----:B------:R-:W4:Y:S01]  /*29780*/  LDL.LU R250, [R1+0xeb8] ;  /* 0x000eb80001fa7983 */ /* 0x000f220000300800 */
[----:B--2---:R-:W-:-:S05]  /*29790*/  IADD3.X R247, R247, UR60, RZ, P3, !PT ;  /* 0x0000003cf7f77c10 */ /* 0x004fca0009ffe4ff */
[----:B------:R1:W-:Y:S04]  /*297a0*/  STL [R1+0xae0], R247 ;  /* 0x000ae0f701007387 */ /* 0x0003e80000100800 */
[----:B------:R-:W2:Y:S01]  /*297b0*/  LDL.LU R249, [R1+0xad4] ;  /* 0x000ad40001f97983 */ /* 0x000ea20000300800 */
[----:B---3--:R-:W-:-:S03]  /*297c0*/  IADD3 R248, P3, R248, UR5, RZ ;  /* 0x00000005f8f87c10 */ /* 0x008fc6000ff7e0ff */
[----:B-1----:R-:W3:Y:S01]  /*297d0*/  LDL.LU R247, [R1+0xeb0] ;  /* 0x000eb00001f77983 */ /* 0x002ee20000300800 */
[----:B----4-:R-:W-:-:S03]  /*297e0*/  IADD3.X R252, R252, UR60, RZ, P4, !PT ;  /* 0x0000003cfcfc7c10 */ /* 0x010fc6000a7fe4ff */
[----:B------:R1:W-:Y:S01]  /*297f0*/  STL [R1+0xec8], R248 ;  /* 0x000ec8f801007387 */ /* 0x0003e20000100800 */
[----:B------:R-:W-:-:S03]  /*29800*/  IADD3 R246, P4, R246, UR5, RZ ;  /* 0x00000005f6f67c10 */ /* 0x000fc6000ff9e0ff */
[----:B-1----:R-:W4:Y:S04]  /*29810*/  LDL.LU R248, [R1+0xed4] ;  /* 0x000ed40001f87983 */ /* 0x002f280000300800 */
[----:B------:R1:W-:Y:S04]  /*29820*/  STL [R1+0xec0], R246 ;  /* 0x000ec0f601007387 */ /* 0x0003e80000100800 */
[----:B-1----:R-:W4:Y:S01]  /*29830*/  LDL.LU R246, [R1+0xea8] ;  /* 0x000ea80001f67983 */ /* 0x002f220000300800 */
[----:B------:R-:W-:Y:S02]  /*29840*/  IADD3.X R251, R251, UR60, RZ, P5, !PT ;  /* 0x0000003cfbfb7c10 */ /* 0x000fe4000affe4ff */
[----:B------:R-:W-:Y:S01]  /*29850*/  IADD3 R250, P5, R250, UR5, RZ ;  /* 0x00000005fafa7c10 */ /* 0x000fe2000ffbe0ff */
[----:B------:R-:W-:Y:S04]  /*29860*/  STL [R1+0xadc], R252 ;  /* 0x000adcfc01007387 */ /* 0x000fe80000100800 */
[----:B------:R-:W-:Y:S04]  /*29870*/  STL [R1+0xad8], R251 ;  /* 0x000ad8fb01007387 */ /* 0x000fe80000100800 */
[----:B------:R-:W-:Y:S01]  /*29880*/  STL [R1+0xeb8], R250 ;  /* 0x000eb8fa01007387 */ /* 0x000fe20000100800 */
[----:B--2---:R-:W-:-:S05]  /*29890*/  IADD3.X R249, R249, UR60, RZ, P6, !PT ;  /* 0x0000003cf9f97c10 */ /* 0x004fca000b7fe4ff */
[----:B------:R-:W-:Y:S01]  /*298a0*/  STL [R1+0xad4], R249 ;  /* 0x000ad4f901007387 */ /* 0x000fe20000100800 */
[----:B---3--:R-:W-:-:S05]  /*298b0*/  IADD3 R247, P6, R247, UR5, RZ ;  /* 0x00000005f7f77c10 */ /* 0x008fca000ffde0ff */
[----:B------:R1:W-:Y:S01]  /*298c0*/  STL [R1+0xeb0], R247 ;  /* 0x000eb0f701007387 */ /* 0x0003e20000100800 */
[----:B----4-:R-:W-:-:S03]  /*298d0*/  IADD3.X R248, R248, UR60, RZ, P1, !PT ;  /* 0x0000003cf8f87c10 */ /* 0x010fc60008ffe4ff */
[----:B-1----:R-:W2:Y:S04]  /*298e0*/  LDL.LU R247, [R1+0xecc] ;  /* 0x000ecc0001f77983 */ /* 0x002ea80000300800 */
[----:B------:R-:W3:Y:S04]  /*298f0*/  LDL.LU R252, [R1+0xea0] ;  /* 0x000ea00001fc7983 */ /* 0x000ee80000300800 */
[----:B------:R1:W-:Y:S01]  /*29900*/  STL [R1+0xed4], R248 ;  /* 0x000ed4f801007387 */ /* 0x0003e20000100800 */
[----:B------:R-:W-:-:S03]  /*29910*/  IADD3 R246, P1, R246, UR5, RZ ;  /* 0x00000005f6f67c10 */ /* 0x000fc6000ff3e0ff */
[----:B-1----:R-:W4:Y:S04]  /*29920*/  LDL.LU R248, [R1+0xec4] ;  /* 0x000ec40001f87983 */ /* 0x002f280000300800 */
[----:B------:R-:W4:Y:S04]  /*29930*/  LDL.LU R251, [R1+0xe98] ;  /* 0x000e980001fb7983 */ /* 0x000f280000300800 */
[----:B------:R-:W4:Y:S04]  /*29940*/  LDL.LU R250, [R1+0xebc] ;  /* 0x000ebc0001fa7983 */ /* 0x000f280000300800 */
[----:B------:R1:W-:Y:S04]  /*29950*/  STL [R1+0xea8], R246 ;  /* 0x000ea8f601007387 */ /* 0x0003e80000100800 */
[----:B------:R-:W4:Y:S04]  /*29960*/  LDL.LU R249, [R1+0xe90] ;  /* 0x000e900001f97983 */ /* 0x000f280000300800 */
[----:B-1----:R-:W4:Y:S01]  /*29970*/  LDL.LU R246, [R1+0xeb4] ;  /* 0x000eb40001f67983 */ /* 0x002f220000300800 */
[----:B--2---:R-:W-:-:S02]  /*29980*/  IADD3.X R247, R247, UR60, RZ, P2, !PT ;  /* 0x0000003cf7f77c10 */ /* 0x004fc400097fe4ff */
[----:B---3--:R-:W-:-:S03]  /*29990*/  IADD3 R252, P2, R252, UR5, RZ ;  /* 0x00000005fcfc7c10 */ /* 0x008fc6000ff5e0ff */
[----:B------:R1:W-:Y:S01]  /*299a0*/  STL [R1+0xecc], R247 ;  /* 0x000eccf701007387 */ /* 0x0003e20000100800 */
[----:B----4-:R-:W-:-:S03]  /*299b0*/  IADD3.X R248, R248, UR60, RZ, P3, !PT ;  /* 0x0000003cf8f87c10 */ /* 0x010fc60009ffe4ff */
[----:B-1----:R-:W2:Y:S01]  /*299c0*/  LDL.LU R247, [R1+0xe88] ;  /* 0x000e880001f77983 */ /* 0x002ea20000300800 */
[----:B------:R-:W-:Y:S02]  /*299d0*/  IADD3 R251, P3, R251, UR5, RZ ;  /* 0x00000005fbfb7c10 */ /* 0x000fe4000ff7e0ff */
[----:B------:R-:W-:Y:S02]  /*299e0*/  IADD3.X R250, R250, UR60, RZ, P4, !PT ;  /* 0x0000003cfafa7c10 */ /* 0x000fe4000a7fe4ff */
[----:B------:R-:W-:Y:S01]  /*299f0*/  IADD3 R249, P4, R249, UR5, RZ ;  /* 0x00000005f9f97c10 */ /* 0x000fe2000ff9e0ff */
[----:B------:R1:W-:Y:S01]  /*29a00*/  STL [R1+0xec4], R248 ;  /* 0x000ec4f801007387 */ /* 0x0003e20000100800 */
[----:B------:R-:W-:-:S03]  /*29a10*/  IADD3.X R246, R246, UR60, RZ, P5, !PT ;  /* 0x0000003cf6f67c10 */ /* 0x000fc6000affe4ff */
[----:B-1----:R-:W3:Y:S04]  /*29a20*/  LDL.LU R248, [R1+0xeac] ;  /* 0x000eac0001f87983 */ /* 0x002ee80000300800 */
[----:B------:R-:W-:Y:S04]  /*29a30*/  STL [R1+0xea0], R252 ;  /* 0x000ea0fc01007387 */ /* 0x000fe80000100800 */
[----:B------:R-:W-:Y:S04]  /*29a40*/  STL [R1+0xe98], R251 ;  /* 0x000e98fb01007387 */ /* 0x000fe80000100800 */
[----:B------:R-:W-:Y:S04]  /*29a50*/  STL [R1+0xebc], R250 ;  /* 0x000ebcfa01007387 */ /* 0x000fe80000100800 */
[----:B------:R-:W-:Y:S04]  /*29a60*/  STL [R1+0xe90], R249 ;  /* 0x000e90f901007387 */ /* 0x000fe80000100800 */
[----:B------:R1:W-:Y:S04]  /*29a70*/  STL [R1+0xeb4], R246 ;  /* 0x000eb4f601007387 */ /* 0x0003e80000100800 */
[----:B-1----:R-:W4:Y:S04]  /*29a80*/  LDL.LU R246, [R1+0xe80] ;  /* 0x000e800001f67983 */ /* 0x002f280000300800 */
[----:B------:R-:W4:Y:S01]  /*29a90*/  LDL.LU R252, [R1+0xea4] ;  /* 0x000ea40001fc7983 */ /* 0x000f220000300800 */
[----:B--2---:R-:W-:-:S05]  /*29aa0*/  IADD3 R247, P5, R247, UR5, RZ ;  /* 0x00000005f7f77c10 */ /* 0x004fca000ffbe0ff */
[----:B------:R1:W-:Y:S01]  /*29ab0*/  STL [R1+0xe88], R247 ;  /* 0x000e88f701007387 */ /* 0x0003e20000100800 */
[----:B---3--:R-:W-:-:S03]  /*29ac0*/  IADD3.X R248, R248, UR60, RZ, P6, !PT ;  /* 0x0000003cf8f87c10 */ /* 0x008fc6000b7fe4ff */
[----:B-1----:R-:W2:Y:S04]  /*29ad0*/  LDL.LU R247, [R1+0xe78] ;  /* 0x000e780001f77983 */ /* 0x002ea80000300800 */
[----:B------:R-:W3:Y:S04]  /*29ae0*/  LDL.LU R251, [R1+0xe9c] ;  /* 0x000e9c0001fb7983 */ /* 0x000ee80000300800 */
[----:B------:R-:W3:Y:S04]  /*29af0*/  LDL.LU R250, [R1+0xe70] ;  /* 0x000e700001fa7983 */ /* 0x000ee80000300800 */
[----:B------:R1:W-:Y:S04]  /*29b00*/  STL [R1+0xeac], R248 ;  /* 0x000eacf801007387 */ /* 0x0003e80000100800 */
[----:B------:R-:W3:Y:S01]  /*29b10*/  LDL.LU R249, [R1+0xe94] ;  /* 0x000e940001f97983 */ /* 0x000ee20000300800 */
[----:B----4-:R-:W-:-:S03]  /*29b20*/  IADD3 R246, P6, R246, UR5, RZ ;  /* 0x00000005f6f67c10 */ /* 0x010fc6000ffde0ff */
[----:B-1----:R-:W4:Y:S04]  /*29b30*/  LDL.LU R248, [R1+0xe68] ;  /* 0x000e680001f87983 */ /* 0x002f280000300800 */
[----:B------:R1:W-:Y:S04]  /*29b40*/  STL [R1+0xe80], R246 ;  /* 0x000e80f601007387 */ /* 0x0003e80000100800 */
[----:B-1----:R-:W4:Y:S01]  /*29b50*/  LDL.LU R246, [R1+0xe8c] ;  /* 0x000e8c0001f67983 */ /* 0x002f220000300800 */
[----:B------:R-:W-:Y:S02]  /*29b60*/  IADD3.X R252, R252, UR60, RZ, P1, !PT ;  /* 0x0000003cfcfc7c10 */ /* 0x000fe40008ffe4ff */
[----:B--2---:R-:W-:-:S02]  /*29b70*/  IADD3 R247, P1, R247, UR5, RZ ;  /* 0x00000005f7f77c10 */ /* 0x004fc4000ff3e0ff */
[----:B---3--:R-:W-:Y:S02]  /*29b80*/  IADD3.X R251, R251, UR60, RZ, P2, !PT ;  /* 0x0000003cfbfb7c10 */ /* 0x008fe400097fe4ff */
[----:B------:R-:W-:Y:S01]  /*29b90*/  IADD3 R250, P2, R250, UR5, RZ ;  /* 0x00000005fafa7c10 */ /* 0x000fe2000ff5e0ff */
[----:B------:R1:W-:Y:S01]  /*29ba0*/  STL [R1+0xe78], R247 ;  /* 0x000e78f701007387 */ /* 0x0003e20000100800 */
[----:B------:R-:W-:-:S03]  /*29bb0*/  IADD3.X R249, R249, UR60, RZ, P3, !PT ;  /* 0x0000003cf9f97c10 */ /* 0x000fc60009ffe4ff */
[----:B-1----:R-:W2:Y:S01]  /*29bc0*/  LDL.LU R247, [R1+0xe60] ;  /* 0x000e600001f77983 */ /* 0x002ea20000300800 */
[----:B----4-:R-:W-:-:S03]  /*29bd0*/  IADD3 R248, P3, R248, UR5, RZ ;  /* 0x00000005f8f87c10 */ /* 0x010fc6000ff7e0ff */
[----:B------:R-:W-:Y:S04]  /*29be0*/  STL [R1+0xea4], R252 ;  /* 0x000ea4fc01007387 */ /* 0x000fe80000100800 */
[----:B------:R-:W-:Y:S04]  /*29bf0*/  STL [R1+0xe9c], R251 ;  /* 0x000e9cfb01007387 */ /* 0x000fe80000100800 */
[----:B------:R-:W-:Y:S04]  /*29c00*/  STL [R1+0xe70], R250 ;  /* 0x000e70fa01007387 */ /* 0x000fe80000100800 */
[----:B------:R-:W-:Y:S04]  /*29c10*/  STL [R1+0xe94], R249 ;  /* 0x000e94f901007387 */ /* 0x000fe80000100800 */
[----:B------:R1:W-:Y:S01]  /*29c20*/  STL [R1+0xe68], R248 ;  /* 0x000e68f801007387 */ /* 0x0003e20000100800 */
[----:B------:R-:W-:-:S03]  /*29c30*/  IADD3.X R246, R246, UR60, RZ, P4, !PT ;  /* 0x0000003cf6f67c10 */ /* 0x000fc6000a7fe4ff */
[----:B-1----:R-:W3:Y:S04]  /*29c40*/  LDL.LU R248, [R1+0xe84] ;  /* 0x000e840001f87983 */ /* 0x002ee80000300800 */
[----:B------:R-:W4:Y:S04]  /*29c50*/  LDL.LU R252, [R1+0xe58] ;  /* 0x000e580001fc7983 */ /* 0x000f280000300800 */
[----:B------:R1:W-:Y:S04]  /*29c60*/  STL [R1+0xe8c], R246 ;  /* 0x000e8cf601007387 */ /* 0x0003e80000100800 */
[----:B-1----:R-:W4:Y:S04]  /*29c70*/  LDL.LU R246, [R1+0xe7c] ;  /* 0x000e7c0001f67983 */ /* 0x002f280000300800 */
[----:B------:R-:W4:Y:S04]  /*29c80*/  LDL.LU R251, [R1+0xe50] ;  /* 0x000e500001fb7983 */ /* 0x000f280000300800 */
[----:B------:R-:W4:Y:S01]  /*29c90*/  LDL.LU R250, [R1+0xe74] ;  /* 0x000e740001fa7983 */ /* 0x000f220000300800 */
[----:B--2---:R-:W-:-:S05]  /*29ca0*/  IADD3 R247, P4, R247, UR5, RZ ;  /* 0x00000005f7f77c10 */ /* 0x004fca000ff9e0ff */
[----:B------:R1:W-:Y:S04]  /*29cb0*/  STL [R1+0xe60], R247 ;  /* 0x000e60f701007387 */ /* 0x0003e80000100800 */
[----:B------:R-:W2:Y:S04]  /*29cc0*/  LDL.LU R249, [R1+0xe48] ;  /* 0x000e480001f97983 */ /* 0x000ea80000300800 */
[----:B-1----:R-:W2:Y:S01]  /*29cd0*/  LDL.LU R247, [R1+0xe6c] ;  /* 0x000e6c0001f77983 */ /* 0x002ea20000300800 */
[----:B---3--:R-:W-:-:S05]  /*29ce0*/  IADD3.X R248, R248, UR60, RZ, P5, !PT ;  /* 0x0000003cf8f87c10 */ /* 0x008fca000affe4ff */
[----:B------:R1:W-:Y:S01]  /*29cf0*/  STL [R1+0xe84], R248 ;  /* 0x000e84f801007387 */ /* 0x0003e20000100800 */
[----:B----4-:R-:W-:-:S03]  /*29d00*/  IADD3.X R246, R246, UR60, RZ, P6, !PT ;  /* 0x0000003cf6f67c10 */ /* 0x010fc6000b7fe4ff */
[----:B-1----:R-:W3:Y:S04]  /*29d10*/  LDL.LU R248, [R1+0xe40] ;  /* 0x000e400001f87983 */ /* 0x002ee80000300800 */
[----:B------:R1:W-:Y:S04]  /*29d20*/  STL [R1+0xe7c], R246 ;  /* 0x000e7cf601007387 */ /* 0x0003e80000100800 */
[----:B-1----:R-:W4:Y:S01]  /*29d30*/  LDL.LU R246, [R1+0xe64] ;  /* 0x000e640001f67983 */ /* 0x002f220000300800 */
[----:B------:R-:W-:Y:S02]  /*29d40*/  IADD3 R252, P5, R252, UR5, RZ ;  /* 0x00000005fcfc7c10 */ /* 0x000fe4000ffbe0ff */
[----:B------:R-:W-:-:S02]  /*29d50*/  IADD3 R251, P6, R251, UR5, RZ ;  /* 0x00000005fbfb7c10 */ /* 0x000fc4000ffde0ff */
[----:B------:R-:W-:Y:S01]  /*29d60*/  IADD3.X R250, R250, UR60, RZ, P1, !PT ;  /* 0x0000003cfafa7c10 */ /* 0x000fe20008ffe4ff */
[----:B------:R-:W-:Y:S04]  /*29d70*/  STL [R1+0xe58], R252 ;  /* 0x000e58fc01007387 */ /* 0x000fe80000100800 */
[----:B------:R-:W-:Y:S04]  /*29d80*/  STL [R1+0xe50], R251 ;  /* 0x000e50fb01007387 */ /* 0x000fe80000100800 */
[----:B------:R-:W-:Y:S01]  /*29d90*/  STL [R1+0xe74], R250 ;  /* 0x000e74fa01007387 */ /* 0x000fe20000100800 */
[----:B--2---:R-:W-:-:S05]  /*29da0*/  IADD3 R249, P1, R249, UR5, RZ ;  /* 0x00000005f9f97c10 */ /* 0x004fca000ff3e0ff */
[----:B------:R-:W-:Y:S01]  /*29db0*/  STL [R1+0xe48], R249 ;  /* 0x000e48f901007387 */ /* 0x000fe20000100800 */
[----:B------:R-:W-:-:S05]  /*29dc0*/  IADD3.X R247, R247, UR60, RZ, P2, !PT ;  /* 0x0000003cf7f77c10 */ /* 0x000fca00097fe4ff */
[----:B------:R1:W-:Y:S04]  /*29dd0*/  STL [R1+0xe6c], R247 ;  /* 0x000e6cf701007387 */ /* 0x0003e80000100800 */
[----:B-1----:R-:W2:Y:S01]  /*29de0*/  LDL.LU R247, [R1+0xe38] ;  /* 0x000e380001f77983 */ /* 0x002ea20000300800 */
[----:B---3--:R-:W-:-:S03]  /*29df0*/  IADD3 R248, P2, R248, UR5, RZ ;  /* 0x00000005f8f87c10 */ /* 0x008fc6000ff5e0ff */
[----:B------:R-:W3:Y:S04]  /*29e00*/  LDL.LU R252, [R1+0xe5c] ;  /* 0x000e5c0001fc7983 */ /* 0x000ee80000300800 */
[----:B------:R1:W-:Y:S01]  /*29e10*/  STL [R1+0xe40], R248 ;  /* 0x000e40f801007387 */ /* 0x0003e20000100800 */
[----:B----4-:R-:W-:-:S03]  /*29e20*/  IADD3.X R246, R246, UR60, RZ, P3, !PT ;  /* 0x0000003cf6f67c10 */ /* 0x010fc60009ffe4ff */
[----:B-1----:R-:W4:Y:S04]  /*29e30*/  LDL.LU R248, [R1+0xe30] ;  /* 0x000e300001f87983 */ /* 0x002f280000300800 */
[----:B------:R-:W4:Y:S04]  /*29e40*/  LDL.LU R251, [R1+0xe54] ;  /* 0x000e540001fb7983 */ /* 0x000f280000300800 */
[----:B------:R-:W4:Y:S04]  /*29e50*/  LDL.LU R250, [R1+0xe28] ;  /* 0x000e280001fa7983 */ /* 0x000f280000300800 */
[----:B------:R1:W-:Y:S04]  /*29e60*/  STL [R1+0xe64], R246 ;  /* 0x000e64f601007387 */ /* 0x0003e80000100800 */
[----:B------:R-:W4:Y:S04]  /*29e70*/  LDL.LU R249, [R1+0xe4c] ;  /* 0x000e4c0001f97983 */ /* 0x000f280000300800 */
[----:B-1----:R-:W4:Y:S01]  /*29e80*/  LDL.LU R246, [R1+0xe20] ;  /* 0x000e200001f67983 */ /* 0x002f220000300800 */
[----:B--2---:R-:W-:-:S02]  /*29e90*/  IADD3 R247, P3, R247, UR5, RZ ;  /* 0x00000005f7f77c10 */ /* 0x004fc4000ff7e0ff */
[----:B---3--:R-:W-:-:S03]  /*29ea0*/  IADD3.X R252, R252, UR60, RZ, P4, !PT ;  /* 0x0000003cfcfc7c10 */ /* 0x008fc6000a7fe4ff */
[----:B------:R1:W-:Y:S04]  /*29eb0*/  STL [R1+0xe38], R247 ;  /* 0x000e38f701007387 */ /* 0x0003e80000100800 */
[----:B-1----:R-:W2:Y:S01]  /*29ec0*/  LDL.LU R247, [R1+0xe44] ;  /* 0x000e440001f77983 */ /* 0x002ea20000300800 */
[----:B----4-:R-:W-:Y:S02]  /*29ed0*/  IADD3 R248, P4, R248, UR5, RZ ;  /* 0x00000005f8f87c10 */ /* 0x010fe4000ff9e0ff */
[----:B------:R-:W-:Y:S02]  /*29ee0*/  IADD3.X R251, R251, UR60, RZ, P5, !PT ;  /* 0x0000003cfbfb7c10 */ /* 0x000fe4000affe4ff */
[----:B------:R-:W-:Y:S02]  /*29ef0*/  IADD3 R250, P5, R250, UR5, RZ ;  /* 0x00000005fafa7c10 */ /* 0x000fe4000ffbe0ff */
[----:B------:R-:W-:Y:S01]  /*29f00*/  IADD3.X R249, R249, UR60, RZ, P6, !PT ;  /* 0x0000003cf9f97c10 */ /* 0x000fe2000b7fe4ff */
[----:B------:R1:W-:Y:S01]  /*29f10*/  STL [R1+0xe30], R248 ;  /* 0x000e30f801007387 */ /* 0x0003e20000100800 */
[----:B------:R-:W-:-:S03]  /*29f20*/  IADD3 R246, P6, R246, UR5, RZ ;  /* 0x00000005f6f67c10 */ /* 0x000fc6000ffde0ff */
        /* <DEDUP_REMOVED lines=8> */
[----:B--2---:R-:W-:-:S05]  /*29fb0*/  IADD3.X R247, R247, UR60, RZ, P1, !PT ;  /* 0x0000003cf7f77c10 */ /* 0x004fca0008ffe4ff */
[----:B------:R1:W-:Y:S04]  /*29fc0*/  STL [R1+0xe44], R247 ;  /* 0x000e44f701007387 */ /* 0x0003e80000100800 */
[----:B-1----:R-:W2:Y:S01]  /*29fd0*/  LDL.LU R247, [R1+0xe34] ;  /* 0x000e340001f77983 */ /* 0x002ea20000300800 */
[----:B---3--:R-:W-:-:S03]  /*29fe0*/  IADD3 R248, P1, R248, UR5, RZ ;  /* 0x00000005f8f87c10 */ /* 0x008fc6000ff3e0ff */
[----:B------:R-:W3:Y:S04]  /*29ff0*/  LDL.LU R251, [R1+0xe08] ;  /* 0x000e080001fb7983 */ /* 0x000ee80000300800 */
[----:B------:R-:W3:Y:S04]  /*2a000*/  LDL.LU R250, [R1+0xe2c] ;  /* 0x000e2c0001fa7983 */ /* 0x000ee80000300800 */
[----:B------:R1:W-:Y:S04]  /*2a010*/  STL [R1+0xe18], R248 ;  /* 0x000e18f801007387 */ /* 0x0003e80000100800 */
[----:B------:R-:W3:Y:S01]  /*2a020*/  LDL.LU R249, [R1+0xe00] ;  /* 0x000e000001f97983 */ /* 0x000ee20000300800 */
[----:B----4-:R-:W-:-:S03]  /*2a030*/  IADD3.X R246, R246, UR60, RZ, P2, !PT ;  /* 0x0000003cf6f67c10 */ /* 0x010fc600097fe4ff */
[----:B-1----:R-:W4:Y:S04]  /*2a040*/  LDL.LU R248, [R1+0xe24] ;  /* 0x000e240001f87983 */ /* 0x002f280000300800 */
[----:B------:R1:W-:Y:S04]  /*2a050*/  STL [R1+0xe3c], R246 ;  /* 0x000e3cf601007387 */ /* 0x0003e80000100800 */
[----:B-1----:R-:W4:Y:S01]  /*2a060*/  LDL.LU R246, [R1+0xdf8] ;  /* 0x000df80001f67983 */ /* 0x002f220000300800 */
[----:B------:R-:W-:Y:S02]  /*2a070*/  IADD3 R252, P2, R252, UR5, RZ ;  /* 0x00000005fcfc7c10 */ /* 0x000fe4000ff5e0ff */
[----:B--2---:R-:W-:-:S02]  /*2a080*/  IADD3.X R247, R247, UR60, RZ, P3, !PT ;  /* 0x0000003cf7f77c10 */ /* 0x004fc40009ffe4ff */
[----:B---3--:R-:W-:Y:S02]  /*2a090*/  IADD3 R251, P3, R251, UR5, RZ ;  /* 0x00000005fbfb7c10 */ /* 0x008fe4000ff7e0ff */
[----:B------:R-:W-:Y:S01]  /*2a0a0*/  IADD3.X R250, R250, UR60, RZ, P4, !PT ;  /* 0x0000003cfafa7c10 */ /* 0x000fe2000a7fe4ff */
[----:B------:R1:W-:Y:S01]  /*2a0b0*/  STL [R1+0xe34], R247 ;  /* 0x000e34f701007387 */ /* 0x0003e20000100800 */
[----:B------:R-:W-:-:S03]  /*2a0c0*/  IADD3 R249, P4, R249, UR5, RZ ;  /* 0x00000005f9f97c10 */ /* 0x000fc6000ff9e0ff */
[----:B-1----:R-:W2:Y:S04]  /*2a0d0*/  LDL.LU R247, [R1+0xe1c] ;  /* 0x000e1c0001f77983 */ /* 0x002ea80000300800 */
[----:B------:R-:W-:Y:S01]  /*2a0e0*/  STL [R1+0xe10], R252 ;  /* 0x000e10fc01007387 */ /* 0x000fe20000100800 */
[----:B----4-:R-:W-:-:S03]  /*2a0f0*/  IADD3.X R248, R248, UR60, RZ, P5, !PT ;  /* 0x0000003cf8f87c10 */ /* 0x010fc6000affe4ff */
        /* <DEDUP_REMOVED lines=13> */
[----:B------:R-:W2:Y:S04]  /*2a1d0*/  LDL.LU R249, [R1+0xe04] ;  /* 0x000e040001f97983 */ /* 0x000ea80000300800 */
[----:B-1----:R-:W2:Y:S01]  /*2a1e0*/  LDL.LU R247, [R1+0xdd8] ;  /* 0x000dd80001f77983 */ /* 0x002ea20000300800 */
[----:B---3--:R-:W-:Y:S02]  /*2a1f0*/  IADD3 R248, P6, R248, UR5, RZ ;  /* 0x00000005f8f87c10 */ /* 0x008fe4000ffde0ff */
[----:B----4-:R-:W-:-:S03]  /*2a200*/  IADD3.X R252, R252, UR60, RZ, P1, !PT ;  /* 0x0000003cfcfc7c10 */ /* 0x010fc60008ffe4ff */
[----:B------:R1:W-:Y:S01]  /*2a210*/  STL [R1+0xdf0], R248 ;  /* 0x000df0f801007387 */ /* 0x0003e20000100800 */
[----:B------:R-:W-:-:S03]  /*2a220*/  IADD3 R246, P1, R246, UR5, RZ ;  /* 0x00000005f6f67c10 */ /* 0x000fc6000ff3e0ff */
[----:B-1----:R-:W3:Y:S04]  /*2a230*/  LDL.LU R248, [R1+0xdfc] ;  /* 0x000dfc0001f87983 */ /* 0x002ee80000300800 */
        /* <DEDUP_REMOVED lines=9> */
[----:B------:R-:W-:-:S05]  /*2a2d0*/  IADD3 R247, P3, R247, UR5, RZ ;  /* 0x00000005f7f77c10 */ /* 0x000fca000ff7e0ff */
[----:B------:R1:W-:Y:S04]  /*2a2e0*/  STL [R1+0xdd8], R247 ;  /* 0x000dd8f701007387 */ /* 0x0003e80000100800 */
[----:B-1----:R-:W2:Y:S04]  /*2a2f0*/  LDL.LU R247, [R1+0xdf4] ;  /* 0x000df40001f77983 */ /* 0x002ea80000300800 */
[----:B------:R-:W2:Y:S01]  /*2a300*/  LDL.LU R252, [R1+0xdc8] ;  /* 0x000dc80001fc7983 */ /* 0x000ea20000300800 */
[----:B---3--:R-:W-:-:S05]  /*2a310*/  IADD3.X R248, R248, UR60, RZ, P4, !PT ;  /* 0x0000003cf8f87c10 */ /* 0x008fca000a7fe4ff */
[----:B------:R1:W-:Y:S01]  /*2a320*/  STL [R1+0xdfc], R248 ;  /* 0x000dfcf801007387 */ /* 0x0003e20000100800 */
[----:B----4-:R-:W-:-:S03]  /*2a330*/  IADD3 R246, P4, R246, UR5, RZ ;  /* 0x00000005f6f67c10 */ /* 0x010fc6000ff9e0ff */
[----:B-1----:R-:W3:Y:S04]  /*2a340*/  LDL.LU R248, [R1+0xdec] ;  /* 0x000dec0001f87983 */ /* 0x002ee80000300800 */
[----:B------:R-:W4:Y:S04]  /*2a350*/  LDL.LU R251, [R1+0xdc0] ;  /* 0x000dc00001fb7983 */ /* 0x000f280000300800 */
[----:B------:R-:W4:Y:S04]  /*2a360*/  LDL.LU R250, [R1+0xde4] ;  /* 0x000de40001fa7983 */ /* 0x000f280000300800 */
[----:B------:R1:W-:Y:S04]  /*2a370*/  STL [R1+0xdd0], R246 ;  /* 0x000dd0f601007387 */ /* 0x0003e80000100800 */
[----:B------:R-:W4:Y:S04]  /*2a380*/  LDL.LU R249, [R1+0xdb8] ;  /* 0x000db80001f97983 */ /* 0x000f280000300800 */
[----:B-1----:R-:W4:Y:S01]  /*2a390*/  LDL.LU R246, [R1+0xddc] ;  /* 0x000ddc0001f67983 */ /* 0x002f220000300800 */
[----:B--2---:R-:W-:-:S02]  /*2a3a0*/  IADD3.X R247, R247, UR60, RZ, P5, !PT ;  /* 0x0000003cf7f77c10 */ /* 0x004fc4000affe4ff */
[----:B------:R-:W-:-:S03]  /*2a3b0*/  IADD3 R252, P5, R252, UR5, RZ ;  /* 0x00000005fcfc7c10 */ /* 0x000fc6000ffbe0ff */
[----:B------:R1:W-:Y:S04]  /*2a3c0*/  STL [R1+0xdf4], R247 ;  /* 0x000df4f701007387 */ /* 0x0003e80000100800 */
[----:B-1----:R-:W2:Y:S01]  /*2a3d0*/  LDL.LU R247, [R1+0xdb0] ;  /* 0x000db00001f77983 */ /* 0x002ea20000300800 */
[----:B---3--:R-:W-:Y:S02]  /*2a3e0*/  IADD3.X R248, R248, UR60, RZ, P6, !PT ;  /* 0x0000003cf8f87c10 */ /* 0x008fe4000b7fe4ff */
[----:B----4-:R-:W-:Y:S02]  /*2a3f0*/  IADD3 R251, P6, R251, UR5, RZ ;  /* 0x00000005fbfb7c10 */ /* 0x010fe4000ffde0ff */
[----:B------:R-:W-:Y:S01]  /*2a400*/  IADD3.X R250, R250, UR60, RZ, P1, !PT ;  /* 0x0000003cfafa7c10 */ /* 0x000fe20008ffe4ff */
[----:B------:R1:W-:Y:S01]  /*2a410*/  STL [R1+0xdec], R248 ;  /* 0x000decf801007387 */ /* 0x0003e20000100800 */
[----:B------:R-:W-:-:S02]  /*2a420*/  IADD3 R249, P1, R249, UR5, RZ ;  /* 0x00000005f9f97c10 */ /* 0x000fc4000ff3e0ff */
[----:B------:R-:W-:Y:S01]  /*2a430*/  IADD3.X R246, R246, UR60, RZ, P2, !PT ;  /* 0x0000003cf6f67c10 */ /* 0x000fe200097fe4ff */
        /* <DEDUP_REMOVED lines=9> */
[----:B------:R1:W-:Y:S04]  /*2a4d0*/  STL [R1+0xdb0], R247 ;  /* 0x000db0f701007387 */ /* 0x0003e80000100800 */
[----:B-1----:R-:W2:Y:S04]  /*2a4e0*/  LDL.LU R247, [R1+0xda0] ;  /* 0x000da00001f77983 */ /* 0x002ea80000300800 */
[----:B------:R-:W2:Y:S01]  /*2a4f0*/  LDL.LU R251, [R1+0xdc4] ;  /* 0x000dc40001fb7983 */ /* 0x000ea20000300800 */
[----:B---3--:R-:W-:-:S03]  /*2a500*/  IADD3.X R248, R248, UR60, RZ, P3, !PT ;  /* 0x0000003cf8f87c10 */ /* 0x008fc60009ffe4ff */
        /* <DEDUP_REMOVED lines=9> */
[----:B------:R-:W-:Y:S02]  /*2a5a0*/  IADD3.X R251, R251, UR60, RZ, P5, !PT ;  /* 0x0000003cfbfb7c10 */ /* 0x000fe4000affe4ff */
[----:B---3--:R-:W-:Y:S01]  /*2a5b0*/  IADD3 R250, P5, R250, UR5, RZ ;  /* 0x00000005fafa7c10 */ /* 0x008fe2000ffbe0ff */
[----:B------:R1:W-:Y:S01]  /*2a5c0*/  STL [R1+0xda0], R247 ;  /* 0x000da0f701007387 */ /* 0x0003e20000100800 */
[----:B------:R-:W-:-:S03]  /*2a5d0*/  IADD3.X R249, R249, UR60, RZ, P6, !PT ;  /* 0x0000003cf9f97c10 */ /* 0x000fc6000b7fe4ff */
[----:B-1----:R-:W2:Y:S04]  /*2a5e0*/  LDL.LU R247, [R1+0xd88] ;  /* 0x000d880001f77983 */ /* 0x002ea80000300800 */
[----:B------:R-:W-:Y:S01]  /*2a5f0*/  STL [R1+0xdcc], R252 ;  /* 0x000dccfc01007387 */ /* 0x000fe20000100800 */
[----:B----4-:R-:W-:-:S03]  /*2a600*/  IADD3 R248, P6, R248, UR5, RZ ;  /* 0x00000005f8f87c10 */ /* 0x010fc6000ffde0ff */
        /* <DEDUP_REMOVED lines=31> */
[----:B-1----:R-:W2:Y:S04]  /*2a800*/  LDL.LU R247, [R1+0xd60] ;  /* 0x000d600001f77983 */ /* 0x002ea80000300800 */
[----:B------:R-:W2:Y:S01]  /*2a810*/  LDL.LU R252, [R1+0xd84] ;  /* 0x000d840001fc7983 */ /* 0x000ea20000300800 */
[----:B---3--:R-:W-:-:S05]  /*2a820*/  IADD3 R248, P5, R248, UR5, RZ ;  /* 0x00000005f8f87c10 */ /* 0x008fca000ffbe0ff */
[----:B------:R1:W-:Y:S01]  /*2a830*/  STL [R1+0xd68], R248 ;  /* 0x000d68f801007387 */ /* 0x0003e20000100800 */
[----:B----4-:R-:W-:-:S03]  /*2a840*/  IADD3.X R246, R246, UR60, RZ, P6, !PT ;  /* 0x0000003cf6f67c10 */ /* 0x010fc6000b7fe4ff */
[----:B-1----:R-:W3:Y:S04]  /*2a850*/  LDL.LU R248, [R1+0xd58] ;  /* 0x000d580001f87983 */ /* 0x002ee80000300800 */
[----:B------:R-:W4:Y:S04]  /*2a860*/  LDL.LU R251, [R1+0xd7c] ;  /* 0x000d7c0001fb7983 */ /* 0x000f280000300800 */
[----:B------:R-:W4:Y:S04]  /*2a870*/  LDL.LU R250, [R1+0xd50] ;  /* 0x000d500001fa7983 */ /* 0x000f280000300800 */
[----:B------:R1:W-:Y:S04]  /*2a880*/  STL [R1+0xd8c], R246 ;  /* 0x000d8cf601007387 */ /* 0x0003e80000100800 */
[----:B------:R-:W4:Y:S04]  /*2a890*/  LDL.LU R249, [R1+0xd74] ;  /* 0x000d740001f97983 */ /* 0x000f280000300800 */
[----:B-1----:R-:W4:Y:S01]  /*2a8a0*/  LDL.LU R246, [R1+0xd48] ;  /* 0x000d480001f67983 */ /* 0x002f220000300800 */
[----:B--2---:R-:W-:-:S02]  /*2a8b0*/  IADD3 R247, P6, R247, UR5, RZ ;  /* 0x00000005f7f77c10 */ /* 0x004fc4000ffde0ff */
[----:B------:R-:W-:-:S03]  /*2a8c0*/  IADD3.X R252, R252, UR60, RZ, P1, !PT ;  /* 0x0000003cfcfc7c10 */ /* 0x000fc60008ffe4ff */
[----:B------:R1:W-:Y:S04]  /*2a8d0*/  STL [R1+0xd60], R247 ;  /* 0x000d60f701007387 */ /* 0x0003e80000100800 */
[----:B-1----:R-:W2:Y:S01]  /*2a8e0*/  LDL.LU R247, [R1+0xd6c] ;  /* 0x000d6c0001f77983 */ /* 0x002ea20000300800 */
[----:B---3--:R-:W-:Y:S02]  /*2a8f0*/  IADD3 R248, P1, R248, UR5, RZ ;  /* 0x00000005f8f87c10 */ /* 0x008fe4000ff3e0ff */
[----:B----4-:R-:W-:Y:S02]  /*2a900*/  IADD3.X R251, R251, UR60, RZ, P2, !PT ;  /* 0x0000003cfbfb7c10 */ /* 0x010fe400097fe4ff */
[----:B------:R-:W-:Y:S01]  /*2a910*/  IADD3 R250, P2, R250, UR5, RZ ;  /* 0x00000005fafa7c10 */ /* 0x000fe2000ff5e0ff */
[----:B------:R1:W-:Y:S01]  /*2a920*/  STL [R1+0xd58], R248 ;  /* 0x000d58f801007387 */ /* 0x0003e20000100800 */
[----:B------:R-:W-:-:S02]  /*2a930*/  IADD3.X R249, R249, UR60, RZ, P3, !PT ;  /* 0x0000003cf9f97c10 */ /* 0x000fc40009ffe4ff */
[----:B------:R-:W-:Y:S01]  /*2a940*/  IADD3 R246, P3, R246, UR5, RZ ;  /* 0x00000005f6f67c10 */ /* 0x000fe2000ff7e0ff */
        /* <DEDUP_REMOVED lines=10> */
[----:B-1----:R-:W2:Y:S04]  /*2a9f0*/  LDL.LU R247, [R1+0xd5c] ;  /* 0x000d5c0001f77983 */ /* 0x002ea80000300800 */
[----:B------:R-:W2:Y:S04]  /*2aa00*/  LDL.LU R251, [R1+0xd30] ;  /* 0x000d300001fb7983 */ /* 0x000ea80000300800 */
[----:B------:R-:W2:Y:S01]  /*2aa10*/  LDL.LU R250, [R1+0xd54] ;  /* 0x000d540001fa7983 */ /* 0x000ea20000300800 */
[----:B---3--:R-:W-:-:S05]  /*2aa20*/  IADD3 R248, P4, R248, UR5, RZ ;  /* 0x00000005f8f87c10 */ /* 0x008fca000ff9e0ff */
        /* <DEDUP_REMOVED lines=8> */
[----:B------:R-:W-:Y:S02]  /*2aab0*/  IADD3 R251, P6, R251, UR5, RZ ;  /* 0x00000005fbfb7c10 */ /* 0x000fe4000ffde0ff */
[----:B------:R-:W-:Y:S01]  /*2aac0*/  IADD3.X R250, R250, UR60, RZ, P1, !PT ;  /* 0x0000003cfafa7c10 */ /* 0x000fe20008ffe4ff */
[----:B------:R1:W-:Y:S01]  /*2aad0*/  STL [R1+0xd5c], R247 ;  /* 0x000d5cf701007387 */ /* 0x0003e20000100800 */
[----:B---3--:R-:W-:-:S03]  /*2aae0*/  IADD3 R249, P1, R249, UR5, RZ ;  /* 0x00000005f9f97c10 */ /* 0x008fc6000ff3e0ff */
[----:B-1----:R-:W2:Y:S04]  /*2aaf0*/  LDL.LU R247, [R1+0xd44] ;  /* 0x000d440001f77983 */ /* 0x002ea80000300800 */
[----:B------:R-:W-:Y:S04]  /*2ab00*/  STL [R1+0xd38], R252 ;  /* 0x000d38fc01007387 */ /* 0x000fe80000100800 */
[----:B------:R-:W-:Y:S01]  /*2ab10*/  STL [R1+0xd30], R251 ;  /* 0x000d30fb01007387 */ /* 0x000fe20000100800 */
[----:B----4-:R-:W-:-:S03]  /*2ab20*/  IADD3.X R248, R248, UR60, RZ, P2, !PT ;  /* 0x0000003cf8f87c10 */ /* 0x010fc600097fe4ff */
        /* <DEDUP_REMOVED lines=62> */
[----:B------:R-:W2:Y:S04]  /*2af10*/  LDL.LU R251, [R1+0xcec] ;  /* 0x000cec0001fb7983 */ /* 0x000ea80000300800 */
[----:B------:R-:W2:Y:S01]  /*2af20*/  LDL.LU R250, [R1+0xcc0] ;  /* 0x000cc00001fa7983 */ /* 0x000ea20000300800 */
[----:B---3--:R-:W-:-:S05]  /*2af30*/  IADD3.X R248, R248, UR60, RZ, P6, !PT ;  /* 0x0000003cf8f87c10 */ /* 0x008fca000b7fe4ff */
        /* <DEDUP_REMOVED lines=9> */
[----:B------:R-:W-:Y:S01]  /*2afd0*/  IADD3 R250, P2, R250, UR5, RZ ;  /* 0x00000005fafa7c10 */ /* 0x000fe2000ff5e0ff */
[----:B------:R1:W-:Y:S01]  /*2afe0*/  STL [R1+0xcc8], R247 ;  /* 0x000cc8f701007387 */ /* 0x0003e20000100800 */
[----:B---3--:R-:W-:-:S03]  /*2aff0*/  IADD3.X R249, R249, UR60, RZ, P3, !PT ;  /* 0x0000003cf9f97c10 */ /* 0x008fc60009ffe4ff */
[----:B-1----:R-:W2:Y:S04]  /*2b000*/  LDL.LU R247, [R1+0xcb0] ;  /* 0x000cb00001f77983 */ /* 0x002ea80000300800 */
[----:B------:R-:W-:Y:S04]  /*2b010*/  STL [R1+0xcf4], R252 ;  /* 0x000cf4fc01007387 */ /* 0x000fe80000100800 */
[----:B------:R-:W-:Y:S01]  /*2b020*/  STL [R1+0xcec], R251 ;  /* 0x000cecfb01007387 */ /* 0x000fe20000100800 */
[----:B----4-:R-:W-:-:S03]  /*2b030*/  IADD3 R248, P3, R248, UR5, RZ ;  /* 0x00000005f8f87c10 */ /* 0x010fc6000ff7e0ff */
        /* <DEDUP_REMOVED lines=78> */
[----:B------:R1:W-:Y:S04]  /*2b520*/  STL [R1+0xc60], R252 ;  /* 0x000c60fc01007387 */ /* 0x0003e80000100800 */
[----:B------:R3:W-:Y:S04]  /*2b530*/  STL [R1+0xc58], R251 ;  /* 0x000c58fb01007387 */ /* 0x0007e80000100800 */
[----:B------:R-:W-:Y:S01]  /*2b540*/  STL [R1+0xc7c], R250 ;  /* 0x000c7cfa01007387 */ /* 0x000fe20000100800 */
[----:B----4-:R-:W-:-:S03]  /*2b550*/  IADD3.X R248, R248, UR60, RZ, P5, !PT ;  /* 0x0000003cf8f87c10 */ /* 0x010fc6000affe4ff */
[----:B------:R-:W-:Y:S04]  /*2b560*/  STL [R1+0xc50], R249 ;  /* 0x000c50f901007387 */ /* 0x000fe80000100800 */
[----:B-1----:R-:W4:Y:S04]  /*2b570*/  LDL.LU R252, [R1+0xc40] ;  /* 0x000c400001fc7983 */ /* 0x002f280000300800 */
[----:B------:R-:W-:Y:S04]  /*2b580*/  STL [R1+0xc74], R248 ;  /* 0x000c74f801007387 */ /* 0x000fe80000100800 */
[----:B---3--:R-:W3:Y:S01]  /*2b590*/  LDL.LU R251, [R1+0xc64] ;  /* 0x000c640001fb7983 */ /* 0x008ee20000300800 */
[----:B------:R-:W-:-:S05]  /*2b5a0*/  IADD3 R246, P5, R246, UR5, RZ ;  /* 0x00000005f6f67c10 */ /* 0x000fca000ffbe0ff */
[----:B------:R1:W-:Y:S04]  /*2b5b0*/  STL [R1+0xc48], R246 ;  /* 0x000c48f601007387 */ /* 0x0003e80000100800 */
[----:B-1----:R-:W3:Y:S04]  /*2b5c0*/  LDL.LU R246, [R1+0xc38] ;  /* 0x000c380001f67983 */ /* 0x002ee80000300800 */
[----:B------:R-:W3:Y:S04]  /*2b5d0*/  LDL.LU R250, [R1+0xc5c] ;  /* 0x000c5c0001fa7983 */ /* 0x000ee80000300800 */
[----:B------:R-:W3:Y:S01]  /*2b5e0*/  LDL.LU R249, [R1+0xc30] ;  /* 0x000c300001f97983 */ /* 0x000ee20000300800 */
[----:B--2---:R-:W-:-:S05]  /*2b5f0*/  IADD3.X R247, R247, UR60, RZ, P6, !PT ;  /* 0x0000003cf7f77c10 */ /* 0x004fca000b7fe4ff */
[----:B------:R1:W-:Y:S04]  /*2b600*/  STL [R1+0xc6c], R247 ;  /* 0x000c6cf701007387 */ /* 0x0003e80000100800 */
[----:B------:R-:W2:Y:S01]  /*2b610*/  LDL.LU R248, [R1+0xc54] ;  /* 0x000c540001f87983 */ /* 0x000ea20000300800 */
[----:B----4-:R-:W-:Y:S02]  /*2b620*/  IADD3 R252, P6, R252, UR5, RZ ;  /* 0x00000005fcfc7c10 */ /* 0x010fe4000ffde0ff */
[----:B---3--:R-:W-:Y:S01]  /*2b630*/  IADD3.X R251, R251, UR60, RZ, P1, !PT ;  /* 0x0000003cfbfb7c10 */ /* 0x008fe20008ffe4ff */
[----:B-1----:R-:W3:Y:S04]  /*2b640*/  LDL.LU R247, [R1+0xc28] ;  /* 0x000c280001f77983 */ /* 0x002ee80000300800 */
[----:B------:R-:W-:Y:S01]  /*2b650*/  STL [R1+0xc40], R252 ;  /* 0x000c40fc01007387 */ /* 0x000fe20000100800 */
[----:B------:R-:W-:-:S05]  /*2b660*/  IADD3 R246, P1, R246, UR5, RZ ;  /* 0x00000005f6f67c10 */ /* 0x000fca000ff3e0ff */
[----:B------:R1:W-:Y:S04]  /*2b670*/  STL [R1+0xc38], R246 ;  /* 0x000c38f601007387 */ /* 0x0003e80000100800 */
[----:B-1----:R-:W4:Y:S01]  /*2b680*/  LDL.LU R246, [R1+0xc4c] ;  /* 0x000c4c0001f67983 */ /* 0x002f220000300800 */
[----:B------:R-:W-:Y:S02]  /*2b690*/  IADD3.X R250, R250, UR60, RZ, P2, !PT ;  /* 0x0000003cfafa7c10 */ /* 0x000fe400097fe4ff */
[----:B------:R-:W-:Y:S01]  /*2b6a0*/  IADD3 R249, P2, R249, UR5, RZ ;  /* 0x00000005f9f97c10 */ /* 0x000fe2000ff5e0ff */
[----:B------:R1:W-:Y:S04]  /*2b6b0*/  STL [R1+0xc64], R251 ;  /* 0x000c64fb01007387 */ /* 0x0003e80000100800 */
[----:B------:R-:W-:Y:S04]  /*2b6c0*/  STL [R1+0xc5c], R250 ;  /* 0x000c5cfa01007387 */ /* 0x000fe80000100800 */
[----:B------:R-:W-:Y:S01]  /*2b6d0*/  STL [R1+0xc30], R249 ;  /* 0x000c30f901007387 */ /* 0x000fe20000100800 */
[----:B--2---:R-:W-:-:S05]  /*2b6e0*/  IADD3.X R248, R248, UR60, RZ, P3, !PT ;  /* 0x0000003cf8f87c10 */ /* 0x004fca0009ffe4ff */
[----:B------:R-:W-:Y:S04]  /*2b6f0*/  STL [R1+0xc54], R248 ;  /* 0x000c54f801007387 */ /* 0x000fe80000100800 */
[----:B------:R-:W2:Y:S04]  /*2b700*/  LDL.LU R8, [R1+0xc20] ;  /* 0x000c200001087983 */ /* 0x000ea80000300800 */
[----:B------:R-:W2:Y:S01]  /*2b710*/  LDL.LU R252, [R1+0xc44] ;  /* 0x000c440001fc7983 */ /* 0x000ea20000300800 */
[----:B---3--:R-:W-:-:S05]  /*2b720*/  IADD3 R247, P3, R247, UR5, RZ ;  /* 0x00000005f7f77c10 */ /* 0x008fca000ff7e0ff */
[----:B------:R3:W-:Y:S04]  /*2b730*/  STL [R1+0xc28], R247 ;  /* 0x000c28f701007387 */ /* 0x0007e80000100800 */
[----:B-1----:R-:W2:Y:S04]  /*2b740*/  LDL.LU R251, [R1+0xc18] ;  /* 0x000c180001fb7983 */ /* 0x002ea80000300800 */
[----:B---3--:R-:W3:Y:S04]  /*2b750*/  LDL.LU R247, [R1+0xc3c] ;  /* 0x000c3c0001f77983 */ /* 0x008ee80000300800 */
[----:B------:R-:W3:Y:S04]  /*2b760*/  LDL.LU R250, [R1+0xc10] ;  /* 0x000c100001fa7983 */ /* 0x000ee80000300800 */
[----:B------:R-:W3:Y:S01]  /*2b770*/  LDL.LU R249, [R1+0xc34] ;  /* 0x000c340001f97983 */ /* 0x000ee20000300800 */
[----:B----4-:R-:W-:-:S05]  /*2b780*/  IADD3.X R246, R246, UR60, RZ, P4, !PT ;  /* 0x0000003cf6f67c10 */ /* 0x010fca000a7fe4ff */
[----:B------:R1:W-:Y:S04]  /*2b790*/  STL [R1+0xc4c], R246 ;  /* 0x000c4cf601007387 */ /* 0x0003e80000100800 */
[----:B------:R-:W4:Y:S04]  /*2b7a0*/  LDL.LU R248, [R1+0xc08] ;  /* 0x000c080001f87983 */ /* 0x000f280000300800 */
[----:B-1----:R-:W4:Y:S01]  /*2b7b0*/  LDL.LU R246, [R1+0xc2c] ;  /* 0x000c2c0001f67983 */ /* 0x002f220000300800 */
[----:B--2---:R-:W-:Y:S02]  /*2b7c0*/  IADD3 R8, P4, R8, UR5, RZ ;  /* 0x0000000508087c10 */ /* 0x004fe4000ff9e0ff */
[----:B------:R-:W-:-:S03]  /*2b7d0*/  IADD3.X R252, R252, UR60, RZ, P5, !PT ;  /* 0x0000003cfcfc7c10 */ /* 0x000fc6000affe4ff */
[----:B------:R-:W-:Y:S01]  /*2b7e0*/  STL [R1+0xc20], R8 ;  /* 0x000c200801007387 */ /* 0x000fe20000100800 */
[----:B------:R-:W-:Y:S02]  /*2b7f0*/  IADD3 R251, P5, R251, UR5, RZ ;  /* 0x00000005fbfb7c10 */ /* 0x000fe4000ffbe0ff */
[----:B---3--:R-:W-:Y:S02]  /*2b800*/  IADD3.X R247, R247, UR60, RZ, P6, !PT ;  /* 0x0000003cf7f77c10 */ /* 0x008fe4000b7fe4ff */
[----:B------:R-:W-:Y:S02]  /*2b810*/  IADD3 R250, P6, R250, UR5, RZ ;  /* 0x00000005fafa7c10 */ /* 0x000fe4000ffde0ff */
[----:B------:R-:W-:Y:S01]  /*2b820*/  IADD3.X R249, R249, UR60, RZ, P1, !PT ;  /* 0x0000003cf9f97c10 */ /* 0x000fe20008ffe4ff */
[----:B------:R1:W-:Y:S04]  /*2b830*/  STL [R1+0xc3c], R247 ;  /* 0x000c3cf701007387 */ /* 0x0003e80000100800 */
[----:B------:R2:W-:Y:S04]  /*2b840*/  STL [R1+0xc44], R252 ;  /* 0x000c44fc01007387 */ /* 0x0005e80000100800 */
[----:B-1----:R-:W3:Y:S04]  /*2b850*/  LDL.LU R247, [R1+0xc00] ;  /* 0x000c000001f77983 */ /* 0x002ee80000300800 */
[----:B------:R1:W-:Y:S04]  /*2b860*/  STL [R1+0xc18], R251 ;  /* 0x000c18fb01007387 */ /* 0x0003e80000100800 */
[----:B------:R-:W-:Y:S04]  /*2b870*/  STL [R1+0xc10], R250 ;  /* 0x000c10fa01007387 */ /* 0x000fe80000100800 */
[----:B------:R-:W-:Y:S01]  /*2b880*/  STL [R1+0xc34], R249 ;  /* 0x000c34f901007387 */ /* 0x000fe20000100800 */
[----:B----4-:R-:W-:-:S05]  /*2b890*/  IADD3 R248, P1, R248, UR5, RZ ;  /* 0x00000005f8f87c10 */ /* 0x010fca000ff3e0ff */
[----:B------:R-:W-:Y:S04]  /*2b8a0*/  STL [R1+0xc08], R248 ;  /* 0x000c08f801007387 */ /* 0x000fe80000100800 */
[----:B------:R-:W4:Y:S04]  /*2b8b0*/  LDL.LU R8, [R1+0xc24] ;  /* 0x000c240001087983 */ /* 0x000f280000300800 */
[----:B--2---:R-:W2:Y:S01]  /*2b8c0*/  LDL.LU R252, [R1+0xbf8] ;  /* 0x000bf80001fc7983 */ /* 0x004ea20000300800 */
[----:B------:R-:W-:-:S05]  /*2b8d0*/  IADD3.X R246, R246, UR60, RZ, P2, !PT ;  /* 0x0000003cf6f67c10 */ /* 0x000fca00097fe4ff */
[----:B------:R0:W-:Y:S04]  /*2b8e0*/  STL [R1+0xc2c], R246 ;  /* 0x000c2cf601007387 */ /* 0x0001e80000100800 */
[----:B-1----:R-:W2:Y:S04]  /*2b8f0*/  LDL.LU R251, [R1+0xc1c] ;  /* 0x000c1c0001fb7983 */ /* 0x002ea80000300800 */
[----:B0-----:R-:W2:Y:S04]  /*2b900*/  LDL.LU R246, [R1+0xbf0] ;  /* 0x000bf00001f67983 */ /* 0x001ea80000300800 */
[----:B------:R-:W2:Y:S04]  /*2b910*/  LDL.LU R250, [R1+0xc14] ;  /* 0x000c140001fa7983 */ /* 0x000ea80000300800 */
[----:B------:R-:W2:Y:S01]  /*2b920*/  LDL.LU R249, [R1+0xbe8] ;  /* 0x000be80001f97983 */ /* 0x000ea20000300800 */
[----:B---3--:R-:W-:-:S05]  /*2b930*/  IADD3 R247, P2, R247, UR5, RZ ;  /* 0x00000005f7f77c10 */ /* 0x008fca000ff5e0ff */
[----:B------:R0:W-:Y:S04]  /*2b940*/  STL [R1+0xc00], R247 ;  /* 0x000c00f701007387 */ /* 0x0001e80000100800 */
[----:B------:R-:W3:Y:S04]  /*2b950*/  LDL.LU R248, [R1+0xc0c] ;  /* 0x000c0c0001f87983 */ /* 0x000ee80000300800 */
[----:B0-----:R-:W3:Y:S01]  /*2b960*/  LDL.LU R247, [R1+0xbe0] ;  /* 0x000be00001f77983 */ /* 0x001ee20000300800 */
[----:B----4-:R-:W-:Y:S02]  /*2b970*/  IADD3.X R8, R8, UR60, RZ, P3, !PT ;  /* 0x0000003c08087c10 */ /* 0x010fe40009ffe4ff */
[----:B--2---:R-:W-:-:S02]  /*2b980*/  IADD3 R252, P3, R252, UR5, RZ ;  /* 0x00000005fcfc7c10 */ /* 0x004fc4000ff7e0ff */
[----:B------:R-:W-:Y:S01]  /*2b990*/  IADD3.X R251, R251, UR60, RZ, P4, !PT ;  /* 0x0000003cfbfb7c10 */ /* 0x000fe2000a7fe4ff */
[----:B------:R-:W-:Y:S01]  /*2b9a0*/  STL [R1+0xc24], R8 ;  /* 0x000c240801007387 */ /* 0x000fe20000100800 */
[----:B------:R-:W-:-:S05]  /*2b9b0*/  IADD3 R246, P4, R246, UR5, RZ ;  /* 0x00000005f6f67c10 */ /* 0x000fca000ff9e0ff */
[----:B------:R0:W-:Y:S04]  /*2b9c0*/  STL [R1+0xbf0], R246 ;  /* 0x000bf0f601007387 */ /* 0x0001e80000100800 */
[----:B------:R1:W-:Y:S04]  /*2b9d0*/  STL [R1+0xbf8], R252 ;  /* 0x000bf8fc01007387 */ /* 0x0003e80000100800 */
[----:B0-----:R-:W2:Y:S01]  /*2b9e0*/  LDL.LU R246, [R1+0xc04] ;  /* 0x000c040001f67983 */ /* 0x001ea20000300800 */
[----:B------:R-:W-:Y:S02]  /*2b9f0*/  IADD3.X R250, R250, UR60, RZ, P5, !PT ;  /* 0x0000003cfafa7c10 */ /* 0x000fe4000affe4ff */
[----:B------:R-:W-:Y:S01]  /*2ba00*/  IADD3 R249, P5, R249, UR5, RZ ;  /* 0x00000005f9f97c10 */ /* 0x000fe2000ffbe0ff */
[----:B------:R0:W-:Y:S04]  /*2ba10*/  STL [R1+0xc1c], R251 ;  /* 0x000c1cfb01007387 */ /* 0x0001e80000100800 */
[----:B------:R-:W-:Y:S04]  /*2ba20*/  STL [R1+0xc14], R250 ;  /* 0x000c14fa01007387 */ /* 0x000fe80000100800 */
[----:B------:R-:W-:Y:S01]  /*2ba30*/  STL [R1+0xbe8], R249 ;  /* 0x000be8f901007387 */ /* 0x000fe20000100800 */
[----:B---3--:R-:W-:-:S05]  /*2ba40*/  IADD3.X R248, R248, UR60, RZ, P6, !PT ;  /* 0x0000003cf8f87c10 */ /* 0x008fca000b7fe4ff */
[----:B------:R-:W-:Y:S04]  /*2ba50*/  STL [R1+0xc0c], R248 ;  /* 0x000c0cf801007387 */ /* 0x000fe80000100800 */
[----:B------:R-:W3:Y:S04]  /*2ba60*/  LDL.LU R8, [R1+0xbd8] ;  /* 0x000bd80001087983 */ /* 0x000ee80000300800 */
[----:B-1----:R-:W4:Y:S01]  /*2ba70*/  LDL.LU R252, [R1+0xbfc] ;  /* 0x000bfc0001fc7983 */ /* 0x002f220000300800 */
[----:B------:R-:W-:-:S05]  /*2ba80*/  IADD3 R247, P6, R247, UR5, RZ ;  /* 0x00000005f7f77c10 */ /* 0x000fca000ffde0ff */
[----:B------:R1:W-:Y:S04]  /*2ba90*/  STL [R1+0xbe0], R247 ;  /* 0x000be0f701007387 */ /* 0x0003e80000100800 */
[----:B0-----:R-:W4:Y:S04]  /*2baa0*/  LDL.LU R251, [R1+0xbd0] ;  /* 0x000bd00001fb7983 */ /* 0x001f280000300800 */
[----:B-1----:R-:W4:Y:S04]  /*2bab0*/  LDL.LU R247, [R1+0xbf4] ;  /* 0x000bf40001f77983 */ /* 0x002f280000300800 */
[----:B------:R-:W4:Y:S04]  /*2bac0*/  LDL.LU R250, [R1+0xbc8] ;  /* 0x000bc80001fa7983 */ /* 0x000f280000300800 */
[----:B------:R-:W4:Y:S01]  /*2bad0*/  LDL.LU R249, [R1+0xbec] ;  /* 0x000bec0001f97983 */ /* 0x000f220000300800 */
[----:B--2---:R-:W-:-:S05]  /*2bae0*/  IADD3.X R246, R246, UR60, RZ, P1, !PT ;  /* 0x0000003cf6f67c10 */ /* 0x004fca0008ffe4ff */
[----:B------:R0:W-:Y:S04]  /*2baf0*/  STL [R1+0xc04], R246 ;  /* 0x000c04f601007387 */ /* 0x0001e80000100800 */
[----:B------:R-:W2:Y:S04]  /*2bb00*/  LDL.LU R248, [R1+0xbc0] ;  /* 0x000bc00001f87983 */ /* 0x000ea80000300800 */
[----:B0-----:R-:W2:Y:S01]  /*2bb10*/  LDL.LU R246, [R1+0xbe4] ;  /* 0x000be40001f67983 */ /* 0x001ea20000300800 */
[----:B---3--:R-:W-:Y:S02]  /*2bb20*/  IADD3 R8, P1, R8, UR5, RZ ;  /* 0x0000000508087c10 */ /* 0x008fe4000ff3e0ff */
[----:B----4-:R-:W-:-:S03]  /*2bb30*/  IADD3.X R252, R252, UR60, RZ, P2, !PT ;  /* 0x0000003cfcfc7c10 */ /* 0x010fc600097fe4ff */
[----:B------:R-:W-:Y:S01]  /*2bb40*/  STL [R1+0xbd8], R8 ;  /* 0x000bd80801007387 */ /* 0x000fe20000100800 */
[----:B------:R-:W-:Y:S02]  /*2bb50*/  IADD3 R251, P2, R251, UR5, RZ ;  /* 0x00000005fbfb7c10 */ /* 0x000fe4000ff5e0ff */
[----:B------:R-:W-:Y:S02]  /*2bb60*/  IADD3.X R247, R247, UR60, RZ, P3, !PT ;  /* 0x0000003cf7f77c10 */ /* 0x000fe40009ffe4ff */
[----:B------:R-:W-:Y:S02]  /*2bb70*/  IADD3 R250, P3, R250, UR5, RZ ;  /* 0x00000005fafa7c10 */ /* 0x000fe4000ff7e0ff */
[----:B------:R-:W-:Y:S01]  /*2bb80*/  IADD3.X R249, R249, UR60, RZ, P4, !PT ;  /* 0x0000003cf9f97c10 */ /* 0x000fe2000a7fe4ff */
[----:B------:R0:W-:Y:S04]  /*2bb90*/  STL [R1+0xbf4], R247 ;  /* 0x000bf4f701007387 */ /* 0x0001e80000100800 */
[----:B------:R1:W-:Y:S04]  /*2bba0*/  STL [R1+0xbfc], R252 ;  /* 0x000bfcfc01007387 */ /* 0x0003e80000100800 */
[----:B0-----:R-:W3:Y:S04]  /*2bbb0*/  LDL.LU R247, [R1+0xbb8] ;  /* 0x000bb80001f77983 */ /* 0x001ee80000300800 */
[----:B------:R0:W-:Y:S04]  /*2bbc0*/  STL [R1+0xbd0], R251 ;  /* 0x000bd0fb01007387 */ /* 0x0001e80000100800 */
[----:B------:R-:W-:Y:S04]  /*2bbd0*/  STL [R1+0xbc8], R250 ;  /* 0x000bc8fa01007387 */ /* 0x000fe80000100800 */
[----:B------:R-:W-:Y:S01]  /*2bbe0*/  STL [R1+0xbec], R249 ;  /* 0x000becf901007387 */ /* 0x000fe20000100800 */
[----:B--2---:R-:W-:-:S05]  /*2bbf0*/  IADD3 R248, P4, R248, UR5, RZ ;  /* 0x00000005f8f87c10 */ /* 0x004fca000ff9e0ff */
[----:B------:R-:W-:Y:S04]  /*2bc00*/  STL [R1+0xbc0], R248 ;  /* 0x000bc0f801007387 */ /* 0x000fe80000100800 */
[----:B------:R-:W2:Y:S04]  /*2bc10*/  LDL.LU R8, [R1+0xbdc] ;  /* 0x000bdc0001087983 */ /* 0x000ea80000300800 */
[----:B-1----:R-:W4:Y:S01]  /*2bc20*/  LDL.LU R252, [R1+0xbb0] ;  /* 0x000bb00001fc7983 */ /* 0x002f220000300800 */
[----:B------:R-:W-:-:S05]  /*2bc30*/  IADD3.X R246, R246, UR60, RZ, P5, !PT ;  /* 0x0000003cf6f67c10 */ /* 0x000fca000affe4ff */
[----:B------:R1:W-:Y:S04]  /*2bc40*/  STL [R1+0xbe4], R246 ;  /* 0x000be4f601007387 */ /* 0x0003e80000100800 */
[----:B0-----:R-:W4:Y:S04]  /*2bc50*/  LDL.LU R251, [R1+0xbd4] ;  /* 0x000bd40001fb7983 */ /* 0x001f280000300800 */
[----:B-1----:R-:W4:Y:S04]  /*2bc60*/  LDL.LU R246, [R1+0xba8] ;  /* 0x000ba80001f67983 */ /* 0x002f280000300800 */
[----:B------:R-:W4:Y:S04]  /*2bc70*/  LDL.LU R250, [R1+0xbcc] ;  /* 0x000bcc0001fa7983 */ /* 0x000f280000300800 */
[----:B------:R-:W4:Y:S01]  /*2bc80*/  LDL.LU R249, [R1+0xba0] ;  /* 0x000ba00001f97983 */ /* 0x000f220000300800 */
[----:B---3--:R-:W-:-:S05]  /*2bc90*/  IADD3 R247, P5, R247, UR5, RZ ;  /* 0x00000005f7f77c10 */ /* 0x008fca000ffbe0ff */
[----:B------:R0:W-:Y:S04]  /*2bca0*/  STL [R1+0xbb8], R247 ;  /* 0x000bb8f701007387 */ /* 0x0001e80000100800 */
[----:B------:R-:W3:Y:S04]  /*2bcb0*/  LDL.LU R248, [R1+0xbc4] ;  /* 0x000bc40001f87983 */ /* 0x000ee80000300800 */
[----:B0-----:R-:W3:Y:S01]  /*2bcc0*/  LDL.LU R247, [R1+0xb98] ;  /* 0x000b980001f77983 */ /* 0x001ee20000300800 */
[----:B--2---:R-:W-:Y:S02]  /*2bcd0*/  IADD3.X R8, R8, UR60, RZ, P6, !PT ;  /* 0x0000003c08087c10 */ /* 0x004fe4000b7fe4ff */
[----:B----4-:R-:W-:-:S02]  /*2bce0*/  IADD3 R252, P6, R252, UR5, RZ ;  /* 0x00000005fcfc7c10 */ /* 0x010fc4000ffde0ff */
        /* <DEDUP_REMOVED lines=309> */
[----:B------:R-:W-:Y:S01]  /*2d040*/  STL [R1+0x5f8], R248 ;  /* 0x0005f8f801007387 */ /* 0x000fe20000100800 */
[----:B------:R-:W-:-:S05]  /*2d050*/  IADD3.X R246, R246, UR60, RZ, P5, !PT ;  /* 0x0000003cf6f67c10 */ /* 0x000fca000affe4ff */
[----:B------:R2:W-:Y:S04]  /*2d060*/  STL [R1+0x61c], R246 ;  /* 0x00061cf601007387 */ /* 0x0005e80000100800 */
[----:B------:R-:W4:Y:S04]  /*2d070*/  LDL.LU R8, [R1+0x614] ;  /* 0x0006140001087983 */ /* 0x000f280000300800 */
[----:B-1----:R-:W4:Y:S04]  /*2d080*/  LDL.LU R252, [R1+0x5e8] ;  /* 0x0005e80001fc7983 */ /* 0x002f280000300800 */
[----:B0-----:R-:W4:Y:S01]  /*2d090*/  LDL.LU R251, [R1+0x60c] ;  /* 0x00060c0001fb7983 */ /* 0x001f220000300800 */
[----:B--2---:R-:W-:-:S03]  /*2d0a0*/  IMAD.MOV.U32 R246, RZ, RZ, R245 ;  /* 0x000000fffff67224 */ /* 0x004fc600078e00f5 */
[----:B------:R-:W2:Y:S04]  /*2d0b0*/  LDL.LU R245, [R1+0x5e0] ;  /* 0x0005e00001f57983 */ /* 0x000ea80000300800 */
[----:B------:R-:W2:Y:S04]  /*2d0c0*/  LDL.LU R250, [R1+0x604] ;  /* 0x0006040001fa7983 */ /* 0x000ea80000300800 */
[----:B------:R-:W2:Y:S01]  /*2d0d0*/  LDL.LU R249, [R1+0x5d8] ;  /* 0x0005d80001f97983 */ /* 0x000ea20000300800 */
[----:B---3--:R-:W-:-:S05]  /*2d0e0*/  IADD3 R247, P5, R247, UR5, RZ ;  /* 0x00000005f7f77c10 */ /* 0x008fca000ffbe0ff */
[----:B------:R0:W-:Y:S04]  /*2d0f0*/  STL [R1+0x5f0], R247 ;  /* 0x0005f0f701007387 */ /* 0x0001e80000100800 */
[----:B------:R-:W3:Y:S04]  /*2d100*/  LDL.LU R248, [R1+0x5fc] ;  /* 0x0005fc0001f87983 */ /* 0x000ee80000300800 */
[----:B0-----:R-:W3:Y:S01]  /*2d110*/  LDL.LU R247, [R1+0x5d0] ;  /* 0x0005d00001f77983 */ /* 0x001ee20000300800 */
[----:B----4-:R-:W-:Y:S02]  /*2d120*/  IADD3.X R8, R8, UR60, RZ, P6, !PT ;  /* 0x0000003c08087c10 */ /* 0x010fe4000b7fe4ff */
[----:B------:R-:W-:-:S02]  /*2d130*/  IADD3.X R251, R251, UR60, RZ, P1, !PT ;  /* 0x0000003cfbfb7c10 */ /* 0x000fc40008ffe4ff */
[----:B------:R-:W-:Y:S01]  /*2d140*/  IADD3 R252, P6, R252, UR5, RZ ;  /* 0x00000005fcfc7c10 */ /* 0x000fe2000ffde0ff */
[----:B------:R-:W-:Y:S01]  /*2d150*/  STL [R1+0x614], R8 ;  /* 0x0006140801007387 */ /* 0x000fe20000100800 */
[----:B--2---:R-:W-:-:S05]  /*2d160*/  IADD3 R245, P1, R245, UR5, RZ ;  /* 0x00000005f5f57c10 */ /* 0x004fca000ff3e0ff */
[----:B------:R0:W-:Y:S04]  /*2d170*/  STL [R1+0x5e0], R245 ;  /* 0x0005e0f501007387 */ /* 0x0001e80000100800 */
[----:B------:R1:W-:Y:S04]  /*2d180*/  STL [R1+0x5e8], R252 ;  /* 0x0005e8fc01007387 */ /* 0x0003e80000100800 */
[----:B0-----:R-:W2:Y:S01]  /*2d190*/  LDL.LU R245, [R1+0x5f4] ;  /* 0x0005f40001f57983 */ /* 0x001ea20000300800 */
[----:B------:R-:W-:Y:S02]  /*2d1a0*/  IADD3.X R250, R250, UR60, RZ, P2, !PT ;  /* 0x0000003cfafa7c10 */ /* 0x000fe400097fe4ff */
[----:B------:R-:W-:Y:S01]  /*2d1b0*/  IADD3 R249, P2, R249, UR5, RZ ;  /* 0x00000005f9f97c10 */ /* 0x000fe2000ff5e0ff */
[----:B------:R0:W-:Y:S04]  /*2d1c0*/  STL [R1+0x60c], R251 ;  /* 0x00060cfb01007387 */ /* 0x0001e80000100800 */
[----:B------:R4:W-:Y:S04]  /*2d1d0*/  STL [R1+0x604], R250 ;  /* 0x000604fa01007387 */ /* 0x0009e80000100800 */
[----:B------:R-:W-:Y:S01]  /*2d1e0*/  STL [R1+0x5d8], R249 ;  /* 0x0005d8f901007387 */ /* 0x000fe20000100800 */
[----:B------:R-:W-:Y:S01]  /*2d1f0*/  IMAD.MOV.U32 R8, RZ, RZ, R246 ;  /* 0x000000ffff087224 */ /* 0x000fe200078e00f6 */
[----:B---3--:R-:W-:-:S05]  /*2d200*/  IADD3.X R248, R248, UR60, RZ, P3, !PT ;  /* 0x0000003cf8f87c10 */ /* 0x008fca0009ffe4ff */
[----:B------:R-:W-:Y:S04]  /*2d210*/  STL [R1+0x5fc], R248 ;  /* 0x0005fcf801007387 */ /* 0x000fe80000100800 */
[----:B-1----:R-:W3:Y:S04]  /*2d220*/  LDL.LU R252, [R1+0x5ec] ;  /* 0x0005ec0001fc7983 */ /* 0x002ee80000300800 */
[----:B0-----:R-:W3:Y:S01]  /*2d230*/  LDL.LU R251, [R1+0x5c0] ;  /* 0x0005c00001fb7983 */ /* 0x001ee20000300800 */
[----:B------:R-:W-:-:S05]  /*2d240*/  IADD3 R247, P3, R247, UR5, RZ ;  /* 0x00000005f7f77c10 */ /* 0x000fca000ff7e0ff */
[----:B------:R0:W-:Y:S04]  /*2d250*/  STL [R1+0x5d0], R247 ;  /* 0x0005d0f701007387 */ /* 0x0001e80000100800 */
[----:B----4-:R-:W4:Y:S04]  /*2d260*/  LDL.LU R250, [R1+0x5e4] ;  /* 0x0005e40001fa7983 */ /* 0x010f280000300800 */
[----:B0-----:R-:W4:Y:S04]  /*2d270*/  LDL.LU R247, [R1+0x5b8] ;  /* 0x0005b80001f77983 */ /* 0x001f280000300800 */
[----:B------:R-:W4:Y:S04]  /*2d280*/  LDL.LU R249, [R1+0x5dc] ;  /* 0x0005dc0001f97983 */ /* 0x000f280000300800 */
[----:B------:R-:W4:Y:S01]  /*2d290*/  LDL.LU R248, [R1+0x5b0] ;  /* 0x0005b00001f87983 */ /* 0x000f220000300800 */
[----:B--2---:R-:W-:-:S05]  /*2d2a0*/  IADD3.X R245, R245, UR60, RZ, P4, !PT ;  /* 0x0000003cf5f57c10 */ /* 0x004fca000a7fe4ff */
[----:B------:R0:W-:Y:S04]  /*2d2b0*/  STL [R1+0x5f4], R245 ;  /* 0x0005f4f501007387 */ /* 0x0001e80000100800 */
[----:B------:R-:W2:Y:S01]  /*2d2c0*/  LDL.LU R246, [R1+0x5d4] ;  /* 0x0005d40001f67983 */ /* 0x000ea20000300800 */
[----:B0-----:R-:W-:Y:S02]  /*2d2d0*/  IMAD.MOV.U32 R245, RZ, RZ, R244 ;  /* 0x000000fffff57224 */ /* 0x001fe400078e00f4 */
[----:B------:R-:W-:Y:S02]  /*2d2e0*/  IMAD.MOV.U32 R244, RZ, RZ, R229 ;  /* 0x000000fffff47224 */ /* 0x000fe400078e00e5 */
[----:B------:R-:W-:Y:S02]  /*2d2f0*/  IMAD.MOV.U32 R229, RZ, RZ, R227 ;  /* 0x000000ffffe57224 */ /* 0x000fe400078e00e3 */
[----:B------:R-:W2:Y:S01]  /*2d300*/  LDL.LU R227, [R1+0x5a8] ;  /* 0x0005a80001e37983 */ /* 0x000ea20000300800 */
[----:B------:R-:W-:-:S05]  /*2d310*/  IADD3 R8, P4, R8, UR5, RZ ;  /* 0x0000000508087c10 */ /* 0x000fca000ff9e0ff */
[----:B------:R-:W-:Y:S01]  /*2d320*/  STL [R1+0x5c8], R8 ;  /* 0x0005c80801007387 */ /* 0x000fe20000100800 */
[----:B---3--:R-:W-:Y:S02]  /*2d330*/  IADD3.X R252, R252, UR60, RZ, P5, !PT ;  /* 0x0000003cfcfc7c10 */ /* 0x008fe4000affe4ff */
[----:B------:R-:W-:Y:S02]  /*2d340*/  IADD3 R251, P5, R251, UR5, RZ ;  /* 0x00000005fbfb7c10 */ /* 0x000fe4000ffbe0ff */
[----:B----4-:R-:W-:Y:S01]  /*2d350*/  IADD3.X R250, R250, UR60, RZ, P6, !PT ;  /* 0x0000003cfafa7c10 */ /* 0x010fe2000b7fe4ff */
[----:B------:R-:W-:Y:S01]  /*2d360*/  STL [R1+0x5ec], R252 ;  /* 0x0005ecfc01007387 */ /* 0x000fe20000100800 */
[----:B------:R-:W-:Y:S02]  /*2d370*/  IADD3 R247, P6, R247, UR5, RZ ;  /* 0x00000005f7f77c10 */ /* 0x000fe4000ffde0ff */
[----:B------:R-:W-:Y:S02]  /*2d380*/  IADD3.X R249, R249, UR60, RZ, P1, !PT ;  /* 0x0000003cf9f97c10 */ /* 0x000fe40008ffe4ff */
[----:B------:R-:W-:Y:S01]  /*2d390*/  IADD3 R248, P1, R248, UR5, RZ ;  /* 0x00000005f8f87c10 */ /* 0x000fe2000ff3e0ff */
[----:B------:R0:W-:Y:S04]  /*2d3a0*/  STL [R1+0x5b8], R247 ;  /* 0x0005b8f701007387 */ /* 0x0001e80000100800 */
[----:B------:R-:W-:Y:S04]  /*2d3b0*/  STL [R1+0x5c0], R251 ;  /* 0x0005c0fb01007387 */ /* 0x000fe80000100800 */
[----:B0-----:R-:W3:Y:S04]  /*2d3c0*/  LDL.LU R247, [R1+0x5cc] ;  /* 0x0005cc0001f77983 */ /* 0x001ee80000300800 */
[----:B------:R-:W-:Y:S04]  /*2d3d0*/  STL [R1+0x5e4], R250 ;  /* 0x0005e4fa01007387 */ /* 0x000fe80000100800 */
[----:B------:R-:W-:Y:S04]  /*2d3e0*/  STL [R1+0x5dc], R249 ;  /* 0x0005dcf901007387 */ /* 0x000fe80000100800 */
[----:B------:R-:W-:Y:S01]  /*2d3f0*/  STL [R1+0x5b0], R248 ;  /* 0x0005b0f801007387 */ /* 0x000fe20000100800 */
[----:B--2---:R-:W-:-:S05]  /*2d400*/  IADD3.X R246, R246, UR60, RZ, P2, !PT ;  /* 0x0000003cf6f67c10 */ /* 0x004fca00097fe4ff */
[----:B------:R-:W-:Y:S01]  /*2d410*/  STL [R1+0x5d4], R246 ;  /* 0x0005d4f601007387 */ /* 0x000fe20000100800 */
[----:B------:R-:W-:-:S05]  /*2d420*/  IADD3 R227, P2, R227, UR5, RZ ;  /* 0x00000005e3e37c10 */ /* 0x000fca000ff5e0ff */
[----:B------:R0:W-:Y:S04]  /*2d430*/  STL [R1+0x5a8], R227 ;  /* 0x0005a8e301007387 */ /* 0x0001e80000100800 */
[----:B0-----:R-:W2:Y:S04]  /*2d440*/  LDL.LU R227, [R1+0x5a0] ;  /* 0x0005a00001e37983 */ /* 0x001ea80000300800 */
[----:B------:R-:W4:Y:S04]  /*2d450*/  LDL.LU R8, [R1+0x5c4] ;  /* 0x0005c40001087983 */ /* 0x000f280000300800 */
[----:B------:R-:W4:Y:S04]  /*2d460*/  LDL.LU R252, [R1+0x598] ;  /* 0x0005980001fc7983 */ /* 0x000f280000300800 */
[----:B------:R-:W4:Y:S04]  /*2d470*/  LDL.LU R251, [R1+0x5bc] ;  /* 0x0005bc0001fb7983 */ /* 0x000f280000300800 */
[----:B------:R-:W4:Y:S04]  /*2d480*/  LDL.LU R246, [R1+0x590] ;  /* 0x0005900001f67983 */ /* 0x000f280000300800 */
[----:B------:R-:W4:Y:S04]  /*2d490*/  LDL.LU R250, [R1+0x5b4] ;  /* 0x0005b40001fa7983 */ /* 0x000f280000300800 */
[----:B------:R-:W4:Y:S01]  /*2d4a0*/  LDL.LU R249, [R1+0x588] ;  /* 0x0005880001f97983 */ /* 0x000f220000300800 */
[----:B---3--:R-:W-:-:S05]  /*2d4b0*/  IADD3.X R247, R247, UR60, RZ, P3, !PT ;  /* 0x0000003cf7f77c10 */ /* 0x008fca0009ffe4ff */
[----:B------:R0:W-:Y:S04]  /*2d4c0*/  STL [R1+0x5cc], R247 ;  /* 0x0005ccf701007387 */ /* 0x0001e80000100800 */
[----:B------:R-:W3:Y:S04]  /*2d4d0*/  LDL.LU R248, [R1+0x5ac] ;  /* 0x0005ac0001f87983 */ /* 0x000ee80000300800 */
[----:B0-----:R-:W3:Y:S01]  /*2d4e0*/  LDL.LU R247, [R1+0x580] ;  /* 0x0005800001f77983 */ /* 0x001ee20000300800 */
[----:B--2---:R-:W-:Y:S02]  /*2d4f0*/  IADD3 R227, P3, R227, UR5, RZ ;  /* 0x00000005e3e37c10 */ /* 0x004fe4000ff7e0ff */
[----:B----4-:R-:W-:-:S02]  /*2d500*/  IADD3.X R8, R8, UR60, RZ, P4, !PT ;  /* 0x0000003c08087c10 */ /* 0x010fc4000a7fe4ff */
[----:B------:R-:W-:Y:S02]  /*2d510*/  IADD3.X R251, R251, UR60, RZ, P5, !PT ;  /* 0x0000003cfbfb7c10 */ /* 0x000fe4000affe4ff */
[----:B------:R-:W-:Y:S02]  /*2d520*/  IADD3 R246, P5, R246, UR5, RZ ;  /* 0x00000005f6f67c10 */ /* 0x000fe4000ffbe0ff */
[----:B------:R-:W-:Y:S01]  /*2d530*/  IADD3 R252, P4, R252, UR5, RZ ;  /* 0x00000005fcfc7c10 */ /* 0x000fe2000ff9e0ff */
[----:B------:R0:W-:Y:S04]  /*2d540*/  STL [R1+0x5a0], R227 ;  /* 0x0005a0e301007387 */ /* 0x0001e80000100800 */
[----:B0-----:R0:W5:Y:S04]  /*2d550*/  LDL.LU R227, [R1+0xfd8] ;  /* 0x000fd80001e37983 */ /* 0x0011680000300800 */
[----:B------:R-:W-:Y:S04]  /*2d560*/  STL [R1+0x5c4], R8 ;  /* 0x0005c40801007387 */ /* 0x000fe80000100800 */
[----:B------:R1:W-:Y:S04]  /*2d570*/  STL [R1+0x590], R246 ;  /* 0x000590f601007387 */ /* 0x0003e80000100800 */
[----:B------:R2:W-:Y:S04]  /*2d580*/  STL [R1+0x598], R252 ;  /* 0x000598fc01007387 */ /* 0x0005e80000100800 */
[----:B-1----:R-:W4:Y:S01]  /*2d590*/  LDL.LU R246, [R1+0x5a4] ;  /* 0x0005a40001f67983 */ /* 0x002f220000300800 */
[----:B------:R-:W-:-:S02]  /*2d5a0*/  IADD3.X R250, R250, UR60, RZ, P6, !PT ;  /* 0x0000003cfafa7c10 */ /* 0x000fc4000b7fe4ff */
[----:B------:R-:W-:Y:S01]  /*2d5b0*/  IADD3 R249, P6, R249, UR5, RZ ;  /* 0x00000005f9f97c10 */ /* 0x000fe2000ffde0ff */
[----:B------:R1:W-:Y:S04]  /*2d5c0*/  STL [R1+0x5bc], R251 ;  /* 0x0005bcfb01007387 */ /* 0x0003e80000100800 */
[----:B------:R0:W-:Y:S04]  /*2d5d0*/  STL [R1+0x5b4], R250 ;  /* 0x0005b4fa01007387 */ /* 0x0001e80000100800 */
[----:B------:R-:W-:Y:S01]  /*2d5e0*/  STL [R1+0x588], R249 ;  /* 0x000588f901007387 */ /* 0x000fe20000100800 */
[----:B---3--:R-:W-:-:S05]  /*2d5f0*/  IADD3.X R248, R248, UR60, RZ, P1, !PT ;  /* 0x0000003cf8f87c10 */ /* 0x008fca0008ffe4ff */
[----:B------:R3:W-:Y:S04]  /*2d600*/  STL [R1+0x5ac], R248 ;  /* 0x0005acf801007387 */ /* 0x0007e80000100800 */
[----:B------:R-:W4:Y:S04]  /*2d610*/  LDL.LU R8, [R1+0x578] ;  /* 0x0005780001087983 */ /* 0x000f280000300800 */
[----:B--2---:R-:W2:Y:S04]  /*2d620*/  LDL.LU R252, [R1+0x59c] ;  /* 0x00059c0001fc7983 */ /* 0x004ea80000300800 */
[----:B-1----:R-:W2:Y:S01]  /*2d630*/  LDL.LU R251, [R1+0x570] ;  /* 0x0005700001fb7983 */ /* 0x002ea20000300800 */
[----:B------:R-:W-:-:S05]  /*2d640*/  IADD3 R247, P1, R247, UR5, RZ ;  /* 0x00000005f7f77c10 */ /* 0x000fca000ff3e0ff */
[----:B------:R-:W-:Y:S04]  /*2d650*/  STL [R1+0x580], R247 ;  /* 0x000580f701007387 */ /* 0x000fe80000100800 */
[----:B0-----:R-:W2:Y:S04]  /*2d660*/  LDL.LU R250, [R1+0x594] ;  /* 0x0005940001fa7983 */ /* 0x001ea80000300800 */
[----:B---3--:R-:W3:Y:S04]  /*2d670*/  LDL.LU R248, [R1+0x568] ;  /* 0x0005680001f87983 */ /* 0x008ee80000300800 */
[----:B------:R-:W3:Y:S01]  /*2d680*/  LDL.LU R249, [R1+0x58c] ;  /* 0x00058c0001f97983 */ /* 0x000ee20000300800 */
[----:B----4-:R-:W-:-:S05]  /*2d690*/  IADD3.X R246, R246, UR60, RZ, P2, !PT ;  /* 0x0000003cf6f67c10 */ /* 0x010fca00097fe4ff */
[----:B------:R0:W-:Y:S04]  /*2d6a0*/  STL [R1+0x5a4], R246 ;  /* 0x0005a4f601007387 */ /* 0x0001e80000100800 */
[----:B0-----:R-:W4:Y:S04]  /*2d6b0*/  LDL.LU R246, [R1+0x560] ;  /* 0x0005600001f67983 */ /* 0x001f280000300800 */
[----:B------:R-:W4:Y:S01]  /*2d6c0*/  LDL.LU R247, [R1+0x584] ;  /* 0x0005840001f77983 */ /* 0x000f220000300800 */
[----:B------:R-:W-:Y:S02]  /*2d6d0*/  IADD3 R8, P2, R8, UR5, RZ ;  /* 0x0000000508087c10 */ /* 0x000fe4000ff5e0ff */
[----:B--2---:R-:W-:-:S02]  /*2d6e0*/  IADD3.X R252, R252, UR60, RZ, P3, !PT ;  /* 0x0000003cfcfc7c10 */ /* 0x004fc40009ffe4ff */
[----:B------:R-:W-:Y:S01]  /*2d6f0*/  IADD3 R251, P3, R251, UR5, RZ ;  /* 0x00000005fbfb7c10 */ /* 0x000fe2000ff7e0ff */
[----:B------:R-:W-:Y:S01]  /*2d700*/  STL [R1+0x578], R8 ;  /* 0x0005780801007387 */ /* 0x000fe20000100800 */
[----:B------:R-:W-:Y:S02]  /*2d710*/  IADD3.X R250, R250, UR60, RZ, P4, !PT ;  /* 0x0000003cfafa7c10 */ /* 0x000fe4000a7fe4ff */
[----:B---3--:R-:W-:Y:S02]  /*2d720*/  IADD3 R248, P4, R248, UR5, RZ ;  /* 0x00000005f8f87c10 */ /* 0x008fe4000ff9e0ff */
[----:B------:R-:W-:Y:S01]  /*2d730*/  IADD3.X R249, R249, UR60, RZ, P5, !PT ;  /* 0x0000003cf9f97c10 */ /* 0x000fe2000affe4ff */
[----:B------:R-:W-:Y:S04]  /*2d740*/  STL [R1+0x59c], R252 ;  /* 0x00059cfc01007387 */ /* 0x000fe80000100800 */
[----:B------:R0:W-:Y:S04]  /*2d750*/  STL [R1+0x568], R248 ;  /* 0x000568f801007387 */ /* 0x0001e80000100800 */
[----:B------:R-:W-:Y:S04]  /*2d760*/  STL [R1+0x570], R251 ;  /* 0x000570fb01007387 */ /* 0x000fe80000100800 */
[----:B0-----:R-:W2:Y:S04]  /*2d770*/  LDL.LU R248, [R1+0x558] ;  /* 0x0005580001f87983 */ /* 0x001ea80000300800 */
[----:B------:R-:W-:Y:S01]  /*2d780*/  STL [R1+0x594], R250 ;  /* 0x000594fa01007387 */ /* 0x000fe20000100800 */
[----:B----4-:R-:W-:-:S02]  /*2d790*/  IADD3 R246, P5, R246, UR5, RZ ;  /* 0x00000005f6f67c10 */ /* 0x010fc4000ffbe0ff */
[----:B------:R-:W-:-:S03]  /*2d7a0*/  IADD3.X R247, R247, UR60, RZ, P6, !PT ;  /* 0x0000003cf7f77c10 */ /* 0x000fc6000b7fe4ff */
[----:B------:R0:W-:Y:S04]  /*2d7b0*/  STL [R1+0x560], R246 ;  /* 0x000560f601007387 */ /* 0x0001e80000100800 */
[----:B------:R-:W-:Y:S04]  /*2d7c0*/  STL [R1+0x58c], R249 ;  /* 0x00058cf901007387 */ /* 0x000fe80000100800 */
[----:B0-----:R-:W3:Y:S04]  /*2d7d0*/  LDL.LU R246, [R1+0x57c] ;  /* 0x00057c0001f67983 */ /* 0x001ee80000300800 */
[----:B------:R0:W-:Y:S04]  /*2d7e0*/  STL [R1+0x584], R247 ;  /* 0x000584f701007387 */ /* 0x0001e80000100800 */
[----:B------:R-:W4:Y:S04]  /*2d7f0*/  LDL.LU R8, [R1+0x550] ;  /* 0x0005500001087983 */ /* 0x000f280000300800 */
[----:B------:R-:W4:Y:S04]  /*2d800*/  LDL.LU R252, [R1+0x574] ;  /* 0x0005740001fc7983 */ /* 0x000f280000300800 */
[----:B------:R-:W4:Y:S04]  /*2d810*/  LDL.LU R251, [R1+0x548] ;  /* 0x0005480001fb7983 */ /* 0x000f280000300800 */
[----:B------:R-:W4:Y:S04]  /*2d820*/  LDL.LU R250, [R1+0x56c] ;  /* 0x00056c0001fa7983 */ /* 0x000f280000300800 */
[----:B0-----:R-:W4:Y:S04]  /*2d830*/  LDL.LU R247, [R1+0x540] ;  /* 0x0005400001f77983 */ /* 0x001f280000300800 */
[----:B------:R-:W4:Y:S01]  /*2d840*/  LDL.LU R249, [R1+0x564] ;  /* 0x0005640001f97983 */ /* 0x000f220000300800 */
[----:B--2---:R-:W-:-:S05]  /*2d850*/  IADD3 R248, P6, R248, UR5, RZ ;  /* 0x00000005f8f87c10 */ /* 0x004fca000ffde0ff */
[----:B------:R0:W-:Y:S04]  /*2d860*/  STL [R1+0x558], R248 ;  /* 0x000558f801007387 */ /* 0x0001e80000100800 */
[----:B0-----:R-:W2:Y:S01]  /*2d870*/  LDL.LU R248, [R1+0x538] ;  /* 0x0005380001f87983 */ /* 0x001ea20000300800 */
[----:B---3--:R-:W-:Y:S02]  /*2d880*/  IADD3.X R246, R246, UR60, RZ, P1, !PT ;  /* 0x0000003cf6f67c10 */ /* 0x008fe40008ffe4ff */
[----:B----4-:R-:W-:Y:S02]  /*2d890*/  IADD3 R8, P1, R8, UR5, RZ ;  /* 0x0000000508087c10 */ /* 0x010fe4000ff3e0ff */
[----:B------:R-:W-:Y:S01]  /*2d8a0*/  IADD3.X R252, R252, UR60, RZ, P2, !PT ;  /* 0x0000003cfcfc7c10 */ /* 0x000fe200097fe4ff */
[----:B------:R0:W-:Y:S01]  /*2d8b0*/  STL [R1+0x57c], R246 ;  /* 0x00057cf601007387 */ /* 0x0001e20000100800 */
[----:B------:R-:W-:-:S02]  /*2d8c0*/  IADD3.X R250, R250, UR60, RZ, P3, !PT ;  /* 0x0000003cfafa7c10 */ /* 0x000fc40009ffe4ff */
[----:B------:R-:W-:Y:S02]  /*2d8d0*/  IADD3 R251, P2, R251, UR5, RZ ;  /* 0x00000005fbfb7c10 */ /* 0x000fe4000ff5e0ff */
[----:B------:R-:W-:Y:S01]  /*2d8e0*/  IADD3 R247, P3, R247, UR5, RZ ;  /* 0x00000005f7f77c10 */ /* 0x000fe2000ff7e0ff */
[----:B0-----:R-:W3:Y:S04]  /*2d8f0*/  LDL.LU R246, [R1+0x55c] ;  /* 0x00055c0001f67983 */ /* 0x001ee80000300800 */
[----:B------:R-:W-:Y:S04]  /*2d900*/  STL [R1+0x550], R8 ;  /* 0x0005500801007387 */ /* 0x000fe80000100800 */
[----:B------:R-:W-:Y:S04]  /*2d910*/  STL [R1+0x574], R252 ;  /* 0x000574fc01007387 */ /* 0x000fe80000100800 */
[----:B------:R0:W-:Y:S04]  /*2d920*/  STL [R1+0x540], R247 ;  /* 0x000540f701007387 */ /* 0x0001e80000100800 */
[----:B------:R-:W-:Y:S04]  /*2d930*/  STL [R1+0x548], R251 ;  /* 0x000548fb01007387 */ /* 0x000fe80000100800 */
[----:B0-----:R-:W4:Y:S01]  /*2d940*/  LDL.LU R247, [R1+0x530] ;  /* 0x0005300001f77983 */ /* 0x001f220000300800 */
[----:B------:R-:W-:-:S03]  /*2d950*/  IADD3.X R249, R249, UR60, RZ, P4, !PT ;  /* 0x0000003cf9f97c10 */ /* 0x000fc6000a7fe4ff */
[----:B------:R-:W-:Y:S01]  /*2d960*/  STL [R1+0x56c], R250 ;  /* 0x00056cfa01007387 */ /* 0x000fe20000100800 */
[----:B--2---:R-:W-:-:S05]  /*2d970*/  IADD3 R248, P4, R248, UR5, RZ ;  /* 0x00000005f8f87c10 */ /* 0x004fca000ff9e0ff */
[----:B------:R0:W-:Y:S04]  /*2d980*/  STL [R1+0x538], R248 ;  /* 0x000538f801007387 */ /* 0x0001e80000100800 */
[----:B------:R-:W-:Y:S04]  /*2d990*/  STL [R1+0x564], R249 ;  /* 0x000564f901007387 */ /* 0x000fe80000100800 */
[----:B0-----:R-:W2:Y:S01]  /*2d9a0*/  LDL.LU R248, [R1+0x554] ;  /* 0x0005540001f87983 */ /* 0x001ea20000300800 */
[----:B---3--:R-:W-:-:S05]  /*2d9b0*/  IADD3.X R246, R246, UR60, RZ, P5, !PT ;  /* 0x0000003cf6f67c10 */ /* 0x008fca000affe4ff */
[----:B------:R0:W-:Y:S04]  /*2d9c0*/  STL [R1+0x55c], R246 ;  /* 0x00055cf601007387 */ /* 0x0001e80000100800 */
[----:B------:R-:W3:Y:S04]  /*2d9d0*/  LDL.LU R8, [R1+0x528] ;  /* 0x0005280001087983 */ /* 0x000ee80000300800 */
[----:B------:R-:W3:Y:S04]  /*2d9e0*/  LDL.LU R252, [R1+0x54c] ;  /* 0x00054c0001fc7983 */ /* 0x000ee80000300800 */
[----:B------:R-:W3:Y:S04]  /*2d9f0*/  LDL.LU R251, [R1+0x520] ;  /* 0x0005200001fb7983 */ /* 0x000ee80000300800 */
[----:B------:R-:W3:Y:S01]  /*2da00*/  LDL.LU R250, [R1+0x544] ;  /* 0x0005440001fa7983 */ /* 0x000ee20000300800 */
[----:B----4-:R-:W-:-:S03]  /*2da10*/  IADD3 R247, P5, R247, UR5, RZ ;  /* 0x00000005f7f77c10 */ /* 0x010fc6000ffbe0ff */
[----:B0-----:R-:W4:Y:S04]  /*2da20*/  LDL.LU R246, [R1+0x518] ;  /* 0x0005180001f67983 */ /* 0x001f280000300800 */
[----:B------:R-:W4:Y:S04]  /*2da30*/  LDL.LU R249, [R1+0x53c] ;  /* 0x00053c0001f97983 */ /* 0x000f280000300800 */
[----:B------:R0:W-:Y:S04]  /*2da40*/  STL [R1+0x530], R247 ;  /* 0x000530f701007387 */ /* 0x0001e80000100800 */
[----:B0-----:R-:W4:Y:S01]  /*2da50*/  LDL.LU R247, [R1+0x510] ;  /* 0x0005100001f77983 */ /* 0x001f220000300800 */
[----:B--2---:R-:W-:-:S05]  /*2da60*/  IADD3.X R248, R248, UR60, RZ, P6, !PT ;  /* 0x0000003cf8f87c10 */ /* 0x004fca000b7fe4ff */
[----:B------:R0:W-:Y:S04]  /*2da70*/  STL [R1+0x554], R248 ;  /* 0x000554f801007387 */ /* 0x0001e80000100800 */
[----:B0-----:R-:W2:Y:S01]  /*2da80*/  LDL.LU R248, [R1+0x534] ;  /* 0x0005340001f87983 */ /* 0x001ea20000300800 */
[----:B---3--:R-:W-:Y:S02]  /*2da90*/  IADD3 R8, P6, R8, UR5, RZ ;  /* 0x0000000508087c10 */ /* 0x008fe4000ffde0ff */
[----:B------:R-:W-:Y:S02]  /*2daa0*/  IADD3.X R252, R252, UR60, RZ, P1, !PT ;  /* 0x0000003cfcfc7c10 */ /* 0x000fe40008ffe4ff */
[----:B------:R-:W-:Y:S02]  /*2dab0*/  IADD3.X R250, R250, UR60, RZ, P2, !PT ;  /* 0x0000003cfafa7c10 */ /* 0x000fe400097fe4ff */
[----:B------:R-:W-:Y:S01]  /*2dac0*/  IADD3 R251, P1, R251, UR5, RZ ;  /* 0x00000005fbfb7c10 */ /* 0x000fe2000ff3e0ff */
[----:B------:R-:W-:Y:S01]  /*2dad0*/  STL [R1+0x528], R8 ;  /* 0x0005280801007387 */ /* 0x000fe20000100800 */
[----:B----4-:R-:W-:-:S03]  /*2dae0*/  IADD3 R246, P2, R246, UR5, RZ ;  /* 0x00000005f6f67c10 */ /* 0x010fc6000ff5e0ff */
[----:B------:R-:W-:Y:S01]  /*2daf0*/  STL [R1+0x54c], R252 ;  /* 0x00054cfc01007387 */ /* 0x000fe20000100800 */
[----:B------:R-:W-:-:S03]  /*2db00*/  IADD3.X R249, R249, UR60, RZ, P3, !PT ;  /* 0x0000003cf9f97c10 */ /* 0x000fc60009ffe4ff */
[----:B------:R0:W-:Y:S04]  /*2db10*/  STL [R1+0x518], R246 ;  /* 0x000518f601007387 */ /* 0x0001e80000100800 */
[----:B------:R-:W-:Y:S01]  /*2db20*/  STL [R1+0x520], R251 ;  /* 0x000520fb01007387 */ /* 0x000fe20000100800 */
[----:B------:R-:W-:-:S03]  /*2db30*/  IADD3 R247, P3, R247, UR5, RZ ;  /* 0x00000005f7f77c10 */ /* 0x000fc6000ff7e0ff */
[----:B0-----:R-:W3:Y:S04]  /*2db40*/  LDL.LU R246, [R1+0x508] ;  /* 0x0005080001f67983 */ /* 0x001ee80000300800 */
[----:B------:R-:W-:Y:S04]  /*2db50*/  STL [R1+0x544], R250 ;  /* 0x000544fa01007387 */ /* 0x000fe80000100800 */
[----:B------:R0:W-:Y:S04]  /*2db60*/  STL [R1+0x510], R247 ;  /* 0x000510f701007387 */ /* 0x0001e80000100800 */
[----:B------:R-:W-:Y:S04]  /*2db70*/  STL [R1+0x53c], R249 ;  /* 0x00053cf901007387 */ /* 0x000fe80000100800 */
[----:B0-----:R-:W4:Y:S01]  /*2db80*/  LDL.LU R247, [R1+0x52c] ;  /* 0x00052c0001f77983 */ /* 0x001f220000300800 */
[----:B--2---:R-:W-:-:S05]  /*2db90*/  IADD3.X R248, R248, UR60, RZ, P4, !PT ;  /* 0x0000003cf8f87c10 */ /* 0x004fca000a7fe4ff */
[----:B------:R0:W-:Y:S04]  /*2dba0*/  STL [R1+0x534], R248 ;  /* 0x000534f801007387 */ /* 0x0001e80000100800 */
[----:B------:R-:W2:Y:S04]  /*2dbb0*/  LDL.LU R8, [R1+0x500] ;  /* 0x0005000001087983 */ /* 0x000ea80000300800 */
[----:B------:R-:W2:Y:S04]  /*2dbc0*/  LDL.LU R252, [R1+0x524] ;  /* 0x0005240001fc7983 */ /* 0x000ea80000300800 */
[----:B------:R-:W2:Y:S04]  /*2dbd0*/  LDL.LU R251, [R1+0x4f8] ;  /* 0x0004f80001fb7983 */ /* 0x000ea80000300800 */
[----:B------:R-:W2:Y:S04]  /*2dbe0*/  LDL.LU R250, [R1+0x51c] ;  /* 0x00051c0001fa7983 */ /* 0x000ea80000300800 */
[----:B0-----:R-:W2:Y:S04]  /*2dbf0*/  LDL.LU R248, [R1+0x4f0] ;  /* 0x0004f00001f87983 */ /* 0x001ea80000300800 */
[----:B------:R-:W2:Y:S01]  /*2dc00*/  LDL.LU R249, [R1+0x514] ;  /* 0x0005140001f97983 */ /* 0x000ea20000300800 */
[----:B---3--:R-:W-:-:S05]  /*2dc10*/  IADD3 R246, P4, R246, UR5, RZ ;  /* 0x00000005f6f67c10 */ /* 0x008fca000ff9e0ff */
[----:B------:R0:W-:Y:S01]  /*2dc20*/  STL [R1+0x508], R246 ;  /* 0x000508f601007387 */ /* 0x0001e20000100800 */
[----:B----4-:R-:W-:-:S03]  /*2dc30*/  IADD3.X R247, R247, UR60, RZ, P5, !PT ;  /* 0x0000003cf7f77c10 */ /* 0x010fc6000affe4ff */
[----:B0-----:R-:W3:Y:S04]  /*2dc40*/  LDL.LU R246, [R1+0x4e8] ;  /* 0x0004e80001f67983 */ /* 0x001ee80000300800 */
[----:B------:R0:W-:Y:S04]  /*2dc50*/  STL [R1+0x52c], R247 ;  /* 0x00052cf701007387 */ /* 0x0001e80000100800 */
[----:B0-----:R-:W4:Y:S01]  /*2dc60*/  LDL.LU R247, [R1+0x50c] ;  /* 0x00050c0001f77983 */ /* 0x001f220000300800 */
[----:B--2---:R-:W-:Y:S02]  /*2dc70*/  IADD3 R8, P5, R8, UR5, RZ ;  /* 0x0000000508087c10 */ /* 0x004fe4000ffbe0ff */
[----:B------:R-:W-:-:S02]  /*2dc80*/  IADD3.X R252, R252, UR60, RZ, P6, !PT ;  /* 0x0000003cfcfc7c10 */ /* 0x000fc4000b7fe4ff */
[----:B------:R-:W-:Y:S02]  /*2dc90*/  IADD3.X R250, R250, UR60, RZ, P1, !PT ;  /* 0x0000003cfafa7c10 */ /* 0x000fe40008ffe4ff */
[----:B------:R-:W-:Y:S01]  /*2dca0*/  IADD3 R251, P6, R251, UR5, RZ ;  /* 0x00000005fbfb7c10 */ /* 0x000fe2000ffde0ff */
[----:B------:R-:W-:Y:S01]  /*2dcb0*/  STL [R1+0x500], R8 ;  /* 0x0005000801007387 */ /* 0x000fe20000100800 */
[----:B------:R-:W-:Y:S02]  /*2dcc0*/  IADD3 R248, P1, R248, UR5, RZ ;  /* 0x00000005f8f87c10 */ /* 0x000fe4000ff3e0ff */
[----:B------:R-:W-:Y:S01]  /*2dcd0*/  IADD3.X R249, R249, UR60, RZ, P2, !PT ;  /* 0x0000003cf9f97c10 */ /* 0x000fe200097fe4ff */
[----:B------:R-:W-:Y:S04]  /*2dce0*/  STL [R1+0x524], R252 ;  /* 0x000524fc01007387 */ /* 0x000fe80000100800 */
[----:B------:R0:W-:Y:S04]  /*2dcf0*/  STL [R1+0x4f0], R248 ;  /* 0x0004f0f801007387 */ /* 0x0001e80000100800 */
[----:B------:R-:W-:Y:S04]  /*2dd00*/  STL [R1+0x4f8], R251 ;  /* 0x0004f8fb01007387 */ /* 0x000fe80000100800 */
[----:B0-----:R-:W2:Y:S04]  /*2dd10*/  LDL.LU R248, [R1+0x4e0] ;  /* 0x0004e00001f87983 */ /* 0x001ea80000300800 */
[----:B------:R-:W-:Y:S01]  /*2dd20*/  STL [R1+0x51c], R250 ;  /* 0x00051cfa01007387 */ /* 0x000fe20000100800 */
[----:B---3--:R-:W-:-:S05]  /*2dd30*/  IADD3 R246, P2, R246, UR5, RZ ;  /* 0x00000005f6f67c10 */ /* 0x008fca000ff5e0ff */
[----:B------:R0:W-:Y:S04]  /*2dd40*/  STL [R1+0x4e8], R246 ;  /* 0x0004e8f601007387 */ /* 0x0001e80000100800 */
[----:B------:R-:W-:Y:S01]  /*2dd50*/  STL [R1+0x514], R249 ;  /* 0x000514f901007387 */ /* 0x000fe20000100800 */
[----:B----4-:R-:W-:-:S03]  /*2dd60*/  IADD3.X R247, R247, UR60, RZ, P3, !PT ;  /* 0x0000003cf7f77c10 */ /* 0x010fc60009ffe4ff */
        /* <DEDUP_REMOVED lines=198> */
[----:B0-----:R-:W-:Y:S02]  /*2e9d0*/  IMAD.MOV.U32 R246, RZ, RZ, R245 ;  /* 0x000000fffff67224 */ /* 0x001fe400078e00f5 */
[----:B------:R-:W3:Y:S04]  /*2e9e0*/  LDL.LU R245, [R1+0x3f4] ;  /* 0x0003f40001f57983 */ /* 0x000ee80000300800 */
        /* <DEDUP_REMOVED lines=17> */
[----:B----4-:R-:W-:Y:S01]  /*2eb00*/  IADD3 R247, P2, R247, UR5, RZ ;  /* 0x00000005f7f77c10 */ /* 0x010fe2000ff5e0ff */
[----:B0-----:R-:W-:-:S02]  /*2eb10*/  IMAD.MOV.U32 R245, RZ, RZ, R229 ;  /* 0x000000fffff57224 */ /* 0x001fc400078e00e5 */
[----:B------:R-:W4:Y:S04]  /*2eb20*/  LDL.LU R229, [R1+0x3ac] ;  /* 0x0003ac0001e57983 */ /* 0x000f280000300800 */
        /* <DEDUP_REMOVED lines=10> */
[----:B------:R-:W-:Y:S04]  /*2ebd0*/  STL [R1+0x3c0], R8 ;  /* 0x0003c00801007387 */ /* 0x000fe80000100800 */
[----:B------:R-:W-:Y:S01]  /*2ebe0*/  STL [R1+0x3e4], R252 ;  /* 0x0003e4fc01007387 */ /* 0x000fe20000100800 */
[----:B----4-:R-:W-:-:S02]  /*2ebf0*/  IADD3 R229, P5, R229, UR5, RZ ;  /* 0x00000005e5e57c10 */ /* 0x010fc4000ffbe0ff */
[----:B------:R-:W-:-:S03]  /*2ec00*/  IADD3.X R249, R249, UR60, RZ, P6, !PT ;  /* 0x0000003cf9f97c10 */ /* 0x000fc6000b7fe4ff */
[----:B------:R0:W-:Y:S04]  /*2ec10*/  STL [R1+0x3ac], R229 ;  /* 0x0003ace501007387 */ /* 0x0001e80000100800 */
[----:B------:R-:W-:Y:S01]  /*2ec20*/  STL [R1+0x3b4], R251 ;  /* 0x0003b4fb01007387 */ /* 0x000fe20000100800 */
[----:B------:R-:W-:-:S03]  /*2ec30*/  IADD3 R247, P6, R247, UR5, RZ ;  /* 0x00000005f7f77c10 */ /* 0x000fc6000ffde0ff */
[----:B0-----:R-:W3:Y:S04]  /*2ec40*/  LDL.LU R229, [R1+0x39c] ;  /* 0x00039c0001e57983 */ /* 0x001ee80000300800 */
[----:B------:R-:W-:Y:S04]  /*2ec50*/  STL [R1+0x3dc], R250 ;  /* 0x0003dcfa01007387 */ /* 0x000fe80000100800 */
[----:B------:R0:W-:Y:S04]  /*2ec60*/  STL [R1+0x3a4], R247 ;  /* 0x0003a4f701007387 */ /* 0x0001e80000100800 */
[----:B------:R1:W-:Y:S04]  /*2ec70*/  STL [R1+0x3d4], R249 ;  /* 0x0003d4f901007387 */ /* 0x0003e80000100800 */
[----:B0-----:R-:W4:Y:S01]  /*2ec80*/  LDL.LU R247, [R1+0x3c4] ;  /* 0x0003c40001f77983 */ /* 0x001f220000300800 */
[----:B--2---:R-:W-:-:S05]  /*2ec90*/  IADD3.X R248, R248, UR60, RZ, P1, !PT ;  /* 0x0000003cf8f87c10 */ /* 0x004fca0008ffe4ff */
[----:B------:R0:W-:Y:S04]  /*2eca0*/  STL [R1+0x3cc], R248 ;  /* 0x0003ccf801007387 */ /* 0x0001e80000100800 */
[----:B------:R-:W2:Y:S04]  /*2ecb0*/  LDL.LU R8, [R1+0x3b8] ;  /* 0x0003b80001087983 */ /* 0x000ea80000300800 */
[----:B------:R-:W2:Y:S04]  /*2ecc0*/  LDL.LU R252, [R1+0x38c] ;  /* 0x00038c0001fc7983 */ /* 0x000ea80000300800 */
[----:B------:R-:W2:Y:S04]  /*2ecd0*/  LDL.LU R251, [R1+0x3b0] ;  /* 0x0003b00001fb7983 */ /* 0x000ea80000300800 */
[----:B------:R-:W2:Y:S04]  /*2ece0*/  LDL.LU R250, [R1+0x384] ;  /* 0x0003840001fa7983 */ /* 0x000ea80000300800 */
[----:B-1----:R-:W2:Y:S04]  /*2ecf0*/  LDL.LU R249, [R1+0x3a8] ;  /* 0x0003a80001f97983 */ /* 0x002ea80000300800 */
[----:B0-----:R-:W2:Y:S01]  /*2ed00*/  LDL.LU R248, [R1+0x3a0] ;  /* 0x0003a00001f87983 */ /* 0x001ea20000300800 */
[----:B---3--:R-:W-:-:S05]  /*2ed10*/  IADD3 R229, P1, R229, UR5, RZ ;  /* 0x00000005e5e57c10 */ /* 0x008fca000ff3e0ff */
[----:B------:R0:W-:Y:S01]  /*2ed20*/  STL [R1+0x39c], R229 ;  /* 0x00039ce501007387 */ /* 0x0001e20000100800 */
[----:B----4-:R-:W-:Y:S02]  /*2ed30*/  IADD3.X R247, R247, UR60, RZ, P2, !PT ;  /* 0x0000003cf7f77c10 */ /* 0x010fe400097fe4ff */
[----:B------:R-:W-:Y:S01]  /*2ed40*/  IADD3 R3, P2, R3, UR5, RZ ;  /* 0x0000000503037c10 */ /* 0x000fe2000ff5e0ff */
[----:B0-----:R-:W3:Y:S04]  /*2ed50*/  LDL.LU R229, [R1+0x374] ;  /* 0x0003740001e57983 */ /* 0x001ee80000300800 */
[----:B------:R0:W-:Y:S02]  /*2ed60*/  STL [R1+0x3c4], R247 ;  /* 0x0003c4f701007387 */ /* 0x0001e40000100800 */
[----:B0-----:R-:W-:-:S02]  /*2ed70*/  IMAD.MOV.U32 R247, RZ, RZ, R246 ;  /* 0x000000fffff77224 */ /* 0x001fc400078e00f6 */
[----:B------:R-:W4:Y:S04]  /*2ed80*/  LDL.LU R246, [R1+0x398] ;  /* 0x0003980001f67983 */ /* 0x000f280000300800 */
[----:B------:R0:W-:Y:S04]  /*2ed90*/  STL [R1+0x394], R3 ;  /* 0x0003940301007387 */ /* 0x0001e80000100800 */
[----:B0-----:R-:W4:Y:S01]  /*2eda0*/  LDL.LU R3, [R1+0xfd4] ;  /* 0x000fd40001037983 */ /* 0x001f220000300800 */
[----:B------:R-:W-:Y:S02]  /*2edb0*/  WARPGROUP.DEPBAR.LE gsb0, 0x0 ;  /* 0x00008000000079c5 */ /* 0x000fe40000010000 */
[----:B------:R-:W-:Y:S01]  /*2edc0*/  WARPGROUP.ARRIVE ;  /* 0x00000000000079c5 */ /* 0x000fe20000000000 */
[----:B------:R-:W-:Y:S01]  /*2edd0*/  UMOV UR42, UR18 ;  /* 0x00000012002a7c82 */ /* 0x000fe20008000000 */
[----:B------:R-:W-:-:S04]  /*2ede0*/  UMOV UR43, UR19 ;  /* 0x00000013002b7c82 */ /* 0x000fc80008000000 */
[----:B------:R-:W-:Y:S01]  /*2edf0*/  HGMMA.64x256x16.F32.BF16 R24, gdesc[UR40].tnspA, R24, gsb0 ;  /* 0x23e00000281879f0 */ /* 0x000fe20008001818 */
[----:B--2---:R-:W-:Y:S02]  /*2ee00*/  IADD3.X R8, R8, UR60, RZ, P3, !PT ;  /* 0x0000003c08087c10 */ /* 0x004fe40009ffe4ff */
[----:B------:R-:W-:Y:S02]  /*2ee10*/  IADD3 R252, P3, R252, UR5, RZ ;  /* 0x00000005fcfc7c10 */ /* 0x000fe4000ff7e0ff */
[----:B------:R-:W-:Y:S02]  /*2ee20*/  IADD3.X R251, R251, UR60, RZ, P4, !PT ;  /* 0x0000003cfbfb7c10 */ /* 0x000fe4000a7fe4ff */
[----:B------:R-:W-:Y:S02]  /*2ee30*/  IADD3.X R249, R249, UR60, RZ, P5, !PT ;  /* 0x0000003cf9f97c10 */ /* 0x000fe4000affe4ff */
[----:B------:R-:W-:Y:S01]  /*2ee40*/  IADD3 R250, P4, R250, UR5, RZ ;  /* 0x00000005fafa7c10 */ /* 0x000fe2000ff9e0ff */
[----:B------:R-:W-:Y:S04]  /*2ee50*/  STL [R1+0x3b8], R8 ;  /* 0x0003b80801007387 */ /* 0x000fe80000100800 */
[----:B------:R-:W-:Y:S04]  /*2ee60*/  STL [R1+0x38c], R252 ;  /* 0x00038cfc01007387 */ /* 0x000fe80000100800 */
[----:B------:R-:W-:Y:S01]  /*2ee70*/  STL [R1+0x3b0], R251 ;  /* 0x0003b0fb01007387 */ /* 0x000fe20000100800 */
[----:B------:R-:W-:-:S02]  /*2ee80*/  IADD3.X R248, R248, UR60, RZ, P6, !PT ;  /* 0x0000003cf8f87c10 */ /* 0x000fc4000b7fe4ff */
[----:B---3--:R-:W-:Y:S02]  /*2ee90*/  IADD3 R229, P6, R229, UR5, RZ ;  /* 0x00000005e5e57c10 */ /* 0x008fe4000ffde0ff */
[----:B----4-:R-:W-:-:S05]  /*2eea0*/  IADD3 R3, P5, R3, UR5, RZ ;  /* 0x0000000503037c10 */ /* 0x010fca000ffbe0ff */
[----:B------:R0:W-:Y:S04]  /*2eeb0*/  STL [R1+0x37c], R3 ;  /* 0x00037c0301007387 */ /* 0x0001e80000100800 */
[----:B------:R-:W-:Y:S04]  /*2eec0*/  STL [R1+0x384], R250 ;  /* 0x000384fa01007387 */ /* 0x000fe80000100800 */
[----:B0-----:R-:W2:Y:S04]  /*2eed0*/  LDL.LU R3, [R1+0xfd0] ;  /* 0x000fd00001037983 */ /* 0x001ea80000300800 */
[----:B------:R-:W-:Y:S04]  /*2eee0*/  STL [R1+0x3a8], R249 ;  /* 0x0003a8f901007387 */ /* 0x000fe80000100800 */
[----:B------:R0:W-:Y:S04]  /*2eef0*/  STL [R1+0x374], R229 ;  /* 0x000374e501007387 */ /* 0x0001e80000100800 */
[----:B------:R1:W-:Y:S04]  /*2ef00*/  STL [R1+0x3a0], R248 ;  /* 0x0003a0f801007387 */ /* 0x0003e80000100800 */
[----:B0-----:R-:W3:Y:S01]  /*2ef10*/  LDL.LU R229, [R1+0x364] ;  /* 0x0003640001e57983 */ /* 0x001ee20000300800 */
[----:B------:R-:W-:-:S05]  /*2ef20*/  IADD3.X R246, R246, UR60, RZ, P1, !PT ;  /* 0x0000003cf6f67c10 */ /* 0x000fca0008ffe4ff */
[----:B------:R0:W-:Y:S04]  /*2ef30*/  STL [R1+0x398], R246 ;  /* 0x000398f601007387 */ /* 0x0001e80000100800 */
[----:B-1----:R-:W4:Y:S04]  /*2ef40*/  LDL.LU R248, [R1+0x314] ;  /* 0x0003140001f87983 */ /* 0x002f280000300800 */
[----:B------:R-:W4:Y:S04]  /*2ef50*/  LDL.LU R249, [R1+0x338] ;  /* 0x0003380001f97983 */ /* 0x000f280000300800 */
[----:B------:R-:W4:Y:S04]  /*2ef60*/  LDL.LU R250, [R1+0x30c] ;  /* 0x00030c0001fa7983 */ /* 0x000f280000300800 */
[----:B------:R-:W4:Y:S04]  /*2ef70*/  LDL.LU R251, [R1+0x330] ;  /* 0x0003300001fb7983 */ /* 0x000f280000300800 */
[----:B------:R-:W4:Y:S01]  /*2ef80*/  LDL.LU R252, [R1+0x304] ;  /* 0x0003040001fc7983 */ /* 0x000f220000300800 */
[----:B0-----:R-:W-:-:S03]  /*2ef90*/  IMAD.MOV.U32 R246, RZ, RZ, R4 ;  /* 0x000000fffff67224 */ /* 0x001fc600078e0004 */
[----:B------:R-:W4:Y:S01]  /*2efa0*/  LDL.LU R4, [R1+0x328] ;  /* 0x0003280001047983 */ /* 0x000f220000300800 */
[----:B------:R-:W-:Y:S02]  /*2efb0*/  WARPGROUP.DEPBAR.LE gsb0, 0x0 ;  /* 0x00008000000079c5 */ /* 0x000fe40000010000 */
[----:B------:R-:W-:Y:S01]  /*2efc0*/  WARPGROUP.ARRIVE ;  /* 0x00000000000079c5 */ /* 0x000fe20000000000 */
[----:B------:R-:W-:Y:S01]  /*2efd0*/  UMOV UR46, UR22 ;  /* 0x00000016002e7c82 */ /* 0x000fe20008000000 */
[----:B------:R-:W-:Y:S01]  /*2efe0*/  UMOV UR47, UR23 ;  /* 0x00000017002f7c82 */ /* 0x000fe20008000000 */
[----:B------:R-:W-:-:S03]  /*2eff0*/  IADD3 R2, P1, R2, UR5, RZ ;  /* 0x0000000502027c10 */ /* 0x000fc6000ff3e0ff */
[----:B------:R-:W-:Y:S01]  /*2f000*/  HGMMA.64x256x16.F32.BF16 R24, gdesc[UR44].tnspA, R24, gsb0 ;  /* 0x23e000002c1879f0 */ /* 0x000fe20008001818 */
[----:B------:R-:W-:Y:S01]  /*2f010*/  IMAD.MOV.U32 R8, RZ, RZ, R247 ;  /* 0x000000ffff087224 */ /* 0x000fe200078e00f7 */
[----:B------:R-:W-:-:S04]  /*2f020*/  IADD3.X R228, R228, UR60, RZ, P2, !PT ;  /* 0x0000003ce4e47c10 */ /* 0x000fc800097fe4ff */
[----:B------:R-:W-:Y:S02]  /*2f030*/  IADD3.X R8, R8, UR60, RZ, P3, !PT ;  /* 0x0000003c08087c10 */ /* 0x000fe40009ffe4ff */
[----:B------:R-:W-:Y:S02]  /*2f040*/  IADD3 R230, P3, R230, UR5, RZ ;  /* 0x00000005e6e67c10 */ /* 0x000fe4000ff7e0ff */
[----:B------:R-:W-:Y:S02]  /*2f050*/  IADD3.X R231, R231, UR60, RZ, P4, !PT ;  /* 0x0000003ce7e77c10 */ /* 0x000fe4000a7fe4ff */
[----:B------:R-:W-:Y:S02]  /*2f060*/  IADD3 R232, P4, R232, UR5, RZ ;  /* 0x00000005e8e87c10 */ /* 0x000fe4000ff9e0ff */
[----:B------:R-:W-:Y:S02]  /*2f070*/  IADD3.X R233, R233, UR60, RZ, P5, !PT ;  /* 0x0000003ce9e97c10 */ /* 0x000fe4000affe4ff */
[----:B------:R-:W-:-:S02]  /*2f080*/  IADD3 R234, P5, R234, UR5, RZ ;  /* 0x00000005eaea7c10 */ /* 0x000fc4000ffbe0ff */
        /* <DEDUP_REMOVED lines=9> */
[----:B------:R-:W-:Y:S01]  /*2f120*/  IADD3 R246, P5, R246, UR5, RZ ;  /* 0x00000005f6f67c10 */ /* 0x000fe2000ffbe0ff */
[----:B------:R-:W-:Y:S01]  /*2f130*/  UMOV UR50, UR26 ;  /* 0x0000001a00327c82 */ /* 0x000fe20008000000 */
[----:B------:R-:W-:Y:S01]  /*2f140*/  UMOV UR51, UR27 ;  /* 0x0000001b00337c82 */ /* 0x000fe20008000000 */
[----:B--2---:R-:W-:Y:S02]  /*2f150*/  IMAD.MOV.U32 R247, RZ, RZ, R3 ;  /* 0x000000fffff77224 */ /* 0x004fe400078e0003 */
[----:B------:R-:W2:Y:S04]  /*2f160*/  LDL.LU R3, [R1+0x320] ;  /* 0x0003200001037983 */ /* 0x000ea80000300800 */
[----:B------:R0:W-:Y:S01]  /*2f170*/  STL [R1+0x36c], R2 ;  /* 0x00036c0201007387 */ /* 0x0001e20000100800 */
[----:B---3--:R-:W-:-:S03]  /*2f180*/  IADD3 R229, P2, R229, UR5, RZ ;  /* 0x00000005e5e57c10 */ /* 0x008fc6000ff5e0ff */
[----:B0-----:R-:W3:Y:S04]  /*2f190*/  LDL.LU R2, [R1+0x318] ;  /* 0x0003180001027983 */ /* 0x001ee80000300800 */
[----:B------:R0:W-:Y:S04]  /*2f1a0*/  STL [R1+0x390], R228 ;  /* 0x000390e401007387 */ /* 0x0001e80000100800 */
[----:B0-----:R0:W5:Y:S04]  /*2f1b0*/  LDL.LU R228, [R1+0xfcc] ;  /* 0x000fcc0001e47983 */ /* 0x0011680000300800 */
[----:B------:R1:W-:Y:S04]  /*2f1c0*/  STL [R1+0x364], R229 ;  /* 0x000364e501007387 */ /* 0x0003e80000100800 */
[----:B-1----:R0:W5:Y:S04]  /*2f1d0*/  LDL.LU R229, [R1+0xfc8] ;  /* 0x000fc80001e57983 */ /* 0x0021680000300800 */
[----:B------:R1:W-:Y:S04]  /*2f1e0*/  STL [R1+0x388], R8 ;  /* 0x0003880801007387 */ /* 0x0003e80000100800 */
[----:B-1----:R-:W3:Y:S04]  /*2f1f0*/  LDL.LU R8, [R1+0x2f8] ;  /* 0x0002f80001087983 */ /* 0x002ee80000300800 */
[----:B------:R1:W-:Y:S04]  /*2f200*/  STL [R1+0x35c], R230 ;  /* 0x00035ce601007387 */ /* 0x0003e80000100800 */
[----:B-1----:R0:W5:Y:S04]  /*2f210*/  LDL.LU R230, [R1+0xfc4] ;  /* 0x000fc40001e67983 */ /* 0x0021680000300800 */
[----:B------:R1:W-:Y:S04]  /*2f220*/  STL [R1+0x380], R231 ;  /* 0x000380e701007387 */ /* 0x0003e80000100800 */
[----:B-1----:R0:W5:Y:S04]  /*2f230*/  LDL.LU R231, [R1+0xfc0] ;  /* 0x000fc00001e77983 */ /* 0x0021680000300800 */
[----:B------:R1:W-:Y:S01]  /*2f240*/  STL [R1+0x354], R232 ;  /* 0x000354e801007387 */ /* 0x0003e20000100800 */
[----:B------:R-:W-:-:S03]  /*2f250*/  IADD3.X R239, R239, UR60, RZ, P2, !PT ;  /* 0x0000003cefef7c10 */ /* 0x000fc600097fe4ff */
[----:B-1----:R0:W5:Y:S04]  /*2f260*/  LDL.LU R232, [R1+0xfbc] ;  /* 0x000fbc0001e87983 */ /* 0x0021680000300800 */
[----:B------:R1:W-:Y:S01]  /*2f270*/  STL [R1+0x378], R233 ;  /* 0x000378e901007387 */ /* 0x0003e20000100800 */
[----:B------:R-:W-:-:S03]  /*2f280*/  IADD3 R240, P2, R240, UR5, RZ ;  /* 0x00000005f0f07c10 */ /* 0x000fc6000ff5e0ff */
[----:B-1----:R0:W5:Y:S04]  /*2f290*/  LDL.LU R233, [R1+0xfb8] ;  /* 0x000fb80001e97983 */ /* 0x0021680000300800 */
[----:B------:R1:W-:Y:S04]  /*2f2a0*/  STL [R1+0x34c], R234 ;  /* 0x00034cea01007387 */ /* 0x0003e80000100800 */
        /* <DEDUP_REMOVED lines=15> */
[----:B----4-:R-:W-:-:S03]  /*2f3a0*/  IADD3 R248, P6, R248, UR5, RZ ;  /* 0x00000005f8f87c10 */ /* 0x010fc6000ffde0ff */
[----:B-1----:R0:W5:Y:S04]  /*2f3b0*/  LDL.LU R241, [R1+0xf98] ;  /* 0x000f980001f17983 */ /* 0x0021680000300800 */
[----:B------:R1:W-:Y:S01]  /*2f3c0*/  STL [R1+0x32c], R242 ;  /* 0x00032cf201007387 */ /* 0x0003e20000100800 */
[----:B------:R-:W-:-:S03]  /*2f3d0*/  IADD3.X R249, R249, UR60, RZ, P1, !PT ;  /* 0x0000003cf9f97c10 */ /* 0x000fc60008ffe4ff */
[----:B-1----:R0:W5:Y:S04]  /*2f3e0*/  LDL.LU R242, [R1+0xf94] ;  /* 0x000f940001f27983 */ /* 0x0021680000300800 */
[----:B------:R1:W-:Y:S01]  /*2f3f0*/  STL [R1+0x350], R243 ;  /* 0x000350f301007387 */ /* 0x0003e20000100800 */
[----:B------:R-:W-:-:S03]  /*2f400*/  IADD3 R250, P1, R250, UR5, RZ ;  /* 0x00000005fafa7c10 */ /* 0x000fc6000ff3e0ff */
        /* <DEDUP_REMOVED lines=23> */
[----:B-1----:R-:W4:Y:S01]  /*2f580*/  LDL.LU R4, [R1+0xf68] ;  /* 0x000f680001047983 */ /* 0x002f220000300800 */
[----:B------:R-:W-:-:S02]  /*2f590*/  WARPGROUP.DEPBAR.LE gsb0, 0x0 ;  /* 0x00008000000079c5 */ /* 0x000fc40000010000 */
[----:B------:R-:W-:-:S06]  /*2f5a0*/  WARPGROUP.ARRIVE ;  /* 0x00000000000079c5 */ /* 0x000fcc0000000000 */
[----:B------:R-:W-:Y:S01]  /*2f5b0*/  HGMMA.64x256x16.F32.BF16 R24, gdesc[UR48].tnspA, R24, gsb0 ;  /* 0x23e00000301879f0 */ /* 0x000fe20008001818 */
[----:B------:R-:W-:Y:S01]  /*2f5c0*/  UMOV UR54, UR30 ;  /* 0x0000001e00367c82 */ /* 0x000fe20008000000 */
[----:B------:R-:W-:Y:S01]  /*2f5d0*/  UMOV UR55, UR31 ;  /* 0x0000001f00377c82 */ /* 0x000fe20008000000 */
[----:B--2---:R-:W-:Y:S02]  /*2f5e0*/  IADD3.X R3, R3, UR60, RZ, P4, !PT ;  /* 0x0000003c03037c10 */ /* 0x004fe4000a7fe4ff */
[----:B---3--:R-:W-:Y:S01]  /*2f5f0*/  IADD3.X R2, R2, UR60, RZ, P5, !PT ;  /* 0x0000003c02027c10 */ /* 0x008fe2000affe4ff */
[----:B------:R-:W-:Y:S01]  /*2f600*/  UMOV UR58, UR34 ;  /* 0x00000022003a7c82 */ /* 0x000fe20008000000 */
[----:B------:R-:W-:Y:S01]  /*2f610*/  UMOV UR59, UR35 ;  /* 0x00000023003b7c82 */ /* 0x000fe20008000000 */
[----:B------:R-:W-:Y:S02]  /*2f620*/  WARPGROUP.DEPBAR.LE gsb0, 0x0 ;  /* 0x00008000000079c5 */ /* 0x000fe40000010000 */
[----:B------:R-:W-:-:S15]  /*2f630*/  WARPGROUP.ARRIVE ;  /* 0x00000000000079c5 */ /* 0x000fde0000000000 */
[----:B------:R-:W-:-:S03]  /*2f640*/  NOP ;  /* 0x0000000000007918 */ /* 0x000fc60000000000 */
[----:B------:R-:W-:Y:S01]  /*2f650*/  HGMMA.64x256x16.F32.BF16 R24, gdesc[UR52].tnspA, R24, gsb0 ;  /* 0x23e00000341879f0 */ /* 0x000fe20008001818 */
[----:B----4-:R-:W-:-:S05]  /*2f660*/  IADD3 R4, P3, R4, UR5, RZ ;  /* 0x0000000504047c10 */ /* 0x010fca000ff7e0ff */
[----:B------:R1:W-:Y:S04]  /*2f670*/  STL [R1+0x2fc], R4 ;  /* 0x0002fc0401007387 */ /* 0x0003e80000100800 */
[----:B-1----:R-:W2:Y:S04]  /*2f680*/  LDL.LU R4, [R1+0xf64] ;  /* 0x000f640001047983 */ /* 0x002ea80000300800 */
[----:B------:R1:W-:Y:S04]  /*2f690*/  STL [R1+0x320], R3 ;  /* 0x0003200301007387 */ /* 0x0003e80000100800 */
[----:B-1----:R-:W3:Y:S04]  /*2f6a0*/  LDL.LU R3, [R1+0xf60] ;  /* 0x000f600001037983 */ /* 0x002ee80000300800 */
[----:B------:R1:W-:Y:S04]  /*2f6b0*/  STL [R1+0x318], R2 ;  /* 0x0003180201007387 */ /* 0x0003e80000100800 */
[----:B-1----:R-:W4:Y:S01]  /*2f6c0*/  LDL.LU R2, [R1+0xf5c] ;  /* 0x000f5c0001027983 */ /* 0x002f220000300800 */
[----:B------:R-:W-:Y:S01]  /*2f6d0*/  IADD3.X R8, R8, UR60, RZ, P3, !PT ;  /* 0x0000003c08087c10 */ /* 0x000fe20009ffe4ff */
[----:B------:R-:W-:-:S02]  /*2f6e0*/  WARPGROUP.DEPBAR.LE gsb0, 0x0 ;  /* 0x00008000000079c5 */ /* 0x000fc40000010000 */
[----:B------:R-:W-:-:S06]  /*2f6f0*/  WARPGROUP.ARRIVE ;  /* 0x00000000000079c5 */ /* 0x000fcc0000000000 */
[----:B------:R-:W-:Y:S01]  /*2f700*/  HGMMA.64x256x16.F32.BF16 R24, gdesc[UR56].tnspA, R24, gsb0 ;  /* 0x23e00000381879f0 */ /* 0x000fe20008001818 */
[----:B--2---:R-:W-:Y:S02]  /*2f710*/  IADD3.X R4, R4, UR60, RZ, P2, !PT ;  /* 0x0000003c04047c10 */ /* 0x004fe400097fe4ff */
[----:B---3--:R-:W-:Y:S02]  /*2f720*/  IADD3.X R3, R3, UR60, RZ, P1, !PT ;  /* 0x0000003c03037c10 */ /* 0x008fe40008ffe4ff */
[----:B----4-:R-:W-:-:S05]  /*2f730*/  IADD3.X R2, R2, UR60, RZ, P6, !PT ;  /* 0x0000003c02027c10 */ /* 0x010fca000b7fe4ff */
[----:B------:R1:W-:Y:S04]  /*2f740*/  STL [R1+0x310], R2 ;  /* 0x0003100201007387 */ /* 0x0003e80000100800 */
[----:B-1----:R0:W5:Y:S04]  /*2f750*/  LDL.LU R2, [R1+0xf58] ;  /* 0x000f580001027983 */ /* 0x0021680000300800 */
[----:B------:R1:W-:Y:S04]  /*2f760*/  STL [R1+0x308], R3 ;  /* 0x0003080301007387 */ /* 0x0003e80000100800 */
[----:B-1----:R0:W5:Y:S04]  /*2f770*/  LDL.LU R3, [R1+0xf54] ;  /* 0x000f540001037983 */ /* 0x0021680000300800 */
[----:B------:R1:W-:Y:S04]  /*2f780*/  STL [R1+0x300], R4 ;  /* 0x0003000401007387 */ /* 0x0003e80000100800 */
[----:B-1----:R0:W5:Y:S04]  /*2f790*/  LDL.LU R4, [R1+0xf50] ;  /* 0x000f500001047983 */ /* 0x0021680000300800 */
[----:B------:R1:W-:Y:S02]  /*2f7a0*/  STL [R1+0x2f8], R8 ;  /* 0x0002f80801007387 */ /* 0x0003e40000100800 */
[----:B-1----:R-:W1:Y:S02]  /*2f7b0*/  LDC R8, c[0x0][0x238] ;  /* 0x00008e00ff087b82 */ /* 0x002e640000000800 */
[----:B-1----:R-:W-:-:S04]  /*2f7c0*/  IMAD.SHL.U32 R8, R8, 0x80, RZ ;  /* 0x0000008008087824 */ /* 0x002fc800078e00ff */
[----:B------:R-:W-:Y:S01]  /*2f7d0*/  IMAD.SHL.U32 R8, R8, 0x2, RZ ;  /* 0x0000000208087824 */ /* 0x000fe200078e00ff */
[----:B------:R-:W-:Y:S02]  /*2f7e0*/  WARPGROUP.DEPBAR.LE gsb0, 0x0 ;  /* 0x00008000000079c5 */ /* 0x000fe40000010000 */
[----:B0-----:R-:W-:Y:S05]  /*2f7f0*/  @P0 BRA `(.L_x_1) ;  /* 0xfffffe7800280947 */ /* 0x001fea000383ffff */
[----:B------:R0:W-:Y:S01]  /*2f800*/  STL [R1+0xf54], R6 ;  /* 0x000f540601007387 */ /* 0x0001e20000100800 */
[----:B------:R-:W-:-:S03]  /*2f810*/  F2FP.BF16.F32.PACK_AB R151, R151, R150 ;  /* 0x000000969797723e */ /* 0x000fc600000010ff */
[----:B0-----:R-:W2:Y:S04]  /*2f820*/  LDL.LU R6, [R1+0x1fc] ;  /* 0x0001fc0001067983 */ /* 0x001ea80000300800 */
[----:B-----5:R0:W-:Y:S01]  /*2f830*/  STL [R1+0xf50], R4 ;  /* 0x000f500401007387 */ /* 0x0201e20000100800 */
[----:B------:R-:W-:-:S03]  /*2f840*/  F2FP.BF16.F32.PACK_AB R150, R149, R148 ;  /* 0x000000949596723e */ /* 0x000fc600000010ff */
[----:B0-----:R-:W3:Y:S04]  /*2f850*/  LDL.LU R4, [R1+0x1f4] ;  /* 0x0001f40001047983 */ /* 0x001ee80000300800 */
[----:B------:R-:W4:Y:S04]  /*2f860*/  LDL.LU R3, [R1+0x1e8] ;  /* 0x0001e80001037983 */ /* 0x000f280000300800 */
[----:B------:R-:W4:Y:S04]  /*2f870*/  LDL.LU R2, [R1+0x1e4] ;  /* 0x0001e40001027983 */ /* 0x000f280000300800 */
[----:B------:R-:W4:Y:S04]  /*2f880*/  LDL.LU R16, [R1+0x1e0] ;  /* 0x0001e00001107983 */ /* 0x000f280000300800 */
[----:B------:R-:W4:Y:S04]  /*2f890*/  LDL.LU R15, [R1+0x1dc] ;  /* 0x0001dc00010f7983 */ /* 0x000f280000300800 */
[----:B------:R-:W4:Y:S04]  /*2f8a0*/  LDL.LU R0, [R1+0x1d8] ;  /* 0x0001d80001007983 */ /* 0x000f280000300800 */
[----:B------:R-:W4:Y:S04]  /*2f8b0*/  LDL.LU R8, [R1+0x1d4] ;  /* 0x0001d40001087983 */ /* 0x000f280000300800 */
[----:B------:R-:W2:Y:S04]  /*2f8c0*/  LDL.LU R149, [R1+0x1f8] ;  /* 0x0001f80001957983 */ /* 0x000ea80000300800 */
[----:B------:R-:W3:Y:S01]  /*2f8d0*/  LDL.LU R148, [R1+0x1f0] ;  /* 0x0001f00001947983 */ /* 0x000ee20000300800 */
[----:B------:R-:W-:-:S02]  /*2f8e0*/  F2FP.BF16.F32.PACK_AB R147, R147, R146 ;  /* 0x000000929393723e */ /* 0x000fc400000010ff */
[----:B------:R-:W-:Y:S02]  /*2f8f0*/  F2FP.BF16.F32.PACK_AB R146, R145, R144 ;  /* 0x000000909192723e */ /* 0x000fe400000010ff */
[----:B--2---:R-:W-:Y:S02]  /*2f900*/  F2FP.BF16.F32.PACK_AB R149, R6, R149 ;  /* 0x000000950695723e */ /* 0x004fe400000010ff */
[----:B------:R-:W2:Y:S01]  /*2f910*/  LDL.LU R6, [R1+0xf54] ;  /* 0x000f540001067983 */ /* 0x000ea20000300800 */
[----:B---3--:R-:W-:-:S03]  /*2f920*/  F2FP.BF16.F32.PACK_AB R148, R4, R148 ;  /* 0x000000940494723e */ /* 0x008fc600000010ff */
[----:B------:R0:W5:Y:S04]  /*2f930*/  LDL.LU R4, [R1+0xf50] ;  /* 0x000f500001047983 */ /* 0x0001680000300800 */
[----:B------:R-:W3:Y:S01]  /*2f940*/  LDL.LU R145, [R1+0x1ec] ;  /* 0x0001ec0001917983 */ /* 0x000ee20000300800 */
[----:B------:R-:W-:Y:S02]  /*2f950*/  F2FP.BF16.F32.PACK_AB R67, R67, R66 ;  /* 0x000000424343723e */ /* 0x000fe400000010ff */
[----:B------:R-:W-:Y:S02]  /*2f960*/  F2FP.BF16.F32.PACK_AB R59, R59, R58 ;  /* 0x0000003a3b3b723e */ /* 0x000fe400000010ff */
[----:B------:R-:W-:Y:S02]  /*2f970*/  F2FP.BF16.F32.PACK_AB R51, R51, R50 ;  /* 0x000000323333723e */ /* 0x000fe400000010ff */
[----:B------:R-:W-:-:S02]  /*2f980*/  F2FP.BF16.F32.PACK_AB R47, R47, R46 ;  /* 0x0000002e2f2f723e */ /* 0x000fc400000010ff */
[----:B------:R-:W-:Y:S02]  /*2f990*/  F2FP.BF16.F32.PACK_AB R143, R143, R142 ;  /* 0x0000008e8f8f723e */ /* 0x000fe400000010ff */
[----:B------:R-:W-:Y:S02]  /*2f9a0*/  F2FP.BF16.F32.PACK_AB R139, R139, R138 ;  /* 0x0000008a8b8b723e */ /* 0x000fe400000010ff */
        /* <DEDUP_REMOVED lines=54> */
[----:B----4-:R-:W-:Y:S02]  /*2fd10*/  F2FP.BF16.F32.PACK_AB R144, R2, R16 ;  /* 0x000000100290723e */ /* 0x010fe400000010ff */
        /* <DEDUP_REMOVED lines=59> */
[----:B--2---:R-:W-:Y:S02]  /*300d0*/  F2FP.BF16.F32.PACK_AB R176, R6, R5 ;  /* 0x0000000506b0723e */ /* 0x004fe400000010ff */
[----:B0--3--:R-:W-:-:S07]  /*300e0*/  F2FP.BF16.F32.PACK_AB R145, R145, R3 ;  /* 0x000000039191723e */ /* 0x009fce00000010ff */
.L_x_0:
[----:B------:R-:W2:Y:S01]  /*300f0*/  LDL.LU R7, [R1+0xf4c] ;  /* 0x000f4c0001077983 */ /* 0x000ea20000300800 */
[----:B------:R-:W-:Y:S01]  /*30100*/  ULDC.64 UR10, c[0x0][0x228] ;  /* 0x00008a00000a7ab9 */ /* 0x000fe20000000a00 */
[----:B-----5:R-:W-:Y:S01]  /*30110*/  VIADD R6, R4, 0x1 ;  /* 0x0000000104067836 */ /* 0x020fe20000000000 */
[----:B------:R-:W-:Y:S01]  /*30120*/  ULDC UR5, c[0x0][0x22c] ;  /* 0x00008b0000057ab9 */ /* 0x000fe20000000800 */
[----:B------:R-:W0:Y:S01]  /*30130*/  S2R R5, SR_TID.X ;  /* 0x0000000000057919 */ /* 0x000e220000002100 */
[----:B------:R-:W-:Y:S01]  /*30140*/  ULDC UR8, c[0x0][0x22c] ;  /* 0x00008b0000087ab9 */ /* 0x000fe20000000800 */
[----:B------:R-:W1:Y:S01]  /*30150*/  S2R R8, SR_TID.X ;  /* 0x0000000000087919 */ /* 0x000e620000002100 */
[C---:B0-----:R-:W-:Y:S02]  /*30160*/  IMAD.SHL.U32 R0, R5.reuse, 0x10, RZ ;  /* 0x0000001005007824 */ /* 0x041fe400078e00ff */
[----:B------:R-:W-:Y:S01]  /*30170*/  IMAD.SHL.U32 R2, R5, 0x40, RZ ;  /* 0x0000004005027824 */ /* 0x000fe200078e00ff */
[----:B-1----:R-:W-:-:S02]  /*30180*/  LOP3.LUT R8, R8, 0x7f, RZ, 0xc0, !PT ;  /* 0x0000007f08087812 */ /* 0x002fc400078ec0ff */
[----:B------:R-:W-:Y:S02]  /*30190*/  LOP3.LUT R0, R0, 0xf0, RZ, 0xc0, !PT ;  /* 0x000000f000007812 */ /* 0x000fe400078ec0ff */
[----:B------:R-:W-:Y:S01]  /*301a0*/  LOP3.LUT R3, R2, 0x400, RZ, 0xc0, !PT ;  /* 0x0000040002037812 */ /* 0x000fe200078ec0ff */
[----:B------:R-:W-:-:S03]  /*301b0*/  VIADD R2, R4, 0x2 ;  /* 0x0000000204027836 */ /* 0x000fc60000000000 */
[----:B------:R-:W-:Y:S01]  /*301c0*/  IADD3 R3, R3, UR4, R0 ;  /* 0x0000000403037c10 */ /* 0x000fe2000fffe000 */
[----:B------:R-:W-:Y:S02]  /*301d0*/  IMAD.SHL.U32 R0, R5, 0x8, RZ ;  /* 0x0000000805007824 */ /* 0x000fe400078e00ff */
[----:B------:R-:W-:-:S03]  /*301e0*/  VIADD R5, R4, 0x3 ;  /* 0x0000000304057836 */ /* 0x000fc60000000000 */
[----:B------:R-:W-:-:S05]  /*301f0*/  LOP3.LUT R0, R0, 0x300, RZ, 0xc0, !PT ;  /* 0x0000030000007812 */ /* 0x000fca00078ec0ff */
[----:B------:R-:W-:Y:S01]  /*30200*/  IMAD.IADD R0, R0, 0x1, R3 ;  /* 0x0000000100007824 */ /* 0x000fe200078e0203 */
[----:B------:R-:W-:Y:S06]  /*30210*/  BAR.SYNC.DEFER_BLOCKING 0x0 ;  /* 0x0000000000007b1d */ /* 0x000fec0000010000 */
[----:B------:R-:W-:Y:S02]  /*30220*/  STSM.16.M88.4 [R0], R176 ;  /* 0x000000b000007844 */ /* 0x000fe40000000200 */
[----:B------:R-:W-:Y:S01]  /*30230*/  BAR.SYNC.DEFER_BLOCKING 0x0 ;  /* 0x0000000000007b1d */ /* 0x000fe20000010000 */
[----:B--2---:R-:W-:-:S04]  /*30240*/  ISETP.GE.AND P0, PT, R7, UR10, PT ;  /* 0x0000000a07007c0c */ /* 0x004fc8000bf06270 */
[----:B------:R-:W-:Y:S01]  /*30250*/  ISETP.LT.AND P2, PT, R6, UR5, !P0 ;  /* 0x0000000506007c0c */ /* 0x000fe2000c741270 */
[----:B------:R-:W-:Y:S01]  /*30260*/  ULDC UR5, c[0x0][0x22c] ;  /* 0x00008b0000057ab9 */ /* 0x000fe20000000800 */
[----:B------:R-:W-:Y:S01]  /*30270*/  ISETP.LT.AND P3, PT, R5, UR8, !P0 ;  /* 0x0000000805007c0c */ /* 0x000fe2000c761270 */
[----:B------:R-:W-:Y:S01]  /*30280*/  VIADD R5, R4, 0x4 ;  /* 0x0000000404057836 */ /* 0x000fe20000000000 */
[----:B------:R-:W-:Y:S01]  /*30290*/  ISETP.LT.AND P1, PT, R2, UR5, !P0 ;  /* 0x0000000502007c0c */ /* 0x000fe2000c721270 */
[----:B------:R-:W-:Y:S01]  /*302a0*/  ULDC UR5, c[0x0][0x22c] ;  /* 0x00008b0000057ab9 */ /* 0x000fe20000000800 */
[----:B------:R-:W-:Y:S01]  /*302b0*/  LEA R2, R8, UR4, 0x4 ;  /* 0x0000000408027c11 */ /* 0x000fe2000f8e20ff */
[----:B------:R-:W-:Y:S01]  /*302c0*/  ULDC UR4, c[0x0][0x244] ;  /* 0x0000910000047ab9 */ /* 0x000fe20000000800 */
[----:B------:R-:W-:Y:S01]  /*302d0*/  ISETP.LT.AND P5, PT, R5, UR5, !P0 ;  /* 0x0000000505007c0c */ /* 0x000fe2000c7a1270 */
[----:B------:R-:W-:Y:S01]  /*302e0*/  IMAD R5, R7, UR4, RZ ;  /* 0x0000000407057c24 */ /* 0x000fe2000f8e02ff */
[----:B------:R-:W-:Y:S01]  /*302f0*/  ULDC UR4, c[0x0][0x248] ;  /* 0x0000920000047ab9 */ /* 0x000fe20000000800 */
[----:B------:R-:W0:Y:S01]  /*30300*/  LDS.128 R8, [R2] ;  /* 0x0000000002087984 */ /* 0x000e220000000c00 */
[----:B------:R-:W-:Y:S01]  /*30310*/  ULDC.64 UR8, c[0x0][0x220] ;  /* 0x0000880000087ab9 */ /* 0x000fe20000000a00 */
[----:B------:R-:W-:Y:S01]  /*30320*/  BAR.SYNC.DEFER_BLOCKING 0x0 ;  /* 0x0000000000007b1d */ /* 0x000fe20000010000 */
[----:B------:R-:W-:-:S02]  /*30330*/  LEA R3, P6, R5, UR8, 0x1 ;  /* 0x0000000805037c11 */ /* 0x000fc4000f8c08ff */
[C---:B------:R-:W-:Y:S02]  /*30340*/  ISETP.LT.AND P4, PT, R4.reuse, UR11, !P0 ;  /* 0x0000000b04007c0c */ /* 0x040fe4000c781270 */
[----:B------:R-:W-:Y:S01]  /*30350*/  LEA.HI.X.SX32 R5, R5, UR9, 0x1, P6 ;  /* 0x0000000905057c11 */ /* 0x000fe2000b0f0eff */
[----:B------:R-:W-:Y:S01]  /*30360*/  ULDC UR5, c[0x0][0x22c] ;  /* 0x00008b0000057ab9 */ /* 0x000fe20000000800 */
[----:B------:R-:W-:Y:S01]  /*30370*/  ULDC UR8, c[0x0][0x22c] ;  /* 0x00008b0000087ab9 */ /* 0x000fe20000000800 */
[----:B------:R-:W-:Y:S01]  /*30380*/  ULDC UR9, c[0x0][0x22c] ;  /* 0x00008b0000097ab9 */ /* 0x000fe20000000800 */
[----:B------:R-:W-:Y:S01]  /*30390*/  STSM.16.M88.4 [R0], R168 ;  /* 0x000000a800007844 */ /* 0x000fe20000000200 */
[----:B------:R-:W-:Y:S06]  /*303a0*/  BAR.SYNC.DEFER_BLOCKING 0x0 ;  /* 0x0000000000007b1d */ /* 0x000fec0000010000 */
[----:B------:R-:W1:Y:S02]  /*303b0*/  LDS.128 R12, [R2] ;  /* 0x00000000020c7984 */ /* 0x000e640000000c00 */
[----:B------:R-:W-:Y:S06]  /*303c0*/  BAR.SYNC.DEFER_BLOCKING 0x0 ;  /* 0x0000000000007b1d */ /* 0x000fec0000010000 */
[----:B------:R-:W-:Y:S02]  /*303d0*/  STSM.16.M88.4 [R0], R160 ;  /* 0x000000a000007844 */ /* 0x000fe40000000200 */
[----:B------:R-:W-:Y:S06]  /*303e0*/  BAR.SYNC.DEFER_BLOCKING 0x0 ;  /* 0x0000000000007b1d */ /* 0x000fec0000010000 */
[----:B------:R-:W2:Y:S02]  /*303f0*/  LDS.128 R16, [R2] ;  /* 0x0000000002107984 */ /* 0x000ea40000000c00 */
[----:B------:R-:W-:Y:S06]  /*30400*/  BAR.SYNC.DEFER_BLOCKING 0x0 ;  /* 0x0000000000007b1d */ /* 0x000fec0000010000 */
[----:B------:R-:W-:Y:S02]  /*30410*/  STSM.16.M88.4 [R0], R156 ;  /* 0x0000009c00007844 */ /* 0x000fe40000000200 */
[----:B------:R-:W-:Y:S06]  /*30420*/  BAR.SYNC.DEFER_BLOCKING 0x0 ;  /* 0x0000000000007b1d */ /* 0x000fec0000010000 */
[----:B------:R-:W3:Y:S02]  /*30430*/  LDS.128 R20, [R2] ;  /* 0x0000000002147984 */ /* 0x000ee40000000c00 */
[----:B------:R-:W-:Y:S06]  /*30440*/  BAR.SYNC.DEFER_BLOCKING 0x0 ;  /* 0x0000000000007b1d */ /* 0x000fec0000010000 */
[----:B------:R-:W-:Y:S02]  /*30450*/  STSM.16.M88.4 [R0], R40 ;  /* 0x0000002800007844 */ /* 0x000fe40000000200 */
[----:B------:R-:W-:Y:S06]  /*30460*/  BAR.SYNC.DEFER_BLOCKING 0x0 ;  /* 0x0000000000007b1d */ /* 0x000fec0000010000 */
[----:B------:R-:W4:Y:S02]  /*30470*/  LDS.128 R24, [R2] ;  /* 0x0000000002187984 */ /* 0x000f240000000c00 */
        /* <DEDUP_REMOVED lines=89> */
[----:B------:R0:W-:Y:S02]  /*30a10*/  STSM.16.M88.4 [R0], R132 ;  /* 0x0000008400007844 */ /* 0x0001e40000000200 */
[----:B------:R-:W-:Y:S01]  /*30a20*/  BAR.SYNC.DEFER_BLOCKING 0x0 ;  /* 0x0000000000007b1d */ /* 0x000fe20000010000 */
[----:B0-----:R-:W-:-:S02]  /*30a30*/  IMAD R132, R4, UR4, RZ ;  /* 0x0000000404847c24 */ /* 0x001fc4000f8e02ff */
[----:B------:R-:W-:Y:S02]  /*30a40*/  VIADD R133, R4, 0x5 ;  /* 0x0000000504857836 */ /* 0x000fe40000000000 */
[C---:B------:R-:W-:Y:S01]  /*30a50*/  VIADD R134, R132.reuse, UR4 ;  /* 0x0000000484867c36 */ /* 0x040fe20008000000 */
[----:B------:R-:W-:-:S04]  /*30a60*/  LEA R6, P6, R132, R3, 0x1 ;  /* 0x0000000384067211 */ /* 0x000fc800078c08ff */
[----:B------:R-:W-:Y:S02]  /*30a70*/  LEA.HI.X.SX32 R7, R132, R5, 0x1, P6 ;  /* 0x0000000584077211 */ /* 0x000fe400030f0eff */
[C---:B------:R-:W-:Y:S01]  /*30a80*/  LEA R132, P6, R134.reuse, R3, 0x1 ;  /* 0x0000000386847211 */ /* 0x040fe200078c08ff */
[----:B------:R-:W0:Y:S01]  /*30a90*/  LDS.128 R116, [R2] ;  /* 0x0000000002747984 */ /* 0x000e220000000c00 */
[----:B------:R-:W-:Y:S06]  /*30aa0*/  BAR.SYNC.DEFER_BLOCKING 0x0 ;  /* 0x0000000000007b1d */ /* 0x000fec0000010000 */
[----:B------:R1:W-:Y:S02]  /*30ab0*/  STSM.16.M88.4 [R0], R136 ;  /* 0x0000008800007844 */ /* 0x0003e40000000200 */
[----:B------:R-:W-:Y:S01]  /*30ac0*/  BAR.SYNC.DEFER_BLOCKING 0x0 ;  /* 0x0000000000007b1d */ /* 0x000fe20000010000 */
[----:B-1----:R-:W-:Y:S01]  /*30ad0*/  VIADD R136, R134, UR4 ;  /* 0x0000000486887c36 */ /* 0x002fe20008000000 */
[----:B------:R-:W-:-:S04]  /*30ae0*/  PRMT R137, R8, 0x7632, R137 ;  /* 0x0000763208897816 */ /* 0x000fc80000000089 */
[----:B------:R-:W1:Y:S02]  /*30af0*/  LDS.128 R120, [R2] ;  /* 0x0000000002787984 */ /* 0x000e640000000c00 */
[----:B------:R-:W-:Y:S06]  /*30b00*/  BAR.SYNC.DEFER_BLOCKING 0x0 ;  /* 0x0000000000007b1d */ /* 0x000fec0000010000 */
[----:B------:R-:W-:Y:S02]  /*30b10*/  STSM.16.M88.4 [R0], R140 ;  /* 0x0000008c00007844 */ /* 0x000fe40000000200 */
[----:B------:R-:W-:Y:S06]  /*30b20*/  BAR.SYNC.DEFER_BLOCKING 0x0 ;  /* 0x0000000000007b1d */ /* 0x000fec0000010000 */
[----:B------:R-:W1:Y:S02]  /*30b30*/  LDS.128 R124, [R2] ;  /* 0x00000000027c7984 */ /* 0x000e640000000c00 */
[----:B------:R-:W-:Y:S06]  /*30b40*/  BAR.SYNC.DEFER_BLOCKING 0x0 ;  /* 0x0000000000007b1d */ /* 0x000fec0000010000 */
[----:B------:R-:W-:Y:S02]  /*30b50*/  STSM.16.M88.4 [R0], R144 ;  /* 0x0000009000007844 */ /* 0x000fe40000000200 */
[----:B------:R-:W-:Y:S06]  /*30b60*/  BAR.SYNC.DEFER_BLOCKING 0x0 ;  /* 0x0000000000007b1d */ /* 0x000fec0000010000 */
[----:B------:R-:W1:Y:S02]  /*30b70*/  LDS.128 R128, [R2] ;  /* 0x0000000002807984 */ /* 0x000e640000000c00 */
[----:B------:R-:W-:Y:S06]  /*30b80*/  BAR.SYNC.DEFER_BLOCKING 0x0 ;  /* 0x0000000000007b1d */ /* 0x000fec0000010000 */
[----:B------:R2:W-:Y:S02]  /*30b90*/  STSM.16.M88.4 [R0], R148 ;  /* 0x0000009400007844 */ /* 0x0005e40000000200 */
[----:B------:R-:W-:Y:S01]  /*30ba0*/  BAR.SYNC.DEFER_BLOCKING 0x0 ;  /* 0x0000000000007b1d */ /* 0x000fe20000010000 */
[----:B--2---:R-:W-:-:S05]  /*30bb0*/  VIADD R0, R4, 0x6 ;  /* 0x0000000604007836 */ /* 0x004fca0000000000 */
[----:B------:R2:W-:Y:S01]  /*30bc0*/  @P4 STG.E.U16 desc[UR6][R6.64], R8 ;  /* 0x0000000806004986 */ /* 0x0005e2000c101506 */
[----:B------:R-:W-:Y:S01]  /*30bd0*/  ISETP.LT.AND P4, PT, R133, UR5, !P0 ;  /* 0x0000000585007c0c */ /* 0x000fe2000c781270 */
[----:B------:R-:W-:Y:S01]  /*30be0*/  ULDC UR5, c[0x0][0x22c] ;  /* 0x00008b0000057ab9 */ /* 0x000fe20000000800 */
[----:B------:R-:W-:Y:S02]  /*30bf0*/  LEA.HI.X.SX32 R133, R134, R5, 0x1, P6 ;  /* 0x0000000586857211 */ /* 0x000fe400030f0eff */
[----:B------:R-:W-:-:S03]  /*30c00*/  LEA R134, P6, R136, R3, 0x1 ;  /* 0x0000000388867211 */ /* 0x000fc600078c08ff */
[----:B------:R3:W-:Y:S01]  /*30c10*/  @P2 STG.E.U16 desc[UR6][R132.64], R137 ;  /* 0x0000008984002986 */ /* 0x0007e2000c101506 */
[C---:B------:R-:W-:Y:S01]  /*30c20*/  LEA.HI.X.SX32 R135, R136.reuse, R5, 0x1, P6 ;  /* 0x0000000588877211 */ /* 0x040fe200030f0eff */
[----:B------:R-:W-:Y:S01]  /*30c30*/  VIADD R136, R136, UR4 ;  /* 0x0000000488887c36 */ /* 0x000fe20008000000 */
[----:B------:R-:W-:Y:S01]  /*30c40*/  ISETP.LT.AND P2, PT, R0, UR5, !P0 ;  /* 0x0000000500007c0c */ /* 0x000fe2000c741270 */
[----:B--2---:R-:W-:Y:S01]  /*30c50*/  VIADD R7, R4, 0x7 ;  /* 0x0000000704077836 */ /* 0x004fe20000000000 */
[----:B------:R-:W-:Y:S01]  /*30c60*/  ULDC UR5, c[0x0][0x22c] ;  /* 0x00008b0000057ab9 */ /* 0x000fe20000000800 */
[C---:B------:R-:W-:Y:S01]  /*30c70*/  VIADD R0, R136.reuse, UR4 ;  /* 0x0000000488007c36 */ /* 0x040fe20008000000 */
[----:B------:R-:W-:Y:S01]  /*30c80*/  LEA R6, P6, R136, R3, 0x1 ;  /* 0x0000000388067211 */ /* 0x000fe200078c08ff */
[----:B------:R2:W-:Y:S01]  /*30c90*/  @P1 STG.E.U16 desc[UR6][R134.64], R9 ;  /* 0x0000000986001986 */ /* 0x0005e2000c101506 */
[----:B------:R-:W-:Y:S01]  /*30ca0*/  ISETP.LT.AND P1, PT, R7, UR5, !P0 ;  /* 0x0000000507007c0c */ /* 0x000fe2000c721270 */
[----:B------:R-:W-:Y:S01]  /*30cb0*/  VIADD R8, R4, 0x8 ;  /* 0x0000000804087836 */ /* 0x000fe20000000000 */
[----:B------:R-:W-:Y:S01]  /*30cc0*/  LEA.HI.X.SX32 R7, R136, R5, 0x1, P6 ;  /* 0x0000000588077211 */ /* 0x000fe200030f0eff */
[----:B------:R-:W-:Y:S01]  /*30cd0*/  ULDC UR5, c[0x0][0x22c] ;  /* 0x00008b0000057ab9 */ /* 0x000fe20000000800 */
[----:B---3--:R-:W-:-:S04]  /*30ce0*/  LEA R132, P6, R0, R3, 0x1 ;  /* 0x0000000300847211 */ /* 0x008fc800078c08ff */
[C---:B------:R-:W-:Y:S02]  /*30cf0*/  LEA.HI.X.SX32 R133, R0.reuse, R5, 0x1, P6 ;  /* 0x0000000500857211 */ /* 0x040fe400030f0eff */
[----:B--2---:R-:W-:Y:S01]  /*30d00*/  PRMT R135, R9, 0x7632, R135 ;  /* 0x0000763209877816 */ /* 0x004fe20000000087 */
[----:B------:R-:W-:Y:S02]  /*30d10*/  VIADD R134, R0, UR4 ;  /* 0x0000000400867c36 */ /* 0x000fe40008000000 */
[----:B------:R-:W-:Y:S02]  /*30d20*/  VIADD R0, R4, 0x9 ;  /* 0x0000000904007836 */ /* 0x000fe40000000000 */
[----:B------:R2:W-:Y:S01]  /*30d30*/  @P3 STG.E.U16 desc[UR6][R6.64], R135 ;  /* 0x0000008706003986 */ /* 0x0005e2000c101506 */
[----:B------:R-:W-:Y:S01]  /*30d40*/  ISETP.LT.AND P3, PT, R8, UR5, !P0 ;  /* 0x0000000508007c0c */ /* 0x000fe2000c761270 */
[----:B------:R-:W-:Y:S01]  /*30d50*/  ULDC UR5, c[0x0][0x22c] ;  /* 0x00008b0000057ab9 */ /* 0x000fe20000000800 */
[----:B------:R-:W-:Y:S01]  /*30d60*/  LEA R8, P6, R134, R3, 0x1 ;  /* 0x0000000386087211 */ /* 0x000fe200078c08ff */
[----:B------:R3:W-:Y:S01]  /*30d70*/  @P5 STG.E.U16 desc[UR6][R132.64], R10 ;  /* 0x0000000a84005986 */ /* 0x0007e2000c101506 */
[----:B------:R-:W-:Y:S01]  /*30d80*/  ISETP.LT.AND P5, PT, R0, UR5, !P0 ;  /* 0x0000000500007c0c */ /* 0x000fe2000c7a1270 */
[----:B------:R-:W-:Y:S01]  /*30d90*/  ULDC UR5, c[0x0][0x22c] ;  /* 0x00008b0000057ab9 */ /* 0x000fe20000000800 */
[C---:B------:R-:W-:Y:S01]  /*30da0*/  LEA.HI.X.SX32 R9, R134.reuse, R5, 0x1, P6 ;  /* 0x0000000586097211 */ /* 0x040fe200030f0eff */
[----:B------:R-:W-:Y:S01]  /*30db0*/  VIADD R134, R134, UR4 ;  /* 0x0000000486867c36 */ /* 0x000fe20008000000 */
[----:B--2---:R-:W-:Y:S01]  /*30dc0*/  PRMT R7, R10, 0x7632, R7 ;  /* 0x000076320a077816 */ /* 0x004fe20000000007 */
[----:B------:R-:W-:-:S02]  /*30dd0*/  VIADD R135, R4, 0xa ;  /* 0x0000000a04877836 */ /* 0x000fc40000000000 */
[C---:B------:R-:W-:Y:S02]  /*30de0*/  VIADD R0, R134.reuse, UR4 ;  /* 0x0000000486007c36 */ /* 0x040fe40008000000 */
[----:B------:R2:W-:Y:S01]  /*30df0*/  @P4 STG.E.U16 desc[UR6][R8.64], R7 ;  /* 0x0000000708004986 */ /* 0x0005e2000c101506 */
[-C--:B------:R-:W-:Y:S01]  /*30e00*/  LEA R6, P4, R134, R3.reuse, 0x1 ;  /* 0x0000000386067211 */ /* 0x080fe200078808ff */
[----:B---3--:R-:W-:Y:S01]  /*30e10*/  VIADD R10, R4, 0xb ;  /* 0x0000000b040a7836 */ /* 0x008fe20000000000 */
[----:B------:R-:W-:-:S04]  /*30e20*/  LEA R132, P6, R0, R3, 0x1 ;  /* 0x0000000300847211 */ /* 0x000fc800078c08ff */
[-C--:B------:R-:W-:Y:S02]  /*30e30*/  LEA.HI.X.SX32 R133, R0, R5.reuse, 0x1, P6 ;  /* 0x0000000500857211 */ /* 0x080fe400030f0eff */
[----:B--2---:R-:W-:Y:S02]  /*30e40*/  LEA.HI.X.SX32 R7, R134, R5, 0x1, P4 ;  /* 0x0000000586077211 */ /* 0x004fe400020f0eff */
[----:B------:R-:W-:Y:S01]  /*30e50*/  ISETP.LT.AND P4, PT, R135, UR5, !P0 ;  /* 0x0000000587007c0c */ /* 0x000fe2000c781270 */
[----:B------:R-:W-:Y:S01]  /*30e60*/  ULDC UR5, c[0x0][0x22c] ;  /* 0x00008b0000057ab9 */ /* 0x000fe20000000800 */
[----:B------:R-:W-:Y:S01]  /*30e70*/  PRMT R9, R11, 0x7632, R9 ;  /* 0x000076320b097816 */ /* 0x000fe20000000009 */
[----:B------:R2:W-:Y:S01]  /*30e80*/  @P2 STG.E.U16 desc[UR6][R6.64], R11 ;  /* 0x0000000b06002986 */ /* 0x0005e2000c101506 */
[----:B------:R-:W-:Y:S01]  /*30e90*/  ISETP.LT.AND P2, PT, R10, UR5, !P0 ;  /* 0x000000050a007c0c */ /* 0x000fe2000c741270 */
[----:B------:R-:W-:Y:S01]  /*30ea0*/  VIADD R10, R0, UR4 ;  /* 0x00000004000a7c36 */ /* 0x000fe20008000000 */
[----:B------:R-:W-:Y:S01]  /*30eb0*/  ULDC UR5, c[0x0][0x22c] ;  /* 0x00008b0000057ab9 */ /* 0x000fe20000000800 */
[----:B------:R-:W-:Y:S01]  /*30ec0*/  VIADD R0, R4, 0xc ;  /* 0x0000000c04007836 */ /* 0x000fe20000000000 */
[----:B------:R3:W-:Y:S02]  /*30ed0*/  @P1 STG.E.U16 desc[UR6][R132.64], R9 ;  /* 0x0000000984001986 */ /* 0x0007e4000c101506 */
[----:B------:R-:W-:-:S02]  /*30ee0*/  LEA R8, P6, R10, R3, 0x1 ;  /* 0x000000030a087211 */ /* 0x000fc400078c08ff */
[----:B------:R-:W-:Y:S01]  /*30ef0*/  ISETP.LT.AND P1, PT, R0, UR5, !P0 ;  /* 0x0000000500007c0c */ /* 0x000fe2000c721270 */
[----:B------:R-:W-:Y:S01]  /*30f00*/  VIADD R0, R10, UR4 ;  /* 0x000000040a007c36 */ /* 0x000fe20008000000 */
[----:B------:R-:W-:Y:S01]  /*30f10*/  ULDC UR5, c[0x0][0x22c] ;  /* 0x00008b0000057ab9 */ /* 0x000fe20000000800 */
[----:B--2---:R-:W-:Y:S02]  /*30f20*/  VIADD R7, R4, 0xd ;  /* 0x0000000d04077836 */ /* 0x004fe40000000000 */
[----:B------:R-:W-:Y:S01]  /*30f30*/  VIADD R134, R0, UR4 ;  /* 0x0000000400867c36 */ /* 0x000fe20008000000 */
[----:B---3--:R-:W-:Y:S02]  /*30f40*/  LEA.HI.X.SX32 R9, R10, R5, 0x1, P6 ;  /* 0x000000050a097211 */ /* 0x008fe400030f0eff */
[----:B------:R-:W-:Y:S02]  /*30f50*/  LEA R6, P6, R0, R3, 0x1 ;  /* 0x0000000300067211 */ /* 0x000fe400078c08ff */
[----:B------:R-:W-:Y:S01]  /*30f60*/  PRMT R132, R12, 0x7632, R132 ;  /* 0x000076320c847816 */ /* 0x000fe20000000084 */
[----:B------:R2:W-:Y:S01]  /*30f70*/  @P3 STG.E.U16 desc[UR6][R8.64], R12 ;  /* 0x0000000c08003986 */ /* 0x0005e2000c101506 */
[----:B------:R-:W-:Y:S01]  /*30f80*/  ISETP.LT.AND P3, PT, R7, UR5, !P0 ;  /* 0x0000000507007c0c */ /* 0x000fe2000c761270 */
[----:B------:R-:W-:Y:S01]  /*30f90*/  ULDC UR5, c[0x0][0x22c] ;  /* 0x00008b0000057ab9 */ /* 0x000fe20000000800 */
[----:B------:R-:W-:Y:S01]  /*30fa0*/  LEA.HI.X.SX32 R7, R0, R5, 0x1, P6 ;  /* 0x0000000500077211 */ /* 0x000fe200030f0eff */
[----:B------:R-:W-:Y:S01]  /*30fb0*/  VIADD R0, R4, 0xe ;  /* 0x0000000e04007836 */ /* 0x000fe20000000000 */
        /* <DEDUP_REMOVED lines=11> */
[----:B------:R-:W-:Y:S01]  /*31070*/  VIADD R12, R0, UR4 ;  /* 0x00000004000c7c36 */ /* 0x000fe20008000000 */
[----:B------:R-:W-:Y:S01]  /*31080*/  LEA.HI.X.SX32 R9, R134, R5, 0x1, P6 ;  /* 0x0000000586097211 */ /* 0x000fe200030f0eff */
[----:B---3--:R-:W-:Y:S01]  /*31090*/  VIADD R132, R4, 0x10 ;  /* 0x0000001004847836 */ /* 0x008fe20000000000 */
[----:B------:R-:W-:Y:S01]  /*310a0*/  LEA R6, P6, R0, R3, 0x1 ;  /* 0x0000000300067211 */ /* 0x000fe200078c08ff */
[----:B------:R-:W-:-:S03]  /*310b0*/  ULDC UR5, c[0x0][0x22c] ;  /* 0x00008b0000057ab9 */ /* 0x000fc60000000800 */
[----:B------:R-:W-:Y:S01]  /*310c0*/  LEA.HI.X.SX32 R7, R0, R5, 0x1, P6 ;  /* 0x0000000500077211 */ /* 0x000fe200030f0eff */
[C---:B------:R-:W-:Y:S01]  /*310d0*/  VIADD R0, R4.reuse, 0x11 ;  /* 0x0000001104007836 */ /* 0x040fe20000000000 */
[----:B--2---:R-:W-:Y:S01]  /*310e0*/  PRMT R11, R13, 0x7632, R11 ;  /* 0x000076320d0b7816 */ /* 0x004fe2000000000b */
[----:B------:R-:W-:Y:S01]  /*310f0*/  VIADD R13, R4, 0x12 ;  /* 0x00000012040d7836 */ /* 0x000fe20000000000 */
[----:B------:R-:W-:-:S03]  /*31100*/  LEA R10, P6, R12, R3, 0x1 ;  /* 0x000000030c0a7211 */ /* 0x000fc600078c08ff */
[----:B------:R2:W-:Y:S01]  /*31110*/  @P2 STG.E.U16 desc[UR6][R8.64], R11 ;  /* 0x0000000b08002986 */ /* 0x0005e2000c101506 */
[----:B------:R-:W-:Y:S01]  /*31120*/  ISETP.LT.AND P2, PT, R132, UR5, !P0 ;  /* 0x0000000584007c0c */ /* 0x000fe2000c741270 */
[----:B------:R-:W-:Y:S02]  /*31130*/  ULDC UR5, c[0x0][0x22c] ;  /* 0x00008b0000057ab9 */ /* 0x000fe40000000800 */
[----:B------:R3:W-:Y:S01]  /*31140*/  @P1 STG.E.U16 desc[UR6][R6.64], R14 ;  /* 0x0000000e06001986 */ /* 0x0007e2000c101506 */
[----:B------:R-:W-:Y:S01]  /*31150*/  ISETP.LT.AND P1, PT, R0, UR5, !P0 ;  /* 0x0000000500007c0c */ /* 0x000fe2000c721270 */
[----:B------:R-:W-:Y:S01]  /*31160*/  ULDC UR5, c[0x0][0x22c] ;  /* 0x00008b0000057ab9 */ /* 0x000fe20000000800 */
[C---:B--2---:R-:W-:Y:S01]  /*31170*/  LEA.HI.X.SX32 R11, R12.reuse, R5, 0x1, P6 ;  /* 0x000000050c0b7211 */ /* 0x044fe200030f0eff */
[----:B------:R-:W-:Y:S01]  /*31180*/  VIADD R12, R12, UR4 ;  /* 0x000000040c0c7c36 */ /* 0x000fe20008000000 */
[----:B------:R-:W-:Y:S01]  /*31190*/  PRMT R9, R14, 0x7632, R9 ;  /* 0x000076320e097816 */ /* 0x000fe20000000009 */
[----:B---3--:R-:W-:-:S02]  /*311a0*/  VIADD R7, R4, 0x13 ;  /* 0x0000001304077836 */ /* 0x008fc40000000000 */
[C---:B------:R-:W-:Y:S02]  /*311b0*/  VIADD R0, R12.reuse, UR4 ;  /* 0x000000040c007c36 */ /* 0x040fe40008000000 */
[----:B------:R2:W-:Y:S01]  /*311c0*/  @P3 STG.E.U16 desc[UR6][R10.64], R9 ;  /* 0x000000090a003986 */ /* 0x0005e2000c101506 */
[-C--:B------:R-:W-:Y:S02]  /*311d0*/  LEA R8, P3, R12, R3.reuse, 0x1 ;  /* 0x000000030c087211 */ /* 0x080fe400078608ff */
[----:B------:R-:W-:Y:S02]  /*311e0*/  LEA R6, P6, R0, R3, 0x1 ;  /* 0x0000000300067211 */ /* 0x000fe400078c08ff */
[-C--:B--2---:R-:W-:Y:S01]  /*311f0*/  LEA.HI.X.SX32 R9, R12, R5.reuse, 0x1, P3 ;  /* 0x000000050c097211 */ /* 0x084fe200018f0eff */
[C---:B------:R-:W-:Y:S01]  /*31200*/  VIADD R12, R0.reuse, UR4 ;  /* 0x00000004000c7c36 */ /* 0x040fe20008000000 */
[----:B------:R-:W-:Y:S01]  /*31210*/  ISETP.LT.AND P3, PT, R13, UR5, !P0 ;  /* 0x000000050d007c0c */ /* 0x000fe2000c761270 */
[----:B------:R-:W-:Y:S01]  /*31220*/  ULDC UR5, c[0x0][0x22c] ;  /* 0x00008b0000057ab9 */ /* 0x000fe20000000800 */
[----:B------:R-:W-:Y:S01]  /*31230*/  PRMT R11, R15, 0x7632, R11 ;  /* 0x000076320f0b7816 */ /* 0x000fe2000000000b */
[----:B------:R2:W-:Y:S01]  /*31240*/  @P5 STG.E.U16 desc[UR6][R8.64], R15 ;  /* 0x0000000f08005986 */ /* 0x0005e2000c101506 */
[----:B------:R-:W-:Y:S01]  /*31250*/  ISETP.LT.AND P5, PT, R7, UR5, !P0 ;  /* 0x0000000507007c0c */ /* 0x000fe2000c7a1270 */
[----:B------:R-:W-:Y:S01]  /*31260*/  ULDC UR5, c[0x0][0x22c] ;  /* 0x00008b0000057ab9 */ /* 0x000fe20000000800 */
[----:B------:R-:W-:Y:S01]  /*31270*/  LEA.HI.X.SX32 R7, R0, R5, 0x1, P6 ;  /* 0x0000000500077211 */ /* 0x000fe200030f0eff */
[----:B------:R-:W-:Y:S01]  /*31280*/  VIADD R0, R4, 0x14 ;  /* 0x0000001404007836 */ /* 0x000fe20000000000 */
[----:B------:R-:W-:-:S02]  /*31290*/  LEA R10, P6, R12, R3, 0x1 ;  /* 0x000000030c0a7211 */ /* 0x000fc400078c08ff */
[----:B------:R-:W-:Y:S01]  /*312a0*/  PRMT R13, R16, 0x7632, R13 ;  /* 0x00007632100d7816 */ /* 0x000fe2000000000d */
[----:B------:R3:W-:Y:S01]  /*312b0*/  @P4 STG.E.U16 desc[UR6][R6.64], R11 ;  /* 0x0000000b06004986 */ /* 0x0007e2000c101506 */
[----:B------:R-:W-:Y:S01]  /*312c0*/  ISETP.LT.AND P4, PT, R0, UR5, !P0 ;  /* 0x0000000500007c0c */ /* 0x000fe2000c781270 */
[----:B------:R-:W-:Y:S01]  /*312d0*/  VIADD R0, R12, UR4 ;  /* 0x000000040c007c36 */ /* 0x000fe20008000000 */
[----:B------:R-:W-:Y:S01]  /*312e0*/  ULDC UR5, c[0x0][0x22c] ;  /* 0x00008b0000057ab9 */ /* 0x000fe20000000800 */
[C---:B--2---:R-:W-:Y:S02]  /*312f0*/  VIADD R9, R4.reuse, 0x15 ;  /* 0x0000001504097836 */ /* 0x044fe40000000000 */
[----:B------:R-:W-:Y:S01]  /*31300*/  VIADD R15, R4, 0xfe ;  /* 0x000000fe040f7836 */ /* 0x000fe20000000000 */
[----:B---3--:R-:W-:Y:S01]  /*31310*/  LEA.HI.X.SX32 R11, R12, R5, 0x1, P6 ;  /* 0x000000050c0b7211 */ /* 0x008fe200030f0eff */
[C---:B------:R-:W-:Y:S01]  /*31320*/  VIADD R12, R0.reuse, UR4 ;  /* 0x00000004000c7c36 */ /* 0x040fe20008000000 */
[----:B------:R-:W-:-:S03]  /*31330*/  LEA R8, P6, R0, R3, 0x1 ;  /* 0x0000000300087211 */ /* 0x000fc600078c08ff */
        /* <DEDUP_REMOVED lines=13> */
[C---:B------:R-:W-:Y:S01]  /*31410*/  LEA R10, P6, R12.reuse, R3, 0x1 ;  /* 0x000000030c0a7211 */ /* 0x040fe200078c08ff */
[----:B------:R2:W-:Y:S01]  /*31420*/  @P3 STG.E.U16 desc[UR6][R6.64], R17 ;  /* 0x0000001106003986 */ /* 0x0005e2000c101506 */
[----:B------:R-:W-:Y:S01]  /*31430*/  ISETP.LT.AND P3, PT, R11, UR5, !P0 ;  /* 0x000000050b007c0c */ /* 0x000fe2000c761270 */
[----:B------:R-:W-:Y:S01]  /*31440*/  ULDC UR5, c[0x0][0x22c] ;  /* 0x00008b0000057ab9 */ /* 0x000fe20000000800 */
[----:B------:R-:W-:Y:S01]  /*31450*/  LEA.HI.X.SX32 R11, R12, R5, 0x1, P6 ;  /* 0x000000050c0b7211 */ /* 0x000fe200030f0eff */
[C---:B------:R-:W-:Y:S01]  /*31460*/  VIADD R12, R0.reuse, UR4 ;  /* 0x00000004000c7c36 */ /* 0x040fe20008000000 */
[----:B---3--:R-:W-:Y:S01]  /*31470*/  LEA R8, P6, R0, R3, 0x1 ;  /* 0x0000000300087211 */ /* 0x008fe200078c08ff */
[----:B------:R-:W-:-:S03]  /*31480*/  VIADD R13, R4, 0x18 ;  /* 0x00000018040d7836 */ /* 0x000fc60000000000 */
[----:B------:R-:W-:Y:S01]  /*31490*/  LEA.HI.X.SX32 R9, R0, R5, 0x1, P6 ;  /* 0x0000000500097211 */ /* 0x000fe200030f0eff */
[----:B------:R-:W-:Y:S01]  /*314a0*/  VIADD R0, R4, 0x19 ;  /* 0x0000001904007836 */ /* 0x000fe20000000000 */
[----:B--2---:R-:W-:Y:S02]  /*314b0*/  PRMT R7, R17, 0x7632, R7 ;  /* 0x0000763211077816 */ /* 0x004fe40000000007 */
[----:B------:R-:W-:-:S03]  /*314c0*/  LEA R6, P6, R12, R3, 0x1 ;  /* 0x000000030c067211 */ /* 0x000fc600078c08ff */
[----:B------:R2:W-:Y:S01]  /*314d0*/  @P5 STG.E.U16 desc[UR6][R10.64], R7 ;  /* 0x000000070a005986 */ /* 0x0005e2000c101506 */
[----:B------:R-:W-:Y:S01]  /*314e0*/  ISETP.LT.AND P5, PT, R13, UR5, !P0 ;  /* 0x000000050d007c0c */ /* 0x000fe2000c7a1270 */
[----:B------:R-:W-:Y:S01]  /*314f0*/  ULDC UR5, c[0x0][0x22c] ;  /* 0x00008b0000057ab9 */ /* 0x000fe20000000800 */
[----:B------:R-:W-:Y:S01]  /*31500*/  VIADD R13, R4, 0x1a ;  /* 0x0000001a040d7836 */ /* 0x000fe20000000000 */
        /* <DEDUP_REMOVED lines=21> */
[----:B------:R-:W-:Y:S01]  /*31660*/  LEA R6, P6, R12, R3, 0x1 ;  /* 0x000000030c067211 */ /* 0x000fe200078c08ff */
[----:B------:R3:W1:Y:S01]  /*31670*/  LDS.128 R16, [R2] ;  /* 0x0000000002107984 */ /* 0x0006620000000c00 */
[----:B------:R-:W-:-:S03]  /*31680*/  PRMT R13, R20, 0x7632, R13 ;  /* 0x00007632140d7816 */ /* 0x000fc6000000000d */
[----:B------:R4:W-:Y:S01]  /*31690*/  @P3 STG.E.U16 desc[UR6][R8.64], R7 ;  /* 0x0000000708003986 */ /* 0x0009e2000c101506 */
[----:B------:R-:W-:Y:S01]  /*316a0*/  ISETP.LT.AND P3, PT, R0, UR5, !P0 ;  /* 0x0000000500007c0c */ /* 0x000fe2000c761270 */
[----:B------:R-:W-:Y:S01]  /*316b0*/  VIADD R0, R12, UR4 ;  /* 0x000000040c007c36 */ /* 0x000fe20008000000 */
[----:B------:R-:W-:Y:S01]  /*316c0*/  ULDC UR5, c[0x0][0x22c] ;  /* 0x00008b0000057ab9 */ /* 0x000fe20000000800 */
[C---:B--2---:R-:W-:Y:S02]  /*316d0*/  VIADD R11, R4.reuse, 0x1d ;  /* 0x0000001d040b7836 */ /* 0x044fe40000000000 */
[----:B---3--:R-:W-:Y:S01]  /*316e0*/  VIADD R2, R4, 0xfb ;  /* 0x000000fb04027836 */ /* 0x008fe20000000000 */
[----:B----4-:R-:W-:Y:S01]  /*316f0*/  LEA.HI.X.SX32 R7, R12, R5, 0x1, P6 ;  /* 0x000000050c077211 */ /* 0x010fe200030f0eff */
        /* <DEDUP_REMOVED lines=22> */
[----:B------:R-:W-:-:S02]  /*31860*/  VIADD R13, R4, 0x20 ;  /* 0x00000020040d7836 */ /* 0x000fc40000000000 */
[----:B------:R-:W-:Y:S01]  /*31870*/  VIADD R20, R4, 0xff ;  /* 0x000000ff04147836 */ /* 0x000fe20000000000 */
        /* <DEDUP_REMOVED lines=35> */
[----:B--2---:R-:W-:Y:S01]  /*31ab0*/  VIADD R7, R4, 0x25 ;  /* 0x0000002504077836 */ /* 0x004fe20000000000 */
        /* <DEDUP_REMOVED lines=757> */
[----:B---3--:R-:W-:-:S03]  /*34a10*/  PRMT R7, R74, 0x7632, R7 ;  /* 0x000076324a077816 */ /* 0x008fc60000000007 */
[C---:B------:R-:W-:Y:S02]  /*34a20*/  VIADD R0, R12.reuse, UR4 ;  /* 0x000000040c007c36 */ /* 0x040fe40008000000 */
[----:B------:R2:W-:Y:S01]  /*34a30*/  @P3 STG.E.U16 desc[UR6][R10.64], R7 ;  /* 0x000000070a003986 */ /* 0x0005e2000c101506 */
[-C--:B------:R-:W-:Y:S02]  /*34a40*/  LEA R8, P3, R12, R3.reuse, 0x1 ;  /* 0x000000030c087211 */ /* 0x080fe400078608ff */
[----:B------:R-:W-:Y:S02]  /*34a50*/  LEA R6, P6, R0, R3, 0x1 ;  /* 0x0000000300067211 */ /* 0x000fe400078c08ff */
[----:B------:R-:W-:Y:S01]  /*34a60*/  LEA.HI.X.SX32 R9, R12, R5, 0x1, P3 ;  /* 0x000000050c097211 */ /* 0x000fe200018f0eff */
[C---:B------:R-:W-:Y:S01]  /*34a70*/  VIADD R12, R4.reuse, 0x8b ;  /* 0x0000008b040c7836 */ /* 0x040fe20000000000 */
[----:B------:R-:W-:Y:S01]  /*34a80*/  ISETP.LT.AND P3, PT, R13, UR5, !P0 ;  /* 0x000000050d007c0c */ /* 0x000fe2000c761270 */
[----:B------:R-:W-:Y:S01]  /*34a90*/  ULDC UR5, c[0x0][0x22c] ;  /* 0x00008b0000057ab9 */ /* 0x000fe20000000800 */
[----:B------:R-:W-:Y:S01]  /*34aa0*/  VIADD R13, R4, 0x8c ;  /* 0x0000008c040d7836 */ /* 0x000fe20000000000 */
[----:B------:R3:W-:Y:S01]  /*34ab0*/  @P5 STG.E.U16 desc[UR6][R8.64], R75 ;  /* 0x0000004b08005986 */ /* 0x0007e2000c101506 */
[----:B------:R-:W-:Y:S01]  /*34ac0*/  ISETP.LT.AND P5, PT, R12, UR5, !P0 ;  /* 0x000000050c007c0c */ /* 0x000fe2000c7a1270 */
[----:B------:R-:W-:Y:S01]  /*34ad0*/  ULDC UR5, c[0x0][0x22c] ;  /* 0x00008b0000057ab9 */ /* 0x000fe20000000800 */
[----:B--2---:R-:W-:-:S02]  /*34ae0*/  PRMT R11, R75, 0x7632, R11 ;  /* 0x000076324b0b7816 */ /* 0x004fc4000000000b */
[C---:B------:R-:W-:Y:S01]  /*34af0*/  LEA.HI.X.SX32 R7, R0.reuse, R5, 0x1, P6 ;  /* 0x0000000500077211 */ /* 0x040fe200030f0eff */
[----:B------:R-:W-:-:S04]  /*34b00*/  VIADD R0, R0, UR4 ;  /* 0x0000000400007c36 */ /* 0x000fc80008000000 */
[----:B------:R2:W-:Y:S01]  /*34b10*/  @P4 STG.E.U16 desc[UR6][R6.64], R11 ;  /* 0x0000000b06004986 */ /* 0x0005e2000c101506 */
[C---:B------:R-:W-:Y:S01]  /*34b20*/  LEA R10, P4, R0.reuse, R3, 0x1 ;  /* 0x00000003000a7211 */ /* 0x040fe200078808ff */
[----:B------:R-:W-:-:S05]  /*34b30*/  VIADD R12, R0, UR4 ;  /* 0x00000004000c7c36 */ /* 0x000fca0008000000 */
[----:B---3--:R-:W-:-:S04]  /*34b40*/  LEA R8, P6, R12, R3, 0x1 ;  /* 0x000000030c087211 */ /* 0x008fc800078c08ff */
[-C--:B------:R-:W-:Y:S01]  /*34b50*/  LEA.HI.X.SX32 R9, R12, R5.reuse, 0x1, P6 ;  /* 0x000000050c097211 */ /* 0x080fe200030f0eff */
[----:B--2---:R-:W-:Y:S01]  /*34b60*/  VIADD R7, R4, 0x8e ;  /* 0x0000008e04077836 */ /* 0x004fe20000000000 */
[----:B------:R-:W-:Y:S01]  /*34b70*/  LEA.HI.X.SX32 R11, R0, R5, 0x1, P4 ;  /* 0x00000005000b7211 */ /* 0x000fe200020f0eff */
[----:B------:R-:W-:Y:S01]  /*34b80*/  VIADD R0, R4, 0x8d ;  /* 0x0000008d04007836 */ /* 0x000fe20000000000 */
[----:B------:R-:W-:Y:S01]  /*34b90*/  ISETP.LT.AND P4, PT, R13, UR5, !P0 ;  /* 0x000000050d007c0c */ /* 0x000fe2000c781270 */
[----:B------:R-:W-:Y:S01]  /*34ba0*/  ULDC UR5, c[0x0][0x22c] ;  /* 0x00008b0000057ab9 */ /* 0x000fe20000000800 */
[----:B------:R-:W-:Y:S01]  /*34bb0*/  PRMT R13, R76, 0x7632, R13 ;  /* 0x000076324c0d7816 */ /* 0x000fe2000000000d */
[----:B------:R2:W-:Y:S01]  /*34bc0*/  @P2 STG.E.U16 desc[UR6][R10.64], R76 ;  /* 0x0000004c0a002986 */ /* 0x0005e2000c101506 */
[----:B------:R-:W-:Y:S01]  /*34bd0*/  ISETP.LT.AND P2, PT, R0, UR5, !P0 ;  /* 0x0000000500007c0c */ /* 0x000fe2000c741270 */
[----:B------:R-:W-:Y:S01]  /*34be0*/  VIADD R0, R12, UR4 ;  /* 0x000000040c007c36 */ /* 0x000fe20008000000 */
[----:B------:R-:W-:Y:S01]  /*34bf0*/  ULDC UR5, c[0x0][0x22c] ;  /* 0x00008b0000057ab9 */ /* 0x000fe20000000800 */
[----:B------:R3:W-:Y:S01]  /*34c00*/  @P1 STG.E.U16 desc[UR6][R8.64], R13 ;  /* 0x0000000d08001986 */ /* 0x0007e2000c101506 */
[----:B------:R-:W-:Y:S01]  /*34c10*/  ISETP.LT.AND P1, PT, R7, UR5, !P0 ;  /* 0x0000000507007c0c */ /* 0x000fe2000c721270 */
[C---:B------:R-:W-:Y:S01]  /*34c20*/  VIADD R12, R0.reuse, UR4 ;  /* 0x00000004000c7c36 */ /* 0x040fe20008000000 */
[----:B------:R-:W-:Y:S01]  /*34c30*/  LEA R6, P6, R0, R3, 0x1 ;  /* 0x0000000300067211 */ /* 0x000fe200078c08ff */
[----:B------:R-:W-:-:S03]  /*34c40*/  ULDC UR5, c[0x0][0x22c] ;  /* 0x00008b0000057ab9 */ /* 0x000fc60000000800 */
[----:B------:R-:W-:Y:S01]  /*34c50*/  LEA.HI.X.SX32 R7, R0, R5, 0x1, P6 ;  /* 0x0000000500077211 */ /* 0x000fe200030f0eff */
[----:B--2---:R-:W-:Y:S01]  /*34c60*/  VIADD R11, R4, 0x8f ;  /* 0x0000008f040b7836 */ /* 0x004fe20000000000 */
[C---:B------:R-:W-:Y:S01]  /*34c70*/  LEA R10, P6, R12.reuse, R3, 0x1 ;  /* 0x000000030c0a7211 */ /* 0x040fe200078c08ff */
[C---:B------:R-:W-:Y:S02]  /*34c80*/  VIADD R0, R12.reuse, UR4 ;  /* 0x000000040c007c36 */ /* 0x040fe40008000000 */
[----:B------:R2:W-:Y:S01]  /*34c90*/  @P3 STG.E.U16 desc[UR6][R6.64], R77 ;  /* 0x0000004d06003986 */ /* 0x0005e2000c101506 */
[----:B------:R-:W-:Y:S01]  /*34ca0*/  ISETP.LT.AND P3, PT, R11, UR5, !P0 ;  /* 0x000000050b007c0c */ /* 0x000fe2000c761270 */
[----:B------:R-:W-:Y:S01]  /*34cb0*/  ULDC UR5, c[0x0][0x22c] ;  /* 0x00008b0000057ab9 */ /* 0x000fe20000000800 */
[----:B------:R-:W-:Y:S01]  /*34cc0*/  LEA.HI.X.SX32 R11, R12, R5, 0x1, P6 ;  /* 0x000000050c0b7211 */ /* 0x000fe200030f0eff */
[----:B------:R-:W-:Y:S01]  /*34cd0*/  VIADD R12, R4, 0x90 ;  /* 0x00000090040c7836 */ /* 0x000fe20000000000 */
[----:B---3--:R-:W-:-:S02]  /*34ce0*/  LEA R8, P6, R0, R3, 0x1 ;  /* 0x0000000300087211 */ /* 0x008fc400078c08ff */
[----:B------:R-:W-:Y:S02]  /*34cf0*/  PRMT R13, R77, 0x7632, R13 ;  /* 0x000076324d0d7816 */ /* 0x000fe4000000000d */
[C---:B------:R-:W-:Y:S01]  /*34d00*/  LEA.HI.X.SX32 R9, R0.reuse, R5, 0x1, P6 ;  /* 0x0000000500097211 */ /* 0x040fe200030f0eff */
[----:B------:R-:W-:Y:S01]  /*34d10*/  VIADD R0, R0, UR4 ;  /* 0x0000000400007c36 */ /* 0x000fe20008000000 */
[----:B------:R-:W-:Y:S01]  /*34d20*/  ISETP.LT.AND P6, PT, R12, UR5, !P0 ;  /* 0x000000050c007c0c */ /* 0x000fe2000c7c1270 */
[----:B------:R3:W-:Y:S01]  /*34d30*/  @P5 STG.E.U16 desc[UR6][R10.64], R13 ;  /* 0x0000000d0a005986 */ /* 0x0007e2000c101506 */
[----:B--2---:R-:W-:Y:S01]  /*34d40*/  VIADD R7, R4, 0x91 ;  /* 0x0000009104077836 */ /* 0x004fe20000000000 */
[----:B------:R-:W-:Y:S01]  /*34d50*/  ULDC UR5, c[0x0][0x22c] ;  /* 0x00008b0000057ab9 */ /* 0x000fe20000000800 */
[C---:B------:R-:W-:Y:S01]  /*34d60*/  VIADD R12, R0.reuse, UR4 ;  /* 0x00000004000c7c36 */ /* 0x040fe20008000000 */
[----:B------:R2:W-:Y:S01]  /*34d70*/  @P4 STG.E.U16 desc[UR6][R8.64], R78 ;  /* 0x0000004e08004986 */ /* 0x0005e2000c101506 */
[----:B------:R-:W-:-:S02]  /*34d80*/  LEA R6, P4, R0, R3, 0x1 ;  /* 0x0000000300067211 */ /* 0x000fc400078808ff */
[----:B------:R-:W-:Y:S01]  /*34d90*/  ISETP.LT.AND P5, PT, R7, UR5, !P0 ;  /* 0x0000000507007c0c */ /* 0x000fe2000c7a1270 */
[----:B------:R-:W-:Y:S01]  /*34da0*/  ULDC UR5, c[0x0][0x22c] ;  /* 0x00008b0000057ab9 */ /* 0x000fe20000000800 */
[----:B------:R-:W-:Y:S01]  /*34db0*/  LEA.HI.X.SX32 R7, R0, R5, 0x1, P4 ;  /* 0x0000000500077211 */ /* 0x000fe200020f0eff */
[----:B------:R-:W-:Y:S01]  /*34dc0*/  VIADD R0, R4, 0x92 ;  /* 0x0000009204007836 */ /* 0x000fe20000000000 */
[----:B---3--:R-:W-:Y:S01]  /*34dd0*/  LEA R10, P4, R12, R3, 0x1 ;  /* 0x000000030c0a7211 */ /* 0x008fe200078808ff */
[----:B------:R-:W-:Y:S01]  /*34de0*/  VIADD R13, R4, 0x94 ;  /* 0x00000094040d7836 */ /* 0x000fe20000000000 */
[----:B--2---:R-:W-:Y:S02]  /*34df0*/  PRMT R9, R78, 0x7632, R9 ;  /* 0x000076324e097816 */ /* 0x004fe40000000009 */
[C---:B------:R-:W-:Y:S01]  /*34e00*/  LEA.HI.X.SX32 R11, R12.reuse, R5, 0x1, P4 ;  /* 0x000000050c0b7211 */ /* 0x040fe200020f0eff */
[----:B------:R-:W-:Y:S01]  /*34e10*/  VIADD R12, R12, UR4 ;  /* 0x000000040c0c7c36 */ /* 0x000fe20008000000 */
[----:B------:R-:W-:Y:S01]  /*34e20*/  ISETP.LT.AND P4, PT, R13, UR8, !P0 ;  /* 0x000000080d007c0c */ /* 0x000fe2000c781270 */
[----:B------:R2:W-:Y:S01]  /*34e30*/  @P2 STG.E.U16 desc[UR6][R6.64], R9 ;  /* 0x0000000906002986 */ /* 0x0005e2000c101506 */
[----:B------:R-:W-:Y:S01]  /*34e40*/  ISETP.LT.AND P2, PT, R0, UR5, !P0 ;  /* 0x0000000500007c0c */ /* 0x000fe2000c741270 */
[----:B------:R-:W-:Y:S01]  /*34e50*/  VIADD R0, R4, 0x93 ;  /* 0x0000009304007836 */ /* 0x000fe20000000000 */
[----:B------:R-:W-:Y:S01]  /*34e60*/  ULDC UR5, c[0x0][0x22c] ;  /* 0x00008b0000057ab9 */ /* 0x000fe20000000800 */
[----:B------:R-:W-:Y:S01]  /*34e70*/  @P1 STG.E.U16 desc[UR6][R10.64], R79 ;  /* 0x0000004f0a001986 */ /* 0x000fe2000c101506 */
[----:B------:R-:W-:Y:S01]  /*34e80*/  LEA R8, P1, R12, R3, 0x1 ;  /* 0x000000030c087211 */ /* 0x000fe200078208ff */
[----:B------:R-:W-:Y:S01]  /*34e90*/  VIADD R13, R4, 0x95 ;  /* 0x00000095040d7836 */ /* 0x000fe20000000000 */
[----:B------:R-:W-:Y:S01]  /*34ea0*/  ULDC UR8, c[0x0][0x248] ;  /* 0x0000920000087ab9 */ /* 0x000fe20000000800 */
[----:B--2---:R-:W-:-:S02]  /*34eb0*/  PRMT R7, R79, 0x7632, R7 ;  /* 0x000076324f077816 */ /* 0x004fc40000000007 */
[C---:B------:R-:W-:Y:S01]  /*34ec0*/  LEA.HI.X.SX32 R9, R12.reuse, R5, 0x1, P1 ;  /* 0x000000050c097211 */ /* 0x040fe200008f0eff */
[----:B------:R-:W-:Y:S01]  /*34ed0*/  VIADD R12, R12, UR4 ;  /* 0x000000040c0c7c36 */ /* 0x000fe20008000000 */
[----:B------:R-:W-:Y:S01]  /*34ee0*/  ULDC UR4, c[0x0][0x248] ;  /* 0x0000920000047ab9 */ /* 0x000fe20000000800 */
[----:B------:R-:W-:Y:S01]  /*34ef0*/  ISETP.LT.AND P1, PT, R0, UR5, !P0 ;  /* 0x0000000500007c0c */ /* 0x000fe2000c721270 */
[----:B------:R-:W-:Y:S01]  /*34f00*/  ULDC UR5, c[0x0][0x22c] ;  /* 0x00008b0000057ab9 */ /* 0x000fe20000000800 */
[----:B------:R2:W-:Y:S01]  /*34f10*/  @P3 STG.E.U16 desc[UR6][R8.64], R7 ;  /* 0x0000000708003986 */ /* 0x0005e2000c101506 */
[C---:B------:R-:W-:Y:S01]  /*34f20*/  LEA R6, P3, R12.reuse, R3, 0x1 ;  /* 0x000000030c067211 */ /* 0x040fe200078608ff */
[C---:B------:R-:W-:Y:S01]  /*34f30*/  VIADD R0, R12.reuse, UR4 ;  /* 0x000000040c007c36 */ /* 0x040fe20008000000 */
[----:B------:R-:W-:Y:S02]  /*34f40*/  ULDC UR4, c[0x0][0x248] ;  /* 0x0000920000047ab9 */ /* 0x000fe40000000800 */
[----:B--2---:R-:W-:Y:S01]  /*34f50*/  LEA.HI.X.SX32 R7, R12, R5, 0x1, P3 ;  /* 0x000000050c077211 */ /* 0x004fe200018f0eff */
[C---:B------:R-:W-:Y:S01]  /*34f60*/  VIADD R12, R0.reuse, UR4 ;  /* 0x00000004000c7c36 */ /* 0x040fe20008000000 */
[----:B------:R-:W-:Y:S01]  /*34f70*/  LEA R10, P3, R0, R3, 0x1 ;  /* 0x00000003000a7211 */ /* 0x000fe200078608ff */
[----:B------:R-:W-:Y:S01]  /*34f80*/  ULDC UR4, c[0x0][0x248] ;  /* 0x0000920000047ab9 */ /* 0x000fe20000000800 */
[----:B------:R-:W-:Y:S01]  /*34f90*/  PRMT R9, R80, 0x7632, R9 ;  /* 0x0000763250097816 */ /* 0x000fe20000000009 */
[----:B------:R-:W-:Y:S01]  /*34fa0*/  @P6 STG.E.U16 desc[UR6][R6.64], R80 ;  /* 0x0000005006006986 */ /* 0x000fe2000c101506 */
[----:B------:R-:W-:Y:S01]  /*34fb0*/  LEA.HI.X.SX32 R11, R0, R5, 0x1, P3 ;  /* 0x00000005000b7211 */ /* 0x000fe200018f0eff */
[----:B------:R-:W-:Y:S01]  /*34fc0*/  VIADD R0, R4, 0x96 ;  /* 0x0000009604007836 */ /* 0x000fe20000000000 */
[----:B------:R-:W-:-:S02]  /*34fd0*/  LEA R8, P6, R12, R3, 0x1 ;  /* 0x000000030c087211 */ /* 0x000fc400078c08ff */
[----:B------:R-:W-:Y:S01]  /*34fe0*/  ISETP.LT.AND P3, PT, R13, UR5, !P0 ;  /* 0x000000050d007c0c */ /* 0x000fe2000c761270 */
[----:B------:R2:W-:Y:S01]  /*34ff0*/  @P5 STG.E.U16 desc[UR6][R10.64], R9 ;  /* 0x000000090a005986 */ /* 0x0005e2000c101506 */
[----:B------:R-:W-:Y:S01]  /*35000*/  ULDC UR5, c[0x0][0x22c] ;  /* 0x00008b0000057ab9 */ /* 0x000fe20000000800 */
[----:B------:R-:W-:Y:S01]  /*35010*/  VIADD R13, R4, 0x9b ;  /* 0x0000009b040d7836 */ /* 0x000fe20000000000 */
[----:B------:R-:W-:Y:S01]  /*35020*/  ISETP.LT.AND P5, PT, R0, UR5, !P0 ;  /* 0x0000000500007c0c */ /* 0x000fe2000c7a1270 */
[----:B------:R-:W-:Y:S01]  /*35030*/  ULDC UR5, c[0x0][0x22c] ;  /* 0x00008b0000057ab9 */ /* 0x000fe20000000800 */
[C---:B--2---:R-:W-:Y:S01]  /*35040*/  LEA.HI.X.SX32 R9, R12.reuse, R5, 0x1, P6 ;  /* 0x000000050c097211 */ /* 0x044fe200030f0eff */
[----:B------:R-:W-:Y:S01]  /*35050*/  VIADD R12, R12, UR4 ;  /* 0x000000040c0c7c36 */ /* 0x000fe20008000000 */
[----:B------:R-:W-:Y:S01]  /*35060*/  ULDC UR4, c[0x0][0x248] ;  /* 0x0000920000047ab9 */ /* 0x000fe20000000800 */
[----:B------:R-:W-:Y:S01]  /*35070*/  VIADD R10, R4, 0x97 ;  /* 0x00000097040a7836 */ /* 0x000fe20000000000 */
[----:B------:R-:W-:Y:S01]  /*35080*/  PRMT R11, R81, 0x7632, R11 ;  /* 0x00007632510b7816 */ /* 0x000fe2000000000b */
[----:B------:R2:W-:Y:S01]  /*35090*/  @P2 STG.E.U16 desc[UR6][R8.64], R81 ;  /* 0x0000005108002986 */ /* 0x0005e2000c101506 */
[C---:B------:R-:W-:Y:S01]  /*350a0*/  LEA R6, P2, R12.reuse, R3, 0x1 ;  /* 0x000000030c067211 */ /* 0x040fe200078408ff */
[----:B------:R-:W-:Y:S01]  /*350b0*/  VIADD R0, R12, UR4 ;  /* 0x000000040c007c36 */ /* 0x000fe20008000000 */
[----:B------:R-:W-:-:S02]  /*350c0*/  ULDC UR4, c[0x0][0x22c] ;  /* 0x00008b0000047ab9 */ /* 0x000fc40000000800 */
[----:B------:R-:W-:Y:S01]  /*350d0*/  LEA.HI.X.SX32 R7, R12, R5, 0x1, P2 ;  /* 0x000000050c077211 */ /* 0x000fe200010f0eff */
[----:B------:R-:W-:Y:S01]  /*350e0*/  VIADD R12, R4, 0x98 ;  /* 0x00000098040c7836 */ /* 0x000fe20000000000 */
[----:B------:R-:W-:Y:S01]  /*350f0*/  ISETP.LT.AND P2, PT, R10, UR5, !P0 ;  /* 0x000000050a007c0c */ /* 0x000fe2000c741270 */
[----:B------:R-:W-:Y:S01]  /*35100*/  ULDC UR5, c[0x0][0x22c] ;  /* 0x00008b0000057ab9 */ /* 0x000fe20000000800 */
[----:B------:R-:W-:Y:S01]  /*35110*/  LEA R10, P6, R0, R3, 0x1 ;  /* 0x00000003000a7211 */ /* 0x000fe200078c08ff */
[----:B------:R3:W-:Y:S01]  /*35120*/  @P1 STG.E.U16 desc[UR6][R6.64], R11 ;  /* 0x0000000b06001986 */ /* 0x0007e2000c101506 */
[----:B------:R-:W-:Y:S01]  /*35130*/  ISETP.LT.AND P1, PT, R12, UR4, !P0 ;  /* 0x000000040c007c0c */ /* 0x000fe2000c721270 */
[----:B------:R-:W-:Y:S01]  /*35140*/  ULDC UR4, c[0x0][0x248] ;  /* 0x0000920000047ab9 */ /* 0x000fe20000000800 */
[----:B--2---:R-:W-:Y:S01]  /*35150*/  VIADD R9, R4, 0x99 ;  /* 0x0000009904097836 */ /* 0x004fe20000000000 */
[C---:B---3--:R-:W-:Y:S01]  /*35160*/  LEA.HI.X.SX32 R11, R0.reuse, R5, 0x1, P6 ;  /* 0x00000005000b7211 */ /* 0x048fe200030f0eff */
[----:B------:R-:W-:Y:S01]  /*35170*/  VIADD R0, R0, UR4 ;  /* 0x0000000400007c36 */ /* 0x000fe20008000000 */
[----:B------:R-:W-:Y:S01]  /*35180*/  ULDC UR4, c[0x0][0x22c] ;  /* 0x00008b0000047ab9 */ /* 0x000fe20000000800 */
[----:B------:R-:W-:Y:S01]  /*35190*/  PRMT R7, R82, 0x7632, R7 ;  /* 0x0000763252077816 */ /* 0x000fe20000000007 */
[----:B------:R-:W-:Y:S01]  /*351a0*/  VIADD R6, R4, 0x9a ;  /* 0x0000009a04067836 */ /* 0x000fe20000000000 */
[----:B------:R-:W-:Y:S01]  /*351b0*/  @P4 STG.E.U16 desc[UR6][R10.64], R82 ;  /* 0x000000520a004986 */ /* 0x000fe2000c101506 */
[----:B------:R-:W-:-:S02]  /*351c0*/  LEA R8, P6, R0, R3, 0x1 ;  /* 0x0000000300087211 */ /* 0x000fc400078c08ff */
[----:B------:R-:W-:Y:S01]  /*351d0*/  ISETP.LT.AND P4, PT, R9, UR4, !P0 ;  /* 0x0000000409007c0c */ /* 0x000fe2000c781270 */
[----:B------:R-:W-:Y:S01]  /*351e0*/  ULDC UR4, c[0x0][0x248] ;  /* 0x0000920000047ab9 */ /* 0x000fe20000000800 */
[C---:B------:R-:W-:Y:S01]  /*351f0*/  LEA.HI.X.SX32 R9, R0.reuse, R5, 0x1, P6 ;  /* 0x0000000500097211 */ /* 0x040fe200030f0eff */
[----:B------:R-:W-:Y:S01]  /*35200*/  VIADD R0, R0, UR4 ;  /* 0x0000000400007c36 */ /* 0x000fe20008000000 */
[----:B------:R-:W-:Y:S01]  /*35210*/  ULDC UR4, c[0x0][0x248] ;  /* 0x0000920000047ab9 */ /* 0x000fe20000000800 */
[----:B------:R-:W-:Y:S01]  /*35220*/  ISETP.LT.AND P6, PT, R6, UR5, !P0 ;  /* 0x0000000506007c0c */ /* 0x000fe2000c7c1270 */
[----:B------:R-:W-:Y:S01]  /*35230*/  ULDC UR5, c[0x0][0x248] ;  /* 0x0000920000057ab9 */ /* 0x000fe20000000800 */
[----:B------:R2:W-:Y:S01]  /*35240*/  @P3 STG.E.U16 desc[UR6][R8.64], R7 ;  /* 0x0000000708003986 */ /* 0x0005e2000c101506 */
[C---:B------:R-:W-:Y:S01]  /*35250*/  LEA R6, P3, R0.reuse, R3, 0x1 ;  /* 0x0000000300067211 */ /* 0x040fe200078608ff */
[----:B------:R-:W-:Y:S01]  /*35260*/  VIADD R12, R0, UR4 ;  /* 0x00000004000c7c36 */ /* 0x000fe20008000000 */
[----:B------:R-:W-:-:S02]  /*35270*/  ULDC UR4, c[0x0][0x22c] ;  /* 0x00008b0000047ab9 */ /* 0x000fc40000000800 */
[----:B--2---:R-:W-:Y:S01]  /*35280*/  LEA.HI.X.SX32 R7, R0, R5, 0x1, P3 ;  /* 0x0000000500077211 */ /* 0x004fe200018f0eff */
[C---:B------:R-:W-:Y:S01]  /*35290*/  VIADD R0, R12.reuse, UR5 ;  /* 0x000000050c007c36 */ /* 0x040fe20008000000 */
[C---:B------:R-:W-:Y:S01]  /*352a0*/  LEA R10, P3, R12.reuse, R3, 0x1 ;  /* 0x000000030c0a7211 */ /* 0x040fe200078608ff */
[----:B------:R-:W-:Y:S01]  /*352b0*/  ULDC UR5, c[0x0][0x22c] ;  /* 0x00008b0000057ab9 */ /* 0x000fe20000000800 */
[----:B------:R-:W-:Y:S01]  /*352c0*/  PRMT R9, R83, 0x7632, R9 ;  /* 0x0000763253097816 */ /* 0x000fe20000000009 */
[----:B------:R-:W-:Y:S01]  /*352d0*/  @P5 STG.E.U16 desc[UR6][R6.64], R83 ;  /* 0x0000005306005986 */ /* 0x000fe2000c101506 */
[----:B------:R-:W-:Y:S01]  /*352e0*/  LEA.HI.X.SX32 R11, R12, R5, 0x1, P3 ;  /* 0x000000050c0b7211 */ /* 0x000fe200018f0eff */
[----:B------:R-:W-:Y:S01]  /*352f0*/  VIADD R12, R4, 0x9c ;  /* 0x0000009c040c7836 */ /* 0x000fe20000000000 */
[----:B------:R-:W-:Y:S02]  /*35300*/  LEA R8, P3, R0, R3, 0x1 ;  /* 0x0000000300087211 */ /* 0x000fe400078608ff */
[----:B------:R-:W-:Y:S01]  /*35310*/  ISETP.LT.AND P5, PT, R13, UR4, !P0 ;  /* 0x000000040d007c0c */ /* 0x000fe2000c7a1270 */
[----:B------:R2:W-:Y:S01]  /*35320*/  @P2 STG.E.U16 desc[UR6][R10.64], R9 ;  /* 0x000000090a002986 */ /* 0x0005e2000c101506 */
[----:B------:R-:W-:Y:S01]  /*35330*/  ULDC UR4, c[0x0][0x22c] ;  /* 0x00008b0000047ab9 */ /* 0x000fe20000000800 */
[----:B------:R-:W-:Y:S01]  /*35340*/  VIADD R13, R4, 0x9f ;  /* 0x0000009f040d7836 */ /* 0x000fe20000000000 */
[----:B--2---:R-:W-:Y:S01]  /*35350*/  LEA.HI.X.SX32 R9, R0, R5, 0x1, P3 ;  /* 0x0000000500097211 */ /* 0x004fe200018f0eff */
[----:B------:R-:W-:Y:S01]  /*35360*/  VIADD R10, R4, 0x9e ;  /* 0x0000009e040a7836 */ /* 0x000fe20000000000 */
[----:B------:R-:W-:Y:S01]  /*35370*/  ISETP.LT.AND P3, PT, R12, UR4, !P0 ;  /* 0x000000040c007c0c */ /* 0x000fe2000c761270 */
[----:B------:R-:W-:Y:S01]  /*35380*/  ULDC UR4, c[0x0][0x248] ;  /* 0x0000920000047ab9 */ /* 0x000fe20000000800 */
[----:B------:R-:W-:Y:S01]  /*35390*/  VIADD R12, R4, 0x9d ;  /* 0x0000009d040c7836 */ /* 0x000fe20000000000 */
[----:B------:R2:W-:Y:S01]  /*353a0*/  @P1 STG.E.U16 desc[UR6][R8.64], R84 ;  /* 0x0000005408001986 */ /* 0x0005e2000c101506 */
[----:B------:R-:W-:Y:S01]  /*353b0*/  VIADD R0, R0, UR4 ;  /* 0x0000000400007c36 */ /* 0x000fe20008000000 */
[----:B------:R-:W-:-:S02]  /*353c0*/  ULDC UR4, c[0x0][0x22c] ;  /* 0x00008b0000047ab9 */ /* 0x000fc40000000800 */
[----:B------:R-:W-:Y:S01]  /*353d0*/  ISETP.LT.AND P2, PT, R12, UR4, !P0 ;  /* 0x000000040c007c0c */ /* 0x000fe2000c741270 */
[----:B------:R-:W-:Y:S01]  /*353e0*/  ULDC UR4, c[0x0][0x248] ;  /* 0x0000920000047ab9 */ /* 0x000fe20000000800 */
[----:B------:R-:W-:-:S04]  /*353f0*/  LEA R6, P1, R0, R3, 0x1 ;  /* 0x0000000300067211 */ /* 0x000fc800078208ff */
[C---:B------:R-:W-:Y:S01]  /*35400*/  LEA.HI.X.SX32 R7, R0.reuse, R5, 0x1, P1 ;  /* 0x0000000500077211 */ /* 0x040fe200008f0eff */
[----:B------:R-:W-:Y:S01]  /*35410*/  VIADD R0, R0, UR4 ;  /* 0x0000000400007c36 */ /* 0x000fe20008000000 */
[----:B--2---:R-:W-:Y:S01]  /*35420*/  PRMT R9, R84, 0x7632, R9 ;  /* 0x0000763254097816 */ /* 0x004fe20000000009 */
[----:B------:R-:W-:Y:S01]  /*35430*/  ULDC UR4, c[0x0][0x248] ;  /* 0x0000920000047ab9 */ /* 0x000fe20000000800 */
[----:B------:R-:W-:Y:S01]  /*35440*/  ISETP.LT.AND P1, PT, R10, UR5, !P0 ;  /* 0x000000050a007c0c */ /* 0x000fe2000c721270 */
[C---:B------:R-:W-:Y:S01]  /*35450*/  VIADD R12, R0.reuse, UR4 ;  /* 0x00000004000c7c36 */ /* 0x040fe20008000000 */
[----:B------:R-:W-:Y:S01]  /*35460*/  ULDC UR4, c[0x0][0x248] ;  /* 0x0000920000047ab9 */ /* 0x000fe20000000800 */
[----:B------:R2:W-:Y:S01]  /*35470*/  @P4 STG.E.U16 desc[UR6][R6.64], R9 ;  /* 0x0000000906004986 */ /* 0x0005e2000c101506 */
[----:B------:R-:W-:Y:S01]  /*35480*/  LEA R8, P4, R0, R3, 0x1 ;  /* 0x0000000300087211 */ /* 0x000fe200078808ff */
[----:B------:R-:W-:-:S03]  /*35490*/  ULDC UR5, c[0x0][0x22c] ;  /* 0x00008b0000057ab9 */ /* 0x000fc60000000800 */
        /* <DEDUP_REMOVED lines=13> */
[C---:B--2---:R-:W-:Y:S01]  /*35570*/  LEA.HI.X.SX32 R7, R0.reuse, R5, 0x1, P6 ;  /* 0x0000000500077211 */ /* 0x044fe200030f0eff */
[----:B------:R-:W-:Y:S01]  /*35580*/  VIADD R0, R0, UR4 ;  /* 0x0000000400007c36 */ /* 0x000fe20008000000 */
[----:B------:R-:W-:Y:S01]  /*35590*/  ULDC UR4, c[0x0][0x248] ;  /* 0x0000920000047ab9 */ /* 0x000fe20000000800 */
[----:B------:R-:W-:Y:S01]  /*355a0*/  ISETP.LT.AND P6, PT, R12, UR5, !P0 ;  /* 0x000000050c007c0c */ /* 0x000fe2000c7c1270 */
[----:B------:R-:W-:Y:S01]  /*355b0*/  VIADD R10, R4, 0xa1 ;  /* 0x000000a1040a7836 */ /* 0x000fe20000000000 */
[----:B------:R2:W-:Y:S01]  /*355c0*/  @P3 STG.E.U16 desc[UR6][R6.64], R86 ;  /* 0x0000005606003986 */ /* 0x0005e2000c101506 */
[C---:B------:R-:W-:Y:S01]  /*355d0*/  LEA R8, P3, R0.reuse, R3, 0x1 ;  /* 0x0000000300087211 */ /* 0x040fe200078608ff */
[C---:B------:R-:W-:Y:S01]  /*355e0*/  VIADD R12, R0.reuse, UR4 ;  /* 0x00000004000c7c36 */ /* 0x040fe20008000000 */
[----:B------:R-:W-:Y:S01]  /*355f0*/  ULDC UR5, c[0x0][0x22c] ;  /* 0x00008b0000057ab9 */ /* 0x000fe20000000800 */
[----:B------:R-:W-:Y:S01]  /*35600*/  ULDC UR4, c[0x0][0x22c] ;  /* 0x00008b0000047ab9 */ /* 0x000fe20000000800 */
[----:B------:R-:W-:Y:S01]  /*35610*/  LEA.HI.X.SX32 R9, R0, R5, 0x1, P3 ;  /* 0x0000000500097211 */ /* 0x000fe200018f0eff */
[----:B------:R-:W-:Y:S01]  /*35620*/  VIADD R0, R4, 0xa2 ;  /* 0x000000a204007836 */ /* 0x000fe20000000000 */
[----:B------:R-:W-:Y:S01]  /*35630*/  ISETP.LT.AND P5, PT, R10, UR5, !P0 ;  /* 0x000000050a007c0c */ /* 0x000fe2000c7a1270 */
[----:B------:R-:W-:Y:S01]  /*35640*/  ULDC UR5, c[0x0][0x22c] ;  /* 0x00008b0000057ab9 */ /* 0x000fe20000000800 */
[----:B------:R-:W-:-:S02]  /*35650*/  LEA R10, P3, R12, R3, 0x1 ;  /* 0x000000030c0a7211 */ /* 0x000fc400078608ff */
[----:B--2---:R-:W-:Y:S02]  /*35660*/  PRMT R7, R86, 0x7632, R7 ;  /* 0x0000763256077816 */ /* 0x004fe40000000007 */
[----:B------:R-:W-:-:S03]  /*35670*/  LEA.HI.X.SX32 R11, R12, R5, 0x1, P3 ;  /* 0x000000050c0b7211 */ /* 0x000fc600018f0eff */
[----:B------:R2:W-:Y:S01]  /*35680*/  @P2 STG.E.U16 desc[UR6][R8.64], R7 ;  /* 0x0000000708002986 */ /* 0x0005e2000c101506 */
[----:B------:R-:W-:Y:S01]  /*35690*/  ISETP.LT.AND P2, PT, R0, UR4, !P0 ;  /* 0x0000000400007c0c */ /* 0x000fe2000c741270 */
[----:B------:R-:W-:Y:S01]  /*356a0*/  ULDC UR4, c[0x0][0x248] ;  /* 0x0000920000047ab9 */ /* 0x000fe20000000800 */
[----:B------:R-:W-:Y:S01]  /*356b0*/  VIADD R0, R4, 0xa3 ;  /* 0x000000a304007836 */ /* 0x000fe20000000000 */
[----:B------:R-:W-:Y:S01]  /*356c0*/  @P1 STG.E.U16 desc[UR6][R10.64], R87 ;  /* 0x000000570a001986 */ /* 0x000fe2000c101506 */
[----:B------:R-:W-:Y:S01]  /*356d0*/  VIADD R12, R12, UR4 ;  /* 0x000000040c0c7c36 */ /* 0x000fe20008000000 */
[----:B------:R-:W-:Y:S02]  /*356e0*/  ULDC UR4, c[0x0][0x22c] ;  /* 0x00008b0000047ab9 */ /* 0x000fe40000000800 */
[----:B------:R-:W-:Y:S01]  /*356f0*/  ISETP.LT.AND P1, PT, R0, UR4, !P0 ;  /* 0x0000000400007c0c */ /* 0x000fe2000c721270 */
[----:B------:R-:W-:Y:S01]  /*35700*/  ULDC UR4, c[0x0][0x248] ;  /* 0x0000920000047ab9 */ /* 0x000fe20000000800 */
[----:B------:R-:W-:Y:S01]  /*35710*/  LEA R6, P3, R12, R3, 0x1 ;  /* 0x000000030c067211 */ /* 0x000fe200078608ff */
[----:B------:R-:W-:Y:S01]  /*35720*/  VIADD R0, R4, 0xa4 ;  /* 0x000000a404007836 */ /* 0x000fe20000000000 */
        /* <DEDUP_REMOVED lines=487> */
[----:B0-----:R0:W-:Y:S01]  /*375a0*/  @P1 STG.E.U16 desc[UR6][R8.64], R116 ;  /* 0x0000007408001986 */ /* 0x0011e2000c101506 */
[----:B------:R-:W-:Y:S01]  /*375b0*/  VIADD R0, R0, UR4 ;  /* 0x0000000400007c36 */ /* 0x000fe20008000000 */
[----:B------:R-:W-:-:S02]  /*375c0*/  ULDC UR4, c[0x0][0x22c] ;  /* 0x00008b0000047ab9 */ /* 0x000fc40000000800 */
[----:B------:R-:W-:Y:S01]  /*375d0*/  ISETP.LT.AND P2, PT, R12, UR4, !P0 ;  /* 0x000000040c007c0c */ /* 0x000fe2000c741270 */
[----:B------:R-:W-:Y:S01]  /*375e0*/  ULDC UR4, c[0x0][0x248] ;  /* 0x0000920000047ab9 */ /* 0x000fe20000000800 */
[----:B------:R-:W-:-:S04]  /*375f0*/  LEA R6, P1, R0, R3, 0x1 ;  /* 0x0000000300067211 */ /* 0x000fc800078208ff */
[C---:B------:R-:W-:Y:S01]  /*37600*/  LEA.HI.X.SX32 R7, R0.reuse, R5, 0x1, P1 ;  /* 0x0000000500077211 */ /* 0x040fe200008f0eff */
[----:B------:R-:W-:Y:S01]  /*37610*/  VIADD R0, R0, UR4 ;  /* 0x0000000400007c36 */ /* 0x000fe20008000000 */
[----:B0-----:R-:W-:Y:S01]  /*37620*/  PRMT R9, R116, 0x7632, R9 ;  /* 0x0000763274097816 */ /* 0x001fe20000000009 */
[----:B------:R-:W-:Y:S01]  /*37630*/  ULDC UR4, c[0x0][0x248] ;  /* 0x0000920000047ab9 */ /* 0x000fe20000000800 */
[----:B------:R-:W-:Y:S01]  /*37640*/  ISETP.LT.AND P1, PT, R10, UR5, !P0 ;  /* 0x000000050a007c0c */ /* 0x000fe2000c721270 */
[C---:B------:R-:W-:Y:S01]  /*37650*/  VIADD R12, R0.reuse, UR4 ;  /* 0x00000004000c7c36 */ /* 0x040fe20008000000 */
[----:B------:R-:W-:Y:S01]  /*37660*/  ULDC UR4, c[0x0][0x248] ;  /* 0x0000920000047ab9 */ /* 0x000fe20000000800 */
[----:B------:R0:W-:Y:S01]  /*37670*/  @P4 STG.E.U16 desc[UR6][R6.64], R9 ;  /* 0x0000000906004986 */ /* 0x0001e2000c101506 */
[----:B------:R-:W-:Y:S01]  /*37680*/  LEA R8, P4, R0, R3, 0x1 ;  /* 0x0000000300087211 */ /* 0x000fe200078808ff */
[----:B------:R-:W-:-:S03]  /*37690*/  ULDC UR5, c[0x0][0x22c] ;  /* 0x00008b0000057ab9 */ /* 0x000fc60000000800 */
[----:B0-----:R-:W-:Y:S01]  /*376a0*/  LEA.HI.X.SX32 R9, R0, R5, 0x1, P4 ;  /* 0x0000000500097211 */ /* 0x001fe200020f0eff */
        /* <DEDUP_REMOVED lines=12> */
[C---:B0-----:R-:W-:Y:S01]  /*37770*/  LEA.HI.X.SX32 R7, R0.reuse, R5, 0x1, P6 ;  /* 0x0000000500077211 */ /* 0x041fe200030f0eff */
        /* <DEDUP_REMOVED lines=14> */
[----:B0-----:R-:W-:Y:S02]  /*37860*/  PRMT R7, R118, 0x7632, R7 ;  /* 0x0000763276077816 */ /* 0x001fe40000000007 */
[----:B------:R-:W-:Y:S02]  /*37870*/  LEA.HI.X.SX32 R11, R12, R5, 0x1, P3 ;  /* 0x000000050c0b7211 */ /* 0x000fe400018f0eff */
[----:B------:R-:W-:Y:S01]  /*37880*/  ISETP.LT.AND P3, PT, R0, UR4, !P0 ;  /* 0x0000000400007c0c */ /* 0x000fe2000c761270 */
[----:B------:R-:W-:Y:S01]  /*37890*/  ULDC UR4, c[0x0][0x248] ;  /* 0x0000920000047ab9 */ /* 0x000fe20000000800 */
[----:B------:R-:W-:Y:S01]  /*378a0*/  VIADD R0, R4, 0xe3 ;  /* 0x000000e304007836 */ /* 0x000fe20000000000 */
[----:B------:R0:W-:Y:S01]  /*378b0*/  @P2 STG.E.U16 desc[UR6][R8.64], R7 ;  /* 0x0000000708002986 */ /* 0x0001e2000c101506 */
[----:B------:R-:W-:Y:S01]  /*378c0*/  VIADD R12, R12, UR4 ;  /* 0x000000040c0c7c36 */ /* 0x000fe20008000000 */
[----:B------:R-:W-:Y:S02]  /*378d0*/  ULDC UR4, c[0x0][0x22c] ;  /* 0x00008b0000047ab9 */ /* 0x000fe40000000800 */
[----:B------:R-:W-:Y:S01]  /*378e0*/  @P1 STG.E.U16 desc[UR6][R10.64], R119 ;  /* 0x000000770a001986 */ /* 0x000fe2000c101506 */
[----:B------:R-:W-:Y:S01]  /*378f0*/  ISETP.LT.AND P2, PT, R0, UR4, !P0 ;  /* 0x0000000400007c0c */ /* 0x000fe2000c741270 */
[----:B------:R-:W-:Y:S01]  /*37900*/  ULDC UR4, c[0x0][0x248] ;  /* 0x0000920000047ab9 */ /* 0x000fe20000000800 */
[----:B------:R-:W-:Y:S01]  /*37910*/  LEA R6, P1, R12, R3, 0x1 ;  /* 0x000000030c067211 */ /* 0x000fe200078208ff */
[----:B------:R-:W-:Y:S01]  /*37920*/  VIADD R0, R4, 0xe4 ;  /* 0x000000e404007836 */ /* 0x000fe20000000000 */
[----:B0-----:R-:W-:-:S02]  /*37930*/  PRMT R9, R119, 0x7632, R9 ;  /* 0x0000763277097816 */ /* 0x001fc40000000009 */
        /* <DEDUP_REMOVED lines=9> */
[----:B0-----:R-:W-:Y:S01]  /*379d0*/  LEA.HI.X.SX32 R9, R12, R5, 0x1, P4 ;  /* 0x000000050c097211 */ /* 0x001fe200020f0eff */
[C---:B------:R-:W-:Y:S01]  /*379e0*/  VIADD R12, R0.reuse, UR4 ;  /* 0x00000004000c7c36 */ /* 0x040fe20008000000 */
[----:B------:R-:W-:Y:S01]  /*379f0*/  LEA R10, P4, R0, R3, 0x1 ;  /* 0x00000003000a7211 */ /* 0x000fe200078808ff */
[----:B------:R-:W-:Y:S01]  /*37a00*/  ULDC UR4, c[0x0][0x248] ;  /* 0x0000920000047ab9 */ /* 0x000fe20000000800 */
[----:B-1----:R-:W-:Y:S01]  /*37a10*/  PRMT R7, R120, 0x7632, R7 ;  /* 0x0000763278077816 */ /* 0x002fe20000000007 */
        /* <DEDUP_REMOVED lines=17> */
[----:B------:R-:W-:Y:S01]  /*37b30*/  PRMT R11, R121, 0x7632, R11 ;  /* 0x00007632790b7816 */ /* 0x000fe2000000000b */
[----:B------:R-:W-:Y:S01]  /*37b40*/  ULDC UR4, c[0x0][0x22c] ;  /* 0x00008b0000047ab9 */ /* 0x000fe20000000800 */
[----:B------:R-:W-:Y:S01]  /*37b50*/  LEA.HI.X.SX32 R9, R12, R5, 0x1, P3 ;  /* 0x000000050c097211 */ /* 0x000fe200018f0eff */
[----:B------:R-:W-:Y:S01]  /*37b60*/  VIADD R12, R4, 0xe8 ;  /* 0x000000e8040c7836 */ /* 0x000fe20000000000 */
[----:B------:R-:W-:Y:S01]  /*37b70*/  ISETP.LT.AND P5, PT, R10, UR5, !P0 ;  /* 0x000000050a007c0c */ /* 0x000fe2000c7a1270 */
[----:B------:R-:W-:Y:S01]  /*37b80*/  ULDC UR5, c[0x0][0x22c] ;  /* 0x00008b0000057ab9 */ /* 0x000fe20000000800 */
[----:B------:R-:W-:Y:S01]  /*37b90*/  LEA R10, P3, R0, R3, 0x1 ;  /* 0x00000003000a7211 */ /* 0x000fe200078608ff */
[----:B------:R1:W-:Y:S01]  /*37ba0*/  @P2 STG.E.U16 desc[UR6][R8.64], R11 ;  /* 0x0000000b08002986 */ /* 0x0003e2000c101506 */
[----:B0-----:R-:W-:-:S02]  /*37bb0*/  VIADD R7, R4, 0xe9 ;  /* 0x000000e904077836 */ /* 0x001fc40000000000 */
[----:B-1----:R-:W-:Y:S01]  /*37bc0*/  LEA.HI.X.SX32 R11, R0, R5, 0x1, P3 ;  /* 0x00000005000b7211 */ /* 0x002fe200018f0eff */
[----:B------:R-:W-:Y:S01]  /*37bd0*/  VIADD R8, R4, 0xea ;  /* 0x000000ea04087836 */ /* 0x000fe20000000000 */
[----:B------:R-:W-:Y:S01]  /*37be0*/  ISETP.LT.AND P3, PT, R12, UR4, !P0 ;  /* 0x000000040c007c0c */ /* 0x000fe2000c761270 */
[----:B------:R-:W-:Y:S01]  /*37bf0*/  ULDC UR4, c[0x0][0x248] ;  /* 0x0000920000047ab9 */ /* 0x000fe20000000800 */
[----:B------:R-:W-:Y:S01]  /*37c00*/  PRMT R9, R122, 0x7632, R9 ;  /* 0x000076327a097816 */ /* 0x000fe20000000009 */
[----:B------:R-:W-:Y:S01]  /*37c10*/  VIADD R0, R0, UR4 ;  /* 0x0000000400007c36 */ /* 0x000fe20008000000 */
[----:B------:R-:W-:Y:S01]  /*37c20*/  @P1 STG.E.U16 desc[UR6][R10.64], R122 ;  /* 0x0000007a0a001986 */ /* 0x000fe2000c101506 */
[----:B------:R-:W-:Y:S02]  /*37c30*/  ULDC UR4, c[0x0][0x22c] ;  /* 0x00008b0000047ab9 */ /* 0x000fe40000000800 */
[----:B------:R-:W-:Y:S01]  /*37c40*/  ISETP.LT.AND P2, PT, R7, UR4, !P0 ;  /* 0x0000000407007c0c */ /* 0x000fe2000c741270 */
[----:B------:R-:W-:Y:S01]  /*37c50*/  ULDC UR4, c[0x0][0x248] ;  /* 0x0000920000047ab9 */ /* 0x000fe20000000800 */
[----:B------:R-:W-:-:S04]  /*37c60*/  LEA R6, P1, R0, R3, 0x1 ;  /* 0x0000000300067211 */ /* 0x000fc800078208ff */
        /* <DEDUP_REMOVED lines=74> */
[----:B------:R-:W-:Y:S01]  /*38110*/  VIADD R0, R4, 0xf3 ;  /* 0x000000f304007836 */ /* 0x000fe20000000000 */
[----:B------:R-:W-:Y:S01]  /*38120*/  ULDC UR5, c[0x0][0x22c] ;  /* 0x00008b0000057ab9 */ /* 0x000fe20000000800 */
[C---:B0-----:R-:W-:Y:S01]  /*38130*/  LEA.HI.X.SX32 R7, R12.reuse, R5, 0x1, P4 ;  /* 0x000000050c077211 */ /* 0x041fe200020f0eff */
[----:B------:R-:W-:Y:S01]  /*38140*/  VIADD R12, R12, UR4 ;  /* 0x000000040c0c7c36 */ /* 0x000fe20008000000 */
[----:B------:R-:W-:Y:S01]  /*38150*/  ULDC UR4, c[0x0][0x248] ;  /* 0x0000920000047ab9 */ /* 0x000fe20000000800 */
[----:B------:R-:W-:-:S02]  /*38160*/  VIADD R10, R4, 0xf4 ;  /* 0x000000f4040a7836 */ /* 0x000fc40000000000 */
[----:B------:R0:W-:Y:S01]  /*38170*/  @P2 STG.E.U16 desc[UR6][R6.64], R127 ;  /* 0x0000007f06002986 */ /* 0x0001e2000c101506 */
[----:B------:R-:W-:Y:S02]  /*38180*/  LEA R8, P4, R12, R3, 0x1 ;  /* 0x000000030c087211 */ /* 0x000fe400078808ff */
[----:B------:R-:W-:Y:S01]  /*38190*/  ISETP.LT.AND P2, PT, R0, UR5, !P0 ;  /* 0x0000000500007c0c */ /* 0x000fe2000c741270 */
[C---:B------:R-:W-:Y:S01]  /*381a0*/  VIADD R0, R12.reuse, UR4 ;  /* 0x000000040c007c36 */ /* 0x040fe20008000000 */
[----:B------:R-:W-:Y:S01]  /*381b0*/  LEA.HI.X.SX32 R9, R12, R5, 0x1, P4 ;  /* 0x000000050c097211 */ /* 0x000fe200020f0eff */
[----:B------:R-:W-:Y:S01]  /*381c0*/  ULDC UR4, c[0x0][0x22c] ;  /* 0x00008b0000047ab9 */ /* 0x000fe20000000800 */
[----:B------:R-:W-:Y:S01]  /*381d0*/  ULDC UR5, c[0x0][0x22c] ;  /* 0x00008b0000057ab9 */ /* 0x000fe20000000800 */
[----:B0-----:R-:W-:Y:S02]  /*381e0*/  PRMT R7, R127, 0x7632, R7 ;  /* 0x000076327f077816 */ /* 0x001fe40000000007 */
[----:B------:R-:W-:-:S03]  /*381f0*/  LEA R6, P4, R0, R3, 0x1 ;  /* 0x0000000300067211 */ /* 0x000fc600078808ff */
[----:B------:R0:W-:Y:S01]  /*38200*/  @P1 STG.E.U16 desc[UR6][R8.64], R7 ;  /* 0x0000000708001986 */ /* 0x0001e2000c101506 */
[----:B------:R-:W-:Y:S01]  /*38210*/  ISETP.LT.AND P1, PT, R10, UR4, !P0 ;  /* 0x000000040a007c0c */ /* 0x000fe2000c721270 */
[----:B------:R-:W-:Y:S01]  /*38220*/  ULDC UR4, c[0x0][0x248] ;  /* 0x0000920000047ab9 */ /* 0x000fe20000000800 */
[----:B------:R-:W-:Y:S01]  /*38230*/  VIADD R10, R4, 0xf5 ;  /* 0x000000f5040a7836 */ /* 0x000fe20000000000 */
[C---:B0-----:R-:W-:Y:S01]  /*38240*/  LEA.HI.X.SX32 R7, R0.reuse, R5, 0x1, P4 ;  /* 0x0000000500077211 */ /* 0x041fe200020f0eff */
[----:B------:R-:W-:Y:S01]  /*38250*/  VIADD R0, R0, UR4 ;  /* 0x0000000400007c36 */ /* 0x000fe20008000000 */
[----:B------:R-:W-:Y:S02]  /*38260*/  ULDC UR4, c[0x0][0x248] ;  /* 0x0000920000047ab9 */ /* 0x000fe40000000800 */
[----:B------:R-:W-:Y:S01]  /*38270*/  ISETP.LT.AND P4, PT, R10, UR5, !P0 ;  /* 0x000000050a007c0c */ /* 0x000fe2000c781270 */
[----:B------:R-:W-:Y:S01]  /*38280*/  ULDC UR5, c[0x0][0x22c] ;  /* 0x00008b0000057ab9 */ /* 0x000fe20000000800 */
[----:B------:R0:W-:Y:S01]  /*38290*/  @P5 STG.E.U16 desc[UR6][R6.64], R128 ;  /* 0x0000008006005986 */ /* 0x0001e2000c101506 */
[C---:B------:R-:W-:Y:S01]  /*382a0*/  LEA R10, P5, R0.reuse, R3, 0x1 ;  /* 0x00000003000a7211 */ /* 0x040fe200078a08ff */
[----:B------:R-:W-:Y:S01]  /*382b0*/  VIADD R12, R0, UR4 ;  /* 0x00000004000c7c36 */ /* 0x000fe20008000000 */
[----:B------:R-:W-:-:S02]  /*382c0*/  ULDC UR4, c[0x0][0x248] ;  /* 0x0000920000047ab9 */ /* 0x000fc40000000800 */
[----:B------:R-:W-:Y:S01]  /*382d0*/  LEA.HI.X.SX32 R11, R0, R5, 0x1, P5 ;  /* 0x00000005000b7211 */ /* 0x000fe200028f0eff */
[C---:B------:R-:W-:Y:S01]  /*382e0*/  VIADD R0, R12.reuse, UR4 ;  /* 0x000000040c007c36 */ /* 0x040fe20008000000 */
[----:B------:R-:W-:Y:S01]  /*382f0*/  LEA R8, P5, R12, R3, 0x1 ;  /* 0x000000030c087211 */ /* 0x000fe200078a08ff */
[----:B------:R-:W-:-:S03]  /*38300*/  ULDC UR4, c[0x0][0x248] ;  /* 0x0000920000047ab9 */ /* 0x000fc60000000800 */
[----:B------:R-:W-:Y:S01]  /*38310*/  LEA.HI.X.SX32 R9, R12, R5, 0x1, P5 ;  /* 0x000000050c097211 */ /* 0x000fe200028f0eff */
[----:B------:R-:W-:Y:S01]  /*38320*/  VIADD R12, R4, 0xf7 ;  /* 0x000000f7040c7836 */ /* 0x000fe20000000000 */
[----:B0-----:R-:W-:Y:S02]  /*38330*/  PRMT R7, R128, 0x7632, R7 ;  /* 0x0000763280077816 */ /* 0x001fe40000000007 */
[----:B------:R-:W-:-:S03]  /*38340*/  LEA R6, P5, R0, R3, 0x1 ;  /* 0x0000000300067211 */ /* 0x000fc600078a08ff */
[----:B------:R0:W-:Y:S01]  /*38350*/  @P6 STG.E.U16 desc[UR6][R10.64], R7 ;  /* 0x000000070a006986 */ /* 0x0001e2000c101506 */
[----:B------:R-:W-:Y:S01]  /*38360*/  ISETP.LT.AND P6, PT, R13, UR5, !P0 ;  /* 0x000000050d007c0c */ /* 0x000fe2000c7c1270 */
[----:B------:R-:W-:Y:S02]  /*38370*/  ULDC UR5, c[0x0][0x22c] ;  /* 0x00008b0000057ab9 */ /* 0x000fe40000000800 */
[----:B------:R1:W-:Y:S01]  /*38380*/  @P3 STG.E.U16 desc[UR6][R8.64], R129 ;  /* 0x0000008108003986 */ /* 0x0003e2000c101506 */
[----:B------:R-:W-:Y:S01]  /*38390*/  ISETP.LT.AND P3, PT, R12, UR5, !P0 ;  /* 0x000000050c007c0c */ /* 0x000fe2000c761270 */
[----:B------:R-:W-:Y:S01]  /*383a0*/  ULDC UR5, c[0x0][0x22c] ;  /* 0x00008b0000057ab9 */ /* 0x000fe20000000800 */
[----:B------:R-:W-:Y:S02]  /*383b0*/  PRMT R12, R131, 0x7632, R12 ;  /* 0x00007632830c7816 */ /* 0x000fe4000000000c */
[C---:B0-----:R-:W-:Y:S01]  /*383c0*/  LEA.HI.X.SX32 R7, R0.reuse, R5, 0x1, P5 ;  /* 0x0000000500077211 */ /* 0x041fe200028f0eff */
[----:B------:R-:W-:Y:S01]  /*383d0*/  VIADD R0, R0, UR4 ;  /* 0x0000000400007c36 */ /* 0x000fe20008000000 */
[----:B------:R-:W-:Y:S01]  /*383e0*/  ULDC UR4, c[0x0][0x248] ;  /* 0x0000920000047ab9 */ /* 0x000fe20000000800 */
[C---:B------:R-:W-:Y:S01]  /*383f0*/  VIADD R10, R4.reuse, 0xf8 ;  /* 0x000000f8040a7836 */ /* 0x040fe20000000000 */
[----:B-1----:R-:W-:Y:S01]  /*38400*/  PRMT R9, R129, 0x7632, R9 ;  /* 0x0000763281097816 */ /* 0x002fe20000000009 */
[----:B------:R-:W-:Y:S01]  /*38410*/  VIADD R11, R4, 0xfa ;  /* 0x000000fa040b7836 */ /* 0x000fe20000000000 */
[----:B------:R-:W-:-:S03]  /*38420*/  LEA R8, P5, R0, R3, 0x1 ;  /* 0x0000000300087211 */ /* 0x000fc600078a08ff */
[----:B------:R0:W-:Y:S01]  /*38430*/  @P2 STG.E.U16 desc[UR6][R6.64], R9 ;  /* 0x0000000906002986 */ /* 0x0001e2000c101506 */
[----:B------:R-:W-:Y:S01]  /*38440*/  ISETP.LT.AND P2, PT, R10, UR5, !P0 ;  /* 0x000000050a007c0c */ /* 0x000fe2000c741270 */
[C---:B------:R-:W-:Y:S01]  /*38450*/  VIADD R10, R0.reuse, UR4 ;  /* 0x00000004000a7c36 */ /* 0x040fe20008000000 */
[----:B------:R-:W-:Y:S01]  /*38460*/  ULDC UR4, c[0x0][0x22c] ;  /* 0x00008b0000047ab9 */ /* 0x000fe20000000800 */
[----:B------:R-:W-:Y:S01]  /*38470*/  ULDC UR5, c[0x0][0x22c] ;  /* 0x00008b0000057ab9 */ /* 0x000fe20000000800 */
[----:B0-----:R-:W-:Y:S01]  /*38480*/  LEA.HI.X.SX32 R9, R0, R5, 0x1, P5 ;  /* 0x0000000500097211 */ /* 0x001fe200028f0eff */
[----:B------:R-:W-:Y:S01]  /*38490*/  VIADD R0, R4, 0xf9 ;  /* 0x000000f904007836 */ /* 0x000fe20000000000 */
[----:B------:R-:W-:-:S03]  /*384a0*/  LEA R6, P5, R10, R3, 0x1 ;  /* 0x000000030a067211 */ /* 0x000fc600078a08ff */
[----:B------:R0:W-:Y:S01]  /*384b0*/  @P1 STG.E.U16 desc[UR6][R8.64], R130 ;  /* 0x0000008208001986 */ /* 0x0001e2000c101506 */
[----:B------:R-:W-:Y:S01]  /*384c0*/  ISETP.LT.AND P1, PT, R0, UR4, !P0 ;  /* 0x0000000400007c0c */ /* 0x000fe2000c721270 */
[----:B------:R-:W-:Y:S01]  /*384d0*/  ULDC UR4, c[0x0][0x248] ;  /* 0x0000920000047ab9 */ /* 0x000fe20000000800 */
[C---:B------:R-:W-:Y:S01]  /*384e0*/  LEA.HI.X.SX32 R7, R10.reuse, R5, 0x1, P5 ;  /* 0x000000050a077211 */ /* 0x040fe200028f0eff */
[----:B------:R-:W-:Y:S01]  /*384f0*/  VIADD R0, R10, UR4 ;  /* 0x000000040a007c36 */ /* 0x000fe20008000000 */
[----:B------:R-:W-:Y:S02]  /*38500*/  ULDC UR4, c[0x0][0x22c] ;  /* 0x00008b0000047ab9 */ /* 0x000fe40000000800 */
[----:B------:R-:W-:Y:S01]  /*38510*/  ISETP.LT.AND P5, PT, R11, UR4, !P0 ;  /* 0x000000040b007c0c */ /* 0x000fe2000c7a1270 */
[----:B------:R-:W-:Y:S01]  /*38520*/  ULDC UR4, c[0x0][0x248] ;  /* 0x0000920000047ab9 */ /* 0x000fe20000000800 */
[----:B0-----:R-:W-:-:S05]  /*38530*/  PRMT R9, R130, 0x7632, R9 ;  /* 0x0000763282097816 */ /* 0x001fca0000000009 */
[----:B------:R0:W-:Y:S01]  /*38540*/  @P4 STG.E.U16 desc[UR6][R6.64], R9 ;  /* 0x0000000906004986 */ /* 0x0001e2000c101506 */
[----:B------:R-:W-:-:S04]  /*38550*/  LEA R10, P4, R0, R3, 0x1 ;  /* 0x00000003000a7211 */ /* 0x000fc800078808ff */
[C---:B------:R-:W-:Y:S01]  /*38560*/  LEA.HI.X.SX32 R11, R0.reuse, R5, 0x1, P4 ;  /* 0x00000005000b7211 */ /* 0x040fe200020f0eff */
[----:B------:R-:W-:Y:S01]  /*38570*/  VIADD R0, R0, UR4 ;  /* 0x0000000400007c36 */ /* 0x000fe20008000000 */
[----:B------:R-:W-:Y:S01]  /*38580*/  ULDC UR4, c[0x0][0x248] ;  /* 0x0000920000047ab9 */ /* 0x000fe20000000800 */
[----:B------:R-:W-:Y:S01]  /*38590*/  ISETP.LT.AND P4, PT, R2, UR5, !P0 ;  /* 0x0000000502007c0c */ /* 0x000fe2000c781270 */
[----:B------:R-:W-:Y:S01]  /*385a0*/  ULDC UR5, c[0x0][0x248] ;  /* 0x0000920000057ab9 */ /* 0x000fe20000000800 */
[----:B------:R1:W-:Y:S01]  /*385b0*/  @P6 STG.E.U16 desc[UR6][R10.64], R131 ;  /* 0x000000830a006986 */ /* 0x0003e2000c101506 */
[C---:B------:R-:W-:Y:S01]  /*385c0*/  VIADD R2, R0.reuse, UR4 ;  /* 0x0000000400027c36 */ /* 0x040fe20008000000 */
[----:B0-----:R-:W-:Y:S01]  /*385d0*/  LEA R6, P6, R0, R3, 0x1 ;  /* 0x0000000300067211 */ /* 0x001fe200078c08ff */
[----:B------:R-:W-:Y:S01]  /*385e0*/  VIADD R9, R4, 0xfc ;  /* 0x000000fc04097836 */ /* 0x000fe20000000000 */
[----:B------:R-:W-:Y:S02]  /*385f0*/  ULDC UR4, c[0x0][0x22c] ;  /* 0x00008b0000047ab9 */ /* 0x000fe40000000800 */
[----:B------:R-:W-:Y:S01]  /*38600*/  LEA.HI.X.SX32 R7, R0, R5, 0x1, P6 ;  /* 0x0000000500077211 */ /* 0x000fe200030f0eff */
[C---:B------:R-:W-:Y:S01]  /*38610*/  VIADD R0, R2.reuse, UR5 ;  /* 0x0000000502007c36 */ /* 0x040fe20008000000 */
[----:B------:R-:W-:Y:S01]  /*38620*/  LEA R8, P6, R2, R3, 0x1 ;  /* 0x0000000302087211 */ /* 0x000fe200078c08ff */
[----:B------:R-:W-:-:S02]  /*38630*/  ULDC UR5, c[0x0][0x248] ;  /* 0x0000920000057ab9 */ /* 0x000fc40000000800 */
[----:B------:R0:W-:Y:S01]  /*38640*/  @P3 STG.E.U16 desc[UR6][R6.64], R12 ;  /* 0x0000000c06003986 */ /* 0x0001e2000c101506 */
[----:B------:R-:W-:Y:S01]  /*38650*/  ISETP.LT.AND P3, PT, R9, UR4, !P0 ;  /* 0x0000000409007c0c */ /* 0x000fe2000c761270 */
[----:B------:R-:W-:Y:S01]  /*38660*/  ULDC UR4, c[0x0][0x22c] ;  /* 0x00008b0000047ab9 */ /* 0x000fe20000000800 */
[----:B------:R-:W-:Y:S01]  /*38670*/  LEA.HI.X.SX32 R9, R2, R5, 0x1, P6 ;  /* 0x0000000502097211 */ /* 0x000fe200030f0eff */
[----:B------:R-:W-:Y:S01]  /*38680*/  VIADD R2, R4, 0xfd ;  /* 0x000000fd04027836 */ /* 0x000fe20000000000 */
[----:B-1----:R-:W-:-:S03]  /*38690*/  LEA R10, P6, R0, R3, 0x1 ;  /* 0x00000003000a7211 */ /* 0x002fc600078c08ff */
[----:B------:R-:W-:Y:S01]  /*386a0*/  @P2 STG.E.U16 desc[UR6][R8.64], R16 ;  /* 0x0000001008002986 */ /* 0x000fe2000c101506 */
[----:B------:R-:W-:Y:S01]  /*386b0*/  ISETP.LT.AND P2, PT, R2, UR4, !P0 ;  /* 0x0000000402007c0c */ /* 0x000fe2000c741270 */
[----:B------:R-:W-:Y:S01]  /*386c0*/  ULDC UR4, c[0x0][0x248] ;  /* 0x0000920000047ab9 */ /* 0x000fe20000000800 */
[C---:B------:R-:W-:Y:S01]  /*386d0*/  LEA.HI.X.SX32 R11, R0.reuse, R5, 0x1, P6 ;  /* 0x00000005000b7211 */ /* 0x040fe200030f0eff */
[----:B------:R-:W-:Y:S01]  /*386e0*/  VIADD R0, R0, UR4 ;  /* 0x0000000400007c36 */ /* 0x000fe20008000000 */
[----:B0-----:R-:W-:Y:S01]  /*386f0*/  PRMT R7, R16, 0x7632, R7 ;  /* 0x0000763210077816 */ /* 0x001fe20000000007 */
[----:B------:R-:W-:Y:S02]  /*38700*/  ULDC UR4, c[0x0][0x248] ;  /* 0x0000920000047ab9 */ /* 0x000fe40000000800 */
[C---:B------:R-:W-:Y:S01]  /*38710*/  VIADD R2, R0.reuse, UR4 ;  /* 0x0000000400027c36 */ /* 0x040fe20008000000 */
[----:B------:R-:W-:Y:S01]  /*38720*/  ULDC UR4, c[0x0][0x248] ;  /* 0x0000920000047ab9 */ /* 0x000fe20000000800 */
[----:B------:R0:W-:Y:S01]  /*38730*/  @P1 STG.E.U16 desc[UR6][R10.64], R7 ;  /* 0x000000070a001986 */ /* 0x0001e2000c101506 */
[----:B------:R-:W-:Y:S01]  /*38740*/  LEA R6, P1, R0, R3, 0x1 ;  /* 0x0000000300067211 */ /* 0x000fe200078208ff */
[----:B------:R-:W-:-:S03]  /*38750*/  VIADD R12, R2, UR5 ;  /* 0x00000005020c7c36 */ /* 0x000fc60008000000 */
[----:B0-----:R-:W-:Y:S01]  /*38760*/  LEA.HI.X.SX32 R7, R0, R5, 0x1, P1 ;  /* 0x0000000500077211 */ /* 0x001fe200008f0eff */
[C---:B------:R-:W-:Y:S01]  /*38770*/  VIADD R0, R12.reuse, UR4 ;  /* 0x000000040c007c36 */ /* 0x040fe20008000000 */
[-C--:B------:R-:W-:Y:S01]  /*38780*/  LEA R10, P6, R12, R3.reuse, 0x1 ;  /* 0x000000030c0a7211 */ /* 0x080fe200078c08ff */
[----:B------:R-:W-:Y:S01]  /*38790*/  ULDC UR4, c[0x0][0x248] ;  /* 0x0000920000047ab9 */ /* 0x000fe20000000800 */
[----:B------:R-:W-:Y:S01]  /*387a0*/  LEA R8, P1, R2, R3, 0x1 ;  /* 0x0000000302087211 */ /* 0x000fe200078208ff */
[----:B------:R-:W-:Y:S01]  /*387b0*/  VIADD R14, R0, UR8 ;  /* 0x00000008000e7c36 */ /* 0x000fe20008000000 */
[----:B------:R-:W-:Y:S01]  /*387c0*/  LEA.HI.X.SX32 R11, R12, R5, 0x1, P6 ;  /* 0x000000050c0b7211 */ /* 0x000fe200030f0eff */
[----:B------:R0:W-:Y:S01]  /*387d0*/  @P5 STG.E.U16 desc[UR6][R6.64], R17 ;  /* 0x0000001106005986 */ /* 0x0001e2000c101506 */
[----:B------:R-:W-:Y:S01]  /*387e0*/  LEA R12, P6, R0, R3, 0x1 ;  /* 0x00000003000c7211 */ /* 0x000fe200078c08ff */
[----:B------:R-:W-:Y:S01]  /*387f0*/  VIADD R16, R14, UR4 ;  /* 0x000000040e107c36 */ /* 0x000fe20008000000 */
[----:B------:R-:W-:Y:S01]  /*38800*/  LEA.HI.X.SX32 R9, R2, R5, 0x1, P1 ;  /* 0x0000000502097211 */ /* 0x000fe200008f0eff */
[----:B------:R-:W-:Y:S01]  /*38810*/  ULDC UR4, c[0x0][0x22c] ;  /* 0x00008b0000047ab9 */ /* 0x000fe20000000800 */
[----:B------:R-:W-:-:S02]  /*38820*/  LEA R2, P1, R14, R3, 0x1 ;  /* 0x000000030e027211 */ /* 0x000fc400078208ff */
[----:B------:R-:W-:Y:S02]  /*38830*/  LEA.HI.X.SX32 R13, R0, R5, 0x1, P6 ;  /* 0x00000005000d7211 */ /* 0x000fe400030f0eff */
[----:B------:R-:W-:Y:S02]  /*38840*/  LEA R4, P6, R16, R3, 0x1 ;  /* 0x0000000310047211 */ /* 0x000fe400078c08ff */
[----:B------:R-:W-:Y:S02]  /*38850*/  LEA.HI.X.SX32 R3, R14, R5, 0x1, P1 ;  /* 0x000000050e037211 */ /* 0x000fe400008f0eff */
[----:B------:R-:W-:Y:S02]  /*38860*/  ISETP.LT.AND P1, PT, R15, UR4, !P0 ;  /* 0x000000040f007c0c */ /* 0x000fe4000c721270 */
[----:B------:R-:W-:Y:S02]  /*38870*/  ISETP.LT.AND P0, PT, R20, UR9, !P0 ;  /* 0x0000000914007c0c */ /* 0x000fe4000c701270 */
[----:B------:R-:W-:-:S02]  /*38880*/  PRMT R0, R17, 0x7632, R0 ;  /* 0x0000763211007816 */ /* 0x000fc40000000000 */
[----:B0-----:R-:W-:Y:S02]  /*38890*/  PRMT R7, R18, 0x7632, R7 ;  /* 0x0000763212077816 */ /* 0x001fe40000000007 */
[----:B------:R-:W-:Y:S01]  /*388a0*/  LEA.HI.X.SX32 R5, R16, R5, 0x1, P6 ;  /* 0x0000000510057211 */ /* 0x000fe200030f0eff */
[----:B------:R0:W-:Y:S04]  /*388b0*/  @P4 STG.E.U16 desc[UR6][R8.64], R0 ;  /* 0x0000000008004986 */ /* 0x0001e8000c101506 */
[----:B------:R0:W-:Y:S04]  /*388c0*/  @P3 STG.E.U16 desc[UR6][R10.64], R18 ;  /* 0x000000120a003986 */ /* 0x0001e8000c101506 */
[----:B------:R0:W-:Y:S04]  /*388d0*/  @P2 STG.E.U16 desc[UR6][R12.64], R7 ;  /* 0x000000070c002986 */ /* 0x0001e8000c101506 */
[----:B------:R0:W-:Y:S01]  /*388e0*/  @P1 STG.E.U16 desc[UR6][R2.64], R19 ;  /* 0x0000001302001986 */ /* 0x0001e2000c101506 */
[----:B------:R-:W-:Y:S05]  /*388f0*/  @!P0 EXIT ;  /* 0x000000000000894d */ /* 0x000fea0003800000 */
[----:B0-----:R-:W-:-:S05]  /*38900*/  PRMT R2, R19, 0x7632, R2 ;  /* 0x0000763213027816 */ /* 0x001fca0000000002 */
[----:B------:R-:W-:Y:S01]  /*38910*/  STG.E.U16 desc[UR6][R4.64], R2 ;  /* 0x0000000204007986 */ /* 0x000fe2000c101506 */
[----:B------:R-:W-:Y:S05]  /*38920*/  EXIT ;  /* 0x000000000000794d */ /* 0x000fea0003800000 */
.L_x_2:
[----:B------:R-:W-:-:S00]  /*38930*/  BRA `(.L_x_2) ;  /* 0xfffffffc00fc7947 */ /* 0x000fc0000383ffff */
[----:B------:R-:W-:-:S00]  /*38940*/  NOP ;  /* 0x0000000000007918 */ /* 0x000fc00000000000 */
        /* <DEDUP_REMOVED lines=11> */
.L_x_3:


//--------------------- .nv.shared.matmul_kernel  --------------------------
	.section	.nv.shared.matmul_kernel,"aw",@nobits
	.sectionflags	@""
	.align	16
	.zero		1024


//--------------------- .nv.shared.reserved.0     --------------------------
	.section	.nv.shared.reserved.0,"aw",@nobits
	.weak		__nv_reservedSMEM_offset_0_alias
	.size		__nv_reservedSMEM_offset_0_alias, 0, 0
	.other		__nv_reservedSMEM_offset_0_alias,@"STO_CUDA_RESERVED_SHARED STV_DEFAULT"
__nv_reservedSMEM_offset_0_alias:
	.zero		0


//--------------------- .nv.constant0.matmul_kernel --------------------------
	.section	.nv.constant0.matmul_kernel,"a",@progbits
	.sectionflags	@""
	.align	4
.nv.constant0.matmul_kernel:
	.zero		608


//--------------------- SYMBOLS --------------------------

	.type		.nv.reservedSmem.offset0,@object
	.size		.nv.reservedSmem.offset0,0x4
